def attn_fwd(
    Q,
    K,
    V,
    Out,
    Lse,
    sm_scale,
    stride_qz,
    stride_qh,
    stride_qm,
    stride_qk,
    stride_kz,
    stride_kh,
    stride_kn,
    stride_kk,
    stride_vz,
    stride_vh,
    stride_vn,
    stride_vk,
    stride_oz,
    stride_oh,
    stride_om,
    stride_ok,
    seqlen_q,
    seqlen_k,
    BLOCK_M: tl.constexpr,
    BLOCK_N: tl.constexpr,
    HEAD_DIM: tl.constexpr,
    CAUSAL: tl.constexpr,
):
    start_m = tl.program_id(0)
    off_hz = tl.program_id(1)
    q_off = off_hz * stride_qh
    k_off = off_hz * stride_kh
    v_off = off_hz * stride_vh
    offs_m = start_m * BLOCK_M + tl.arange(0, BLOCK_M)
    offs_d = tl.arange(0, HEAD_DIM)
    offs_n = tl.arange(0, BLOCK_N)
    q_ptrs = Q + q_off + offs_m[:, None] * stride_qm + offs_d[None, :] * stride_qk
    k_ptrs = K + k_off + offs_d[:, None] * stride_kk + offs_n[None, :] * stride_kn
    v_ptrs = V + v_off + offs_n[:, None] * stride_vn + offs_d[None, :] * stride_vk
    m_i = tl.full([BLOCK_M], float("-inf"), dtype=tl.float32)
    l_i = tl.zeros([BLOCK_M], dtype=tl.float32) + 1.0
    acc = tl.zeros([BLOCK_M, HEAD_DIM], dtype=tl.float32)
    q = tl.load(q_ptrs)
    acc, l_i, m_i = _attn_fwd_inner(
        acc,
        l_i,
        m_i,
        q,
        k_ptrs,
        v_ptrs,
        sm_scale,
        stride_kn,
        stride_vn,
        start_m,
        seqlen_k,
        BLOCK_M,
        BLOCK_N,
        HEAD_DIM,
        CAUSAL,
    )
    acc = acc / l_i[:, None]
    lse = m_i + tl.math.log2(l_i) / 1.4426950408889634
    o_ptrs = (
        Out
        + off_hz * stride_oh
        + offs_m[:, None] * stride_om
        + offs_d[None, :] * stride_ok
    )
    tl.store(o_ptrs, acc.to(Out.dtype.element_ty))
    tl.store(Lse + off_hz * seqlen_q + offs_m, lse)

# config = {"BLOCK_M": 128, "BLOCK_N": 128, "HEAD_DIM": 256, "arch": "sm_80", "causal": false, "dtype": "fp16", "num_stages": 2, "num_warps": 8}
# arch = sm_80


// ===== COMPILED SASS (sm_80) =====

	.target	sm_80

	.elftype	@"ET_EXEC"


//--------------------- .note.nv.tkinfo           --------------------------
	.section	.note.nv.tkinfo,"",@"SHT_NOTE"
	.sectionflags	@"SHF_NOTE_NV_TKINFO"
	.tkinfo
        /*0018*/ 	.word	0x00000002
        /*0030*/ 	.string	""
        /*0030*/ 	.string	"ptxas"
        /*0030*/ 	.string	"Cuda compilation tools, release 13.0, V13.0.88"
        /*0030*/ 	.string	"Build cuda_13.0.r13.0/compiler.36424714_0"
        /*0030*/ 	.string	"-v  -suppress-debug-info  -lineinfo  -arch sm_80 "



//--------------------- .note.nv.cuinfo           --------------------------
	.section	.note.nv.cuinfo,"",@"SHT_NOTE"
	.sectionflags	@"SHF_NOTE_NV_CUINFO"
        /*0018*/ 	.short	0x0002
        /*001a*/ 	.short	0x0050
        /*001c*/ 	.short	0x0082
	.zero		2


//--------------------- .nv.info                  --------------------------
	.section	.nv.info,"",@"SHT_CUDA_INFO"
	.align	4


	//----- nvinfo : EIATTR_REGCOUNT
	.align		4
        /*0000*/ 	.byte	0x04, 0x2f
        /*0002*/ 	.short	(.L_2 - .L_1)
	.align		4
.L_1:
        /*0004*/ 	.word	index@(attn_fwd)
        /*0008*/ 	.word	0x000000ff


	//----- nvinfo : EIATTR_FRAME_SIZE
	.align		4
.L_2:
        /*000c*/ 	.byte	0x04, 0x11
        /*000e*/ 	.short	(.L_4 - .L_3)
	.align		4
.L_3:
        /*0010*/ 	.word	index@(attn_fwd)
        /*0014*/ 	.word	0x00000ac8


	//----- nvinfo : EIATTR_MIN_STACK_SIZE
	.align		4
.L_4:
        /*0018*/ 	.byte	0x04, 0x12
        /*001a*/ 	.short	(.L_6 - .L_5)
	.align		4
.L_5:
        /*001c*/ 	.word	index@(attn_fwd)
        /*0020*/ 	.word	0x00000ac8
.L_6:


//--------------------- .nv.info.attn_fwd         --------------------------
	.section	.nv.info.attn_fwd,"",@"SHT_CUDA_INFO"
	.sectionflags	@""
	.align	4


	//----- nvinfo : EIATTR_CUDA_API_VERSION
	.align		4
        /*0000*/ 	.byte	0x04, 0x37
        /*0002*/ 	.short	(.L_8 - .L_7)
.L_7:
        /*0004*/ 	.word	0x00000082


	//----- nvinfo : EIATTR_SW2861232_WAR
	.align		4
.L_8:
        /*0008*/ 	.byte	0x01, 0x35
	.zero		2


	//----- nvinfo : EIATTR_PARAM_CBANK
	.align		4
        /*000c*/ 	.byte	0x04, 0x0a
        /*000e*/ 	.short	(.L_10 - .L_9)
	.align		4
.L_9:
        /*0010*/ 	.word	index@(.nv.constant0.attn_fwd)
        /*0014*/ 	.short	0x0160
        /*0016*/ 	.short	0x0088


	//----- nvinfo : EIATTR_CBANK_PARAM_SIZE
	.align		4
.L_10:
        /*0018*/ 	.byte	0x03, 0x19
        /*001a*/ 	.short	0x0088


	//----- nvinfo : EIATTR_KPARAM_INFO
	.align		4
        /*001c*/ 	.byte	0x04, 0x17
        /*001e*/ 	.short	(.L_12 - .L_11)
.L_11:
        /*0020*/ 	.word	0x00000000
        /*0024*/ 	.short	0x0019
        /*0026*/ 	.short	0x0080
        /*0028*/ 	.byte	0x00, 0xf4, 0x21, 0x00


	//----- nvinfo : EIATTR_KPARAM_INFO
	.align		4
.L_12:
        /*002c*/ 	.byte	0x04, 0x17
        /*002e*/ 	.short	(.L_14 - .L_13)
.L_13:
        /*0030*/ 	.word	0x00000000
        /*0034*/ 	.short	0x0018
        /*0036*/ 	.short	0x0078
        /*0038*/ 	.byte	0x00, 0xf4, 0x21, 0x00


	//----- nvinfo : EIATTR_KPARAM_INFO
	.align		4
.L_14:
        /*003c*/ 	.byte	0x04, 0x17
        /*003e*/ 	.short	(.L_16 - .L_15)
.L_15:
        /*0040*/ 	.word	0x00000000
        /*0044*/ 	.short	0x0017
        /*0046*/ 	.short	0x0070
        /*0048*/ 	.byte	0x00, 0xf0, 0x11, 0x00


	//----- nvinfo : EIATTR_KPARAM_INFO
	.align		4
.L_16:
        /*004c*/ 	.byte	0x04, 0x17
        /*004e*/ 	.short	(.L_18 - .L_17)
.L_17:
        /*0050*/ 	.word	0x00000000
        /*0054*/ 	.short	0x0016
        /*0056*/ 	.short	0x006c
        /*0058*/ 	.byte	0x00, 0xf0, 0x11, 0x00


	//----- nvinfo : EIATTR_KPARAM_INFO
	.align		4
.L_18:
        /*005c*/ 	.byte	0x04, 0x17
        /*005e*/ 	.short	(.L_20 - .L_19)
.L_19:
        /*0060*/ 	.word	0x00000000
        /*0064*/ 	.short	0x0015
        /*0066*/ 	.short	0x0068
        /*0068*/ 	.byte	0x00, 0xf0, 0x11, 0x00


	//----- nvinfo : EIATTR_KPARAM_INFO
	.align		4
.L_20:
        /*006c*/ 	.byte	0x04, 0x17
        /*006e*/ 	.short	(.L_22 - .L_21)
.L_21:
        /*0070*/ 	.word	0x00000000
        /*0074*/ 	.short	0x0014
        /*0076*/ 	.short	0x0064
        /*0078*/ 	.byte	0x00, 0xf0, 0x11, 0x00


	//----- nvinfo : EIATTR_KPARAM_INFO
	.align		4
.L_22:
        /*007c*/ 	.byte	0x04, 0x17
        /*007e*/ 	.short	(.L_24 - .L_23)
.L_23:
        /*0080*/ 	.word	0x00000000
        /*0084*/ 	.short	0x0013
        /*0086*/ 	.short	0x0060
        /*0088*/ 	.byte	0x00, 0xf0, 0x11, 0x00


	//----- nvinfo : EIATTR_KPARAM_INFO
	.align		4
.L_24:
        /*008c*/ 	.byte	0x04, 0x17
        /*008e*/ 	.short	(.L_26 - .L_25)
.L_25:
        /*0090*/ 	.word	0x00000000
        /*0094*/ 	.short	0x0012
        /*0096*/ 	.short	0x005c
        /*0098*/ 	.byte	0x00, 0xf0, 0x11, 0x00


	//----- nvinfo : EIATTR_KPARAM_INFO
	.align		4
.L_26:
        /*009c*/ 	.byte	0x04, 0x17
        /*009e*/ 	.short	(.L_28 - .L_27)
.L_27:
        /*00a0*/ 	.word	0x00000000
        /*00a4*/ 	.short	0x0011
        /*00a6*/ 	.short	0x0058
        /*00a8*/ 	.byte	0x00, 0xf0, 0x11, 0x00


	//----- nvinfo : EIATTR_KPARAM_INFO
	.align		4
.L_28:
        /*00ac*/ 	.byte	0x04, 0x17
        /*00ae*/ 	.short	(.L_30 - .L_29)
.L_29:
        /*00b0*/ 	.word	0x00000000
        /*00b4*/ 	.short	0x0010
        /*00b6*/ 	.short	0x0054
        /*00b8*/ 	.byte	0x00, 0xf0, 0x11, 0x00


	//----- nvinfo : EIATTR_KPARAM_INFO
	.align		4
.L_30:
        /*00bc*/ 	.byte	0x04, 0x17
        /*00be*/ 	.short	(.L_32 - .L_31)
.L_31:
        /*00c0*/ 	.word	0x00000000
        /*00c4*/ 	.short	0x000f
        /*00c6*/ 	.short	0x0050
        /*00c8*/ 	.byte	0x00, 0xf0, 0x11, 0x00


	//----- nvinfo : EIATTR_KPARAM_INFO
	.align		4
.L_32:
        /*00cc*/ 	.byte	0x04, 0x17
        /*00ce*/ 	.short	(.L_34 - .L_33)
.L_33:
        /*00d0*/ 	.word	0x00000000
        /*00d4*/ 	.short	0x000e
        /*00d6*/ 	.short	0x004c
        /*00d8*/ 	.byte	0x00, 0xf0, 0x11, 0x00


	//----- nvinfo : EIATTR_KPARAM_INFO
	.align		4
.L_34:
        /*00dc*/ 	.byte	0x04, 0x17
        /*00de*/ 	.short	(.L_36 - .L_35)
.L_35:
        /*00e0*/ 	.word	0x00000000
        /*00e4*/ 	.short	0x000d
        /*00e6*/ 	.short	0x0048
        /*00e8*/ 	.byte	0x00, 0xf0, 0x11, 0x00


	//----- nvinfo : EIATTR_KPARAM_INFO
	.align		4
.L_36:
        /*00ec*/ 	.byte	0x04, 0x17
        /*00ee*/ 	.short	(.L_38 - .L_37)
.L_37:
        /*00f0*/ 	.word	0x00000000
        /*00f4*/ 	.short	0x000c
        /*00f6*/ 	.short	0x0044
        /*00f8*/ 	.byte	0x00, 0xf0, 0x11, 0x00


	//----- nvinfo : EIATTR_KPARAM_INFO
	.align		4
.L_38:
        /*00fc*/ 	.byte	0x04, 0x17
        /*00fe*/ 	.short	(.L_40 - .L_39)
.L_39:
        /*0100*/ 	.word	0x00000000
        /*0104*/ 	.short	0x000b
        /*0106*/ 	.short	0x0040
        /*0108*/ 	.byte	0x00, 0xf0, 0x11, 0x00


	//----- nvinfo : EIATTR_KPARAM_INFO
	.align		4
.L_40:
        /*010c*/ 	.byte	0x04, 0x17
        /*010e*/ 	.short	(.L_42 - .L_41)
.L_41:
        /*0110*/ 	.word	0x00000000
        /*0114*/ 	.short	0x000a
        /*0116*/ 	.short	0x003c
        /*0118*/ 	.byte	0x00, 0xf0, 0x11, 0x00


	//----- nvinfo : EIATTR_KPARAM_INFO
	.align		4
.L_42:
        /*011c*/ 	.byte	0x04, 0x17
        /*011e*/ 	.short	(.L_44 - .L_43)
.L_43:
        /*0120*/ 	.word	0x00000000
        /*0124*/ 	.short	0x0009
        /*0126*/ 	.short	0x0038
        /*0128*/ 	.byte	0x00, 0xf0, 0x11, 0x00


	//----- nvinfo : EIATTR_KPARAM_INFO
	.align		4
.L_44:
        /*012c*/ 	.byte	0x04, 0x17
        /*012e*/ 	.short	(.L_46 - .L_45)
.L_45:
        /*0130*/ 	.word	0x00000000
        /*0134*/ 	.short	0x0008
        /*0136*/ 	.short	0x0034
        /*0138*/ 	.byte	0x00, 0xf0, 0x11, 0x00


	//----- nvinfo : EIATTR_KPARAM_INFO
	.align		4
.L_46:
        /*013c*/ 	.byte	0x04, 0x17
        /*013e*/ 	.short	(.L_48 - .L_47)
.L_47:
        /*0140*/ 	.word	0x00000000
        /*0144*/ 	.short	0x0007
        /*0146*/ 	.short	0x0030
        /*0148*/ 	.byte	0x00, 0xf0, 0x11, 0x00


	//----- nvinfo : EIATTR_KPARAM_INFO
	.align		4
.L_48:
        /*014c*/ 	.byte	0x04, 0x17
        /*014e*/ 	.short	(.L_50 - .L_49)
.L_49:
        /*0150*/ 	.word	0x00000000
        /*0154*/ 	.short	0x0006
        /*0156*/ 	.short	0x002c
        /*0158*/ 	.byte	0x00, 0xf0, 0x11, 0x00


	//----- nvinfo : EIATTR_KPARAM_INFO
	.align		4
.L_50:
        /*015c*/ 	.byte	0x04, 0x17
        /*015e*/ 	.short	(.L_52 - .L_51)
.L_51:
        /*0160*/ 	.word	0x00000000
        /*0164*/ 	.short	0x0005
        /*0166*/ 	.short	0x0028
        /*0168*/ 	.byte	0x00, 0xf0, 0x11, 0x00


	//----- nvinfo : EIATTR_KPARAM_INFO
	.align		4
.L_52:
        /*016c*/ 	.byte	0x04, 0x17
        /*016e*/ 	.short	(.L_54 - .L_53)
.L_53:
        /*0170*/ 	.word	0x00000000
        /*0174*/ 	.short	0x0004
        /*0176*/ 	.short	0x0020
        /*0178*/ 	.byte	0x00, 0xf4, 0x21, 0x00


	//----- nvinfo : EIATTR_KPARAM_INFO
	.align		4
.L_54:
        /*017c*/ 	.byte	0x04, 0x17
        /*017e*/ 	.short	(.L_56 - .L_55)
.L_55:
        /*0180*/ 	.word	0x00000000
        /*0184*/ 	.short	0x0003
        /*0186*/ 	.short	0x0018
        /*0188*/ 	.byte	0x00, 0xf4, 0x21, 0x00


	//----- nvinfo : EIATTR_KPARAM_INFO
	.align		4
.L_56:
        /*018c*/ 	.byte	0x04, 0x17
        /*018e*/ 	.short	(.L_58 - .L_57)
.L_57:
        /*0190*/ 	.word	0x00000000
        /*0194*/ 	.short	0x0002
        /*0196*/ 	.short	0x0010
        /*0198*/ 	.byte	0x00, 0xf4, 0x21, 0x00


	//----- nvinfo : EIATTR_KPARAM_INFO
	.align		4
.L_58:
        /*019c*/ 	.byte	0x04, 0x17
        /*019e*/ 	.short	(.L_60 - .L_59)
.L_59:
        /*01a0*/ 	.word	0x00000000
        /*01a4*/ 	.short	0x0001
        /*01a6*/ 	.short	0x0008
        /*01a8*/ 	.byte	0x00, 0xf4, 0x21, 0x00


	//----- nvinfo : EIATTR_KPARAM_INFO
	.align		4
.L_60:
        /*01ac*/ 	.byte	0x04, 0x17
        /*01ae*/ 	.short	(.L_62 - .L_61)
.L_61:
        /*01b0*/ 	.word	0x00000000
        /*01b4*/ 	.short	0x0000
        /*01b6*/ 	.short	0x0000
        /*01b8*/ 	.byte	0x00, 0xf4, 0x21, 0x00


	//----- nvinfo : EIATTR_MAXREG_COUNT
	.align		4
.L_62:
        /*01bc*/ 	.byte	0x03, 0x1b
        /*01be*/ 	.short	0x00ff


	//----- nvinfo : EIATTR_NUM_BARRIERS
	.align		4
        /*01c0*/ 	.byte	0x02, 0x4c
        /*01c2*/ 	.byte	0x01
	.zero		1


	//----- nvinfo : EIATTR_ANNOTATIONS
	.align		4
        /*01c4*/ 	.byte	0x04, 0x55
        /*01c6*/ 	.short	(.L_64 - .L_63)


	//   ....[0]....
.L_63:
        /*01c8*/ 	.word	0x00000001
        /*01cc*/ 	.byte	0xd0, 0x00, 0x00, 0x00, 0x01, 0x00, 0x00, 0x00, 0xf0, 0x29, 0x00, 0x00, 0x01, 0x00, 0x00, 0x00
        /* <DEDUP_REMOVED lines=478> */
        /*1fbc*/ 	.byte	0xb0, 0x93, 0x01, 0x00, 0x01, 0x00, 0x00, 0x00, 0x40, 0x9f, 0x01, 0x00


	//----- nvinfo : EIATTR_MERCURY_ISA_VERSION
	.align		4
.L_64:
        /*1fc8*/ 	.byte	0x03, 0x5f
        /*1fca*/ 	.short	0x0000


	//----- nvinfo : EIATTR_COOP_GROUP_MASK_REGIDS
	.align		4
        /*1fcc*/ 	.byte	0x04, 0x29
        /*1fce*/ 	.short	(.L_66 - .L_65)


	//   ....[0]....
.L_65:
        /*1fd0*/ 	.word	0xffffffff


	//   ....[1]....
        /*1fd4*/ 	.word	0xffffffff


	//   ....[2]....
        /*1fd8*/ 	.word	0xffffffff


	//   ....[3]....
        /*1fdc*/ 	.word	0xffffffff


	//   ....[4]....
        /*1fe0*/ 	.word	0xffffffff


	//   ....[5]....
        /*1fe4*/ 	.word	0xffffffff


	//   ....[6]....
        /*1fe8*/ 	.word	0xffffffff


	//   ....[7]....
        /*1fec*/ 	.word	0xffffffff


	//   ....[8]....
        /*1ff0*/ 	.word	0xffffffff


	//   ....[9]....
        /*1ff4*/ 	.word	0xffffffff


	//   ....[10]....
        /*1ff8*/ 	.word	0xffffffff


	//   ....[11]....
        /*1ffc*/ 	.word	0xffffffff


	//   ....[12]....
        /*2000*/ 	.word	0xffffffff


	//   ....[13]....
        /*2004*/ 	.word	0xffffffff


	//   ....[14]....
        /*2008*/ 	.word	0xffffffff


	//   ....[15]....
        /*200c*/ 	.word	0xffffffff


	//   ....[16]....
        /*2010*/ 	.word	0xffffffff


	//   ....[17]....
        /*2014*/ 	.word	0xffffffff


	//   ....[18]....
        /*2018*/ 	.word	0xffffffff


	//   ....[19]....
        /*201c*/ 	.word	0xffffffff


	//   ....[20]....
        /*2020*/ 	.word	0xffffffff


	//   ....[21]....
        /*2024*/ 	.word	0xffffffff


	//   ....[22]....
        /*2028*/ 	.word	0xffffffff


	//   ....[23]....
        /*202c*/ 	.word	0xffffffff


	//   ....[24]....
        /*2030*/ 	.word	0xffffffff


	//   ....[25]....
        /*2034*/ 	.word	0xffffffff


	//   ....[26]....
        /*2038*/ 	.word	0xffffffff


	//   ....[27]....
        /*203c*/ 	.word	0xffffffff


	//   ....[28]....
        /*2040*/ 	.word	0xffffffff


	//   ....[29]....
        /*2044*/ 	.word	0xffffffff


	//   ....[30]....
        /*2048*/ 	.word	0xffffffff


	//   ....[31]....
        /*204c*/ 	.word	0xffffffff


	//   ....[32]....
        /*2050*/ 	.word	0xffffffff


	//   ....[33]....
        /*2054*/ 	.word	0xffffffff


	//   ....[34]....
        /*2058*/ 	.word	0xffffffff


	//   ....[35]....
        /*205c*/ 	.word	0xffffffff


	//   ....[36]....
        /*2060*/ 	.word	0xffffffff


	//   ....[37]....
        /*2064*/ 	.word	0xffffffff


	//   ....[38]....
        /*2068*/ 	.word	0xffffffff


	//   ....[39]....
        /*206c*/ 	.word	0xffffffff


	//   ....[40]....
        /*2070*/ 	.word	0xffffffff


	//   ....[41]....
        /*2074*/ 	.word	0xffffffff


	//   ....[42]....
        /*2078*/ 	.word	0xffffffff


	//   ....[43]....
        /*207c*/ 	.word	0xffffffff


	//   ....[44]....
        /*2080*/ 	.word	0xffffffff


	//   ....[45]....
        /*2084*/ 	.word	0xffffffff


	//   ....[46]....
        /*2088*/ 	.word	0xffffffff


	//   ....[47]....
        /*208c*/ 	.word	0xffffffff


	//   ....[48]....
        /*2090*/ 	.word	0xffffffff


	//   ....[49]....
        /*2094*/ 	.word	0xffffffff


	//   ....[50]....
        /*2098*/ 	.word	0xffffffff


	//   ....[51]....
        /*209c*/ 	.word	0xffffffff


	//   ....[52]....
        /*20a0*/ 	.word	0xffffffff


	//   ....[53]....
        /*20a4*/ 	.word	0xffffffff


	//   ....[54]....
        /*20a8*/ 	.word	0xffffffff


	//   ....[55]....
        /*20ac*/ 	.word	0xffffffff


	//   ....[56]....
        /*20b0*/ 	.word	0xffffffff


	//   ....[57]....
        /*20b4*/ 	.word	0xffffffff


	//   ....[58]....
        /*20b8*/ 	.word	0xffffffff


	//   ....[59]....
        /*20bc*/ 	.word	0xffffffff


	//   ....[60]....
        /*20c0*/ 	.word	0xffffffff


	//   ....[61]....
        /*20c4*/ 	.word	0xffffffff


	//   ....[62]....
        /*20c8*/ 	.word	0xffffffff


	//   ....[63]....
        /*20cc*/ 	.word	0xffffffff


	//   ....[64]....
        /*20d0*/ 	.word	0xffffffff


	//   ....[65]....
        /*20d4*/ 	.word	0xffffffff


	//   ....[66]....
        /*20d8*/ 	.word	0xffffffff


	//   ....[67]....
        /*20dc*/ 	.word	0xffffffff


	//   ....[68]....
        /*20e0*/ 	.word	0xffffffff


	//   ....[69]....
        /*20e4*/ 	.word	0xffffffff


	//   ....[70]....
        /*20e8*/ 	.word	0xffffffff


	//   ....[71]....
        /*20ec*/ 	.word	0xffffffff


	//   ....[72]....
        /*20f0*/ 	.word	0xffffffff


	//   ....[73]....
        /*20f4*/ 	.word	0xffffffff


	//   ....[74]....
        /*20f8*/ 	.word	0xffffffff


	//   ....[75]....
        /*20fc*/ 	.word	0xffffffff


	//   ....[76]....
        /*2100*/ 	.word	0xffffffff


	//   ....[77]....
        /*2104*/ 	.word	0xffffffff


	//   ....[78]....
        /*2108*/ 	.word	0xffffffff


	//   ....[79]....
        /*210c*/ 	.word	0xffffffff


	//   ....[80]....
        /*2110*/ 	.word	0xffffffff


	//   ....[81]....
        /*2114*/ 	.word	0xffffffff


	//   ....[82]....
        /*2118*/ 	.word	0xffffffff


	//   ....[83]....
        /*211c*/ 	.word	0xffffffff


	//   ....[84]....
        /*2120*/ 	.word	0xffffffff


	//   ....[85]....
        /*2124*/ 	.word	0xffffffff


	//   ....[86]....
        /*2128*/ 	.word	0xffffffff


	//   ....[87]....
        /*212c*/ 	.word	0xffffffff


	//----- nvinfo : EIATTR_COOP_GROUP_INSTR_OFFSETS
	.align		4
.L_66:
        /*2130*/ 	.byte	0x04, 0x28
        /*2132*/ 	.short	(.L_68 - .L_67)


	//   ....[0]....
.L_67:
        /*2134*/ 	.word	0x0000c530


	//   ....[1]....
        /*2138*/ 	.word	0x0000c540


	//   ....[2]....
        /*213c*/ 	.word	0x0000c550


	//   ....[3]....
        /*2140*/ 	.word	0x0000c560


	//   ....[4]....
        /*2144*/ 	.word	0x0000c570


	//   ....[5]....
        /*2148*/ 	.word	0x0000c580


	//   ....[6]....
        /*214c*/ 	.word	0x0000c590


	//   ....[7]....
        /*2150*/ 	.word	0x0000c5a0


	//   ....[8]....
        /*2154*/ 	.word	0x0000c5b0


	//   ....[9]....
        /*2158*/ 	.word	0x0000c5c0


	//   ....[10]....
        /*215c*/ 	.word	0x0000c5d0


	//   ....[11]....
        /*2160*/ 	.word	0x0000c5e0


	//   ....[12]....
        /*2164*/ 	.word	0x0000c5f0


	//   ....[13]....
        /*2168*/ 	.word	0x0000c600


	//   ....[14]....
        /*216c*/ 	.word	0x0000c610


	//   ....[15]....
        /*2170*/ 	.word	0x0000c620


	//   ....[16]....
        /*2174*/ 	.word	0x0000c730


	//   ....[17]....
        /*2178*/ 	.word	0x0000c740


	//   ....[18]....
        /*217c*/ 	.word	0x0000c750


	//   ....[19]....
        /*2180*/ 	.word	0x0000c760


	//   ....[20]....
        /*2184*/ 	.word	0x0000c770


	//   ....[21]....
        /*2188*/ 	.word	0x0000c780


	//   ....[22]....
        /*218c*/ 	.word	0x0000c790


	//   ....[23]....
        /*2190*/ 	.word	0x0000c7a0


	//   ....[24]....
        /*2194*/ 	.word	0x0000c7b0


	//   ....[25]....
        /*2198*/ 	.word	0x0000c7c0


	//   ....[26]....
        /*219c*/ 	.word	0x0000c7d0


	//   ....[27]....
        /*21a0*/ 	.word	0x0000c7e0


	//   ....[28]....
        /*21a4*/ 	.word	0x0000c7f0


	//   ....[29]....
        /*21a8*/ 	.word	0x0000c800


	//   ....[30]....
        /*21ac*/ 	.word	0x0000c810


	//   ....[31]....
        /*21b0*/ 	.word	0x0000c820


	//   ....[32]....
        /*21b4*/ 	.word	0x0000cb80


	//   ....[33]....
        /*21b8*/ 	.word	0x0000cb90


	//   ....[34]....
        /*21bc*/ 	.word	0x0000cba0


	//   ....[35]....
        /*21c0*/ 	.word	0x0000cbd0


	//   ....[36]....
        /*21c4*/ 	.word	0x0000cbf0


	//   ....[37]....
        /*21c8*/ 	.word	0x0000cc00


	//   ....[38]....
        /*21cc*/ 	.word	0x0000cc40


	//   ....[39]....
        /*21d0*/ 	.word	0x0000cc50


	//   ....[40]....
        /*21d4*/ 	.word	0x0000cc60


	//   ....[41]....
        /*21d8*/ 	.word	0x0000ccf0


	//   ....[42]....
        /*21dc*/ 	.word	0x0000cd10


	//   ....[43]....
        /*21e0*/ 	.word	0x0000cd30


	//   ....[44]....
        /*21e4*/ 	.word	0x0000e1c0


	//   ....[45]....
        /*21e8*/ 	.word	0x0000e1d0


	//   ....[46]....
        /*21ec*/ 	.word	0x0000e1e0


	//   ....[47]....
        /*21f0*/ 	.word	0x0000e1f0


	//   ....[48]....
        /*21f4*/ 	.word	0x0000e200


	//   ....[49]....
        /*21f8*/ 	.word	0x0000e210


	//   ....[50]....
        /*21fc*/ 	.word	0x0000e220


	//   ....[51]....
        /*2200*/ 	.word	0x0000e230


	//   ....[52]....
        /*2204*/ 	.word	0x0000e240


	//   ....[53]....
        /*2208*/ 	.word	0x0000e250


	//   ....[54]....
        /*220c*/ 	.word	0x0000e260


	//   ....[55]....
        /*2210*/ 	.word	0x0000e270


	//   ....[56]....
        /*2214*/ 	.word	0x0000e280


	//   ....[57]....
        /*2218*/ 	.word	0x0000e290


	//   ....[58]....
        /*221c*/ 	.word	0x0000e2a0


	//   ....[59]....
        /*2220*/ 	.word	0x0000e2b0


	//   ....[60]....
        /*2224*/ 	.word	0x0000e3d0


	//   ....[61]....
        /*2228*/ 	.word	0x0000e3e0


	//   ....[62]....
        /*222c*/ 	.word	0x0000e3f0


	//   ....[63]....
        /*2230*/ 	.word	0x0000e400


	//   ....[64]....
        /*2234*/ 	.word	0x0000e410


	//   ....[65]....
        /*2238*/ 	.word	0x0000e420


	//   ....[66]....
        /*223c*/ 	.word	0x0000e430


	//   ....[67]....
        /*2240*/ 	.word	0x0000e440


	//   ....[68]....
        /*2244*/ 	.word	0x0000e450


	//   ....[69]....
        /*2248*/ 	.word	0x0000e460


	//   ....[70]....
        /*224c*/ 	.word	0x0000e470


	//   ....[71]....
        /*2250*/ 	.word	0x0000e480


	//   ....[72]....
        /*2254*/ 	.word	0x0000e490


	//   ....[73]....
        /*2258*/ 	.word	0x0000e4a0


	//   ....[74]....
        /*225c*/ 	.word	0x0000e4b0


	//   ....[75]....
        /*2260*/ 	.word	0x0000e4c0


	//   ....[76]....
        /*2264*/ 	.word	0x0000e7a0


	//   ....[77]....
        /*2268*/ 	.word	0x0000e7b0


	//   ....[78]....
        /*226c*/ 	.word	0x0000e7c0


	//   ....[79]....
        /*2270*/ 	.word	0x0000e7f0


	//   ....[80]....
        /*2274*/ 	.word	0x0000e810


	//   ....[81]....
        /*2278*/ 	.word	0x0000e820


	//   ....[82]....
        /*227c*/ 	.word	0x0000e860


	//   ....[83]....
        /*2280*/ 	.word	0x0000e870


	//   ....[84]....
        /*2284*/ 	.word	0x0000e880


	//   ....[85]....
        /*2288*/ 	.word	0x0000e920


	//   ....[86]....
        /*228c*/ 	.word	0x0000e940


	//   ....[87]....
        /*2290*/ 	.word	0x0000e960


	//----- nvinfo : EIATTR_EXIT_INSTR_OFFSETS
	.align		4
.L_68:
        /*2294*/ 	.byte	0x04, 0x1c
        /*2296*/ 	.short	(.L_70 - .L_69)


	//   ....[0]....
.L_69:
        /*2298*/ 	.word	0x0001aa90


	//   ....[1]....
        /*229c*/ 	.word	0x0001ab40


	//----- nvinfo : EIATTR_REQNTID
	.align		4
.L_70:
        /*22a0*/ 	.byte	0x04, 0x10
        /*22a2*/ 	.short	(.L_72 - .L_71)
.L_71:
        /*22a4*/ 	.word	0x00000100
        /*22a8*/ 	.word	0x00000001
        /*22ac*/ 	.word	0x00000001
.L_72:


//--------------------- .nv.callgraph             --------------------------
	.section	.nv.callgraph,"",@"SHT_CUDA_CALLGRAPH"
	.align	4
	.sectionentsize	8
	.align		4
        /*0000*/ 	.word	0x00000000
	.align		4
        /*0004*/ 	.word	0xffffffff
	.align		4
        /*0008*/ 	.word	0x00000000
	.align		4
        /*000c*/ 	.word	0xfffffffe
	.align		4
        /*0010*/ 	.word	0x00000000
	.align		4
        /*0014*/ 	.word	0xfffffffd
	.align		4
        /*0018*/ 	.word	0x00000000
	.align		4
        /*001c*/ 	.word	0xfffffffc


//--------------------- .nv.rel.action            --------------------------
	.section	.nv.rel.action,"",@"SHT_CUDA_RELOCINFO"
	.align	8
	.sectionentsize	8
        /*0000*/ 	.byte	0x73, 0x00, 0x00, 0x00, 0x00, 0x00, 0x00, 0x00, 0x00, 0x00, 0x00, 0x11, 0x25, 0x00, 0x05, 0x36


//--------------------- .nv.constant4             --------------------------
	.section	.nv.constant4,"a",@progbits
	.align	8
	.align		8
.nv.constant4:
        /*0000*/ 	.dword	_$_str


//--------------------- .nv.constant0.attn_fwd    --------------------------
	.section	.nv.constant0.attn_fwd,"a",@progbits
	.sectionflags	@""
	.align	4
.nv.constant0.attn_fwd:
	.zero		488


//--------------------- .text.attn_fwd            --------------------------
	.section	.text.attn_fwd,"ax",@progbits
	.sectioninfo	@"SHI_REGISTERS=255"
	.align	128
        .global         attn_fwd
        .type           attn_fwd,@function
        .size           attn_fwd,(.L_x_3 - attn_fwd)
        .other          attn_fwd,@"STO_CUDA_ENTRY STV_DEFAULT"
attn_fwd:
.text.attn_fwd:
[----:B------:R-:W-:-:S03]  /*0000*/  MOV R1, c[0x0][0x28] ;  /* 0x00000a0000017a02 */ /* 0x000fc60000000f00 */
[----:B------:R-:W0:Y:S01]  /*0010*/  S2R R138, SR_TID.X ;  /* 0x00000000008a7919 */ /* 0x000e220000002100 */
[----:B------:R-:W-:Y:S01]  /*0020*/  IADD3 R1, R1, -0xac8, RZ ;  /* 0xfffff53801017810 */ /* 0x000fe20007ffe0ff */
[----:B------:R-:W-:Y:S01]  /*0030*/  ULDC.64 UR4, c[0x0][0x118] ;  /* 0x0000460000047ab9 */ /* 0x000fe20000000a00 */
[----:B------:R-:W-:Y:S01]  /*0040*/  MOV R13, c[0x0][0x198] ;  /* 0x00006600000d7a02 */ /* 0x000fe20000000f00 */
[----:B------:R-:W1:Y:S04]  /*0050*/  S2R R3, SR_CTAID.X ;  /* 0x0000000000037919 */ /* 0x000e680000002500 */
[----:B------:R-:W2:Y:S01]  /*0060*/  S2R R140, SR_CTAID.Y ;  /* 0x00000000008c7919 */ /* 0x000ea20000002600 */
[----:B0-----:R-:W-:Y:S02]  /*0070*/  LOP3.LUT R2, R138, 0x7f, RZ, 0xc0, !PT ;  /* 0x0000007f8a027812 */ /* 0x001fe400078ec0ff */
[----:B------:R-:W-:-:S03]  /*0080*/  SHF.R.U32.HI R4, RZ, 0x7, R138 ;  /* 0x00000007ff047819 */ /* 0x000fc6000001168a */
[----:B-1----:R-:W-:Y:S01]  /*0090*/  IMAD R5, R3, 0x80, R2 ;  /* 0x0000008003057824 */ /* 0x002fe200078e0202 */
[----:B------:R-:W-:Y:S01]  /*00a0*/  SGXT.U32 R142, R4, 0x1 ;  /* 0x00000001048e781a */ /* 0x000fe20000000000 */
[----:B--2---:R-:W-:Y:S02]  /*00b0*/  IMAD R0, R140, c[0x0][0x190], RZ ;  /* 0x000064008c007a24 */ /* 0x004fe400078e02ff */
[----:B------:R-:W-:Y:S01]  /*00c0*/  IMAD R3, R5, c[0x0][0x194], RZ ;  /* 0x0000650005037a24 */ /* 0x000fe200078e02ff */
[----:B------:R0:W-:Y:S01]  /*00d0*/  STL [R1+0x98c], R5 ;  /* 0x00098c0501007387 */ /* 0x0001e20000100800 */
[----:B------:R-:W-:Y:S02]  /*00e0*/  IMAD.SHL.U32 R4, R0, 0x2, RZ ;  /* 0x0000000200047824 */ /* 0x000fe400078e00ff */
[----:B------:R-:W-:Y:S02]  /*00f0*/  IMAD R7, R142, c[0x0][0x198], RZ ;  /* 0x000066008e077a24 */ /* 0x000fe400078e02ff */
[----:B------:R-:W-:Y:S01]  /*0100*/  IMAD.HI R0, R0, 0x2, RZ ;  /* 0x0000000200007827 */ /* 0x000fe200078e02ff */
[----:B0-----:R-:W-:-:S03]  /*0110*/  SHF.L.U32 R5, R3, 0x1, RZ ;  /* 0x0000000103057819 */ /* 0x001fc600000006ff */
[----:B------:R-:W-:Y:S01]  /*0120*/  IMAD.HI R3, R3, 0x2, RZ ;  /* 0x0000000203037827 */ /* 0x000fe200078e02ff */
[----:B------:R-:W-:-:S03]  /*0130*/  IADD3 R4, P0, P1, R5, c[0x0][0x160], R4 ;  /* 0x0000580005047a10 */ /* 0x000fc6000791e004 */
[----:B------:R-:W-:Y:S01]  /*0140*/  IMAD R5, R13, 0x2, R7 ;  /* 0x000000020d057824 */ /* 0x000fe200078e0207 */
[----:B------:R-:W-:Y:S02]  /*0150*/  IADD3.X R0, R3, c[0x0][0x164], R0, P0, P1 ;  /* 0x0000590003007a10 */ /* 0x000fe400007e2400 */
[----:B------:R-:W-:Y:S02]  /*0160*/  LEA R8, P0, R7, R4, 0x1 ;  /* 0x0000000407087211 */ /* 0x000fe400078008ff */
[----:B------:R-:W-:Y:S02]  /*0170*/  LEA R15, R13, R5, 0x1 ;  /* 0x000000050d0f7211 */ /* 0x000fe400078e08ff */
[----:B------:R-:W-:Y:S02]  /*0180*/  LEA.HI.X.SX32 R9, R7, R0, 0x1, P0 ;  /* 0x0000000007097211 */ /* 0x000fe400000f0eff */
[-C--:B------:R-:W-:Y:S01]  /*0190*/  LEA R10, P1, R5, R4.reuse, 0x1 ;  /* 0x00000004050a7211 */ /* 0x080fe200078208ff */
[----:B------:R-:W-:Y:S01]  /*01a0*/  IMAD R7, R13, 0x2, R15 ;  /* 0x000000020d077824 */ /* 0x000fe200078e020f */
[----:B------:R-:W-:Y:S01]  /*01b0*/  LEA R14, P0, R15, R4, 0x1 ;  /* 0x000000040f0e7211 */ /* 0x000fe200078008ff */
[----:B------:R0:W2:Y:S01]  /*01c0*/  LDG.E.U16 R3, [R8.64] ;  /* 0x0000000408037981 */ /* 0x0000a2000c1e1500 */
[----:B------:R-:W-:-:S02]  /*01d0*/  LEA.HI.X.SX32 R11, R5, R0, 0x1, P1 ;  /* 0x00000000050b7211 */ /* 0x000fc400008f0eff */
[----:B------:R-:W-:Y:S02]  /*01e0*/  LEA R19, R13, R7, 0x1 ;  /* 0x000000070d137211 */ /* 0x000fe400078e08ff */
[----:B------:R-:W-:Y:S01]  /*01f0*/  LEA.HI.X.SX32 R15, R15, R0, 0x1, P0 ;  /* 0x000000000f0f7211 */ /* 0x000fe200000f0eff */
[----:B------:R1:W3:Y:S02]  /*0200*/  LDG.E.U16 R5, [R10.64] ;  /* 0x000000040a057981 */ /* 0x0002e4000c1e1500 */
[----:B------:R-:W-:Y:S01]  /*0210*/  IMAD R21, R13, 0x2, R19 ;  /* 0x000000020d157824 */ /* 0x000fe200078e0213 */
[----:B------:R-:W-:Y:S01]  /*0220*/  LEA R16, P0, R7, R4, 0x1 ;  /* 0x0000000407107211 */ /* 0x000fe200078008ff */
[----:B------:R4:W5:Y:S03]  /*0230*/  LDG.E.U16 R6, [R14.64] ;  /* 0x000000040e067981 */ /* 0x000966000c1e1500 */
[----:B------:R-:W-:-:S02]  /*0240*/  LEA R23, R13, R21, 0x1 ;  /* 0x000000150d177211 */ /* 0x000fc400078e08ff */
[----:B------:R-:W-:Y:S02]  /*0250*/  LEA.HI.X.SX32 R17, R7, R0, 0x1, P0 ;  /* 0x0000000007117211 */ /* 0x000fe400000f0eff */
[-C--:B------:R-:W-:Y:S01]  /*0260*/  LEA R20, P0, R21, R4.reuse, 0x1 ;  /* 0x0000000415147211 */ /* 0x080fe200078008ff */
[----:B-1----:R-:W-:Y:S01]  /*0270*/  IMAD R11, R13, 0x2, R23 ;  /* 0x000000020d0b7824 */ /* 0x002fe200078e0217 */
[----:B------:R-:W-:Y:S01]  /*0280*/  LEA R18, P1, R19, R4, 0x1 ;  /* 0x0000000413127211 */ /* 0x000fe200078208ff */
[----:B------:R1:W2:Y:S01]  /*0290*/  LDG.E.U16 R7, [R16.64] ;  /* 0x0000000410077981 */ /* 0x0002a2000c1e1500 */
[----:B------:R-:W-:Y:S02]  /*02a0*/  LEA.HI.X.SX32 R21, R21, R0, 0x1, P0 ;  /* 0x0000000015157211 */ /* 0x000fe400000f0eff */
[----:B------:R-:W-:Y:S02]  /*02b0*/  LEA R22, P0, R23, R4, 0x1 ;  /* 0x0000000417167211 */ /* 0x000fe400078008ff */
[----:B------:R-:W-:Y:S01]  /*02c0*/  LEA R27, R13, R11, 0x1 ;  /* 0x0000000b0d1b7211 */ /* 0x000fe200078e08ff */
[----:B0-----:R0:W2:Y:S01]  /*02d0*/  LDG.E.U16 R8, [R20.64] ;  /* 0x0000000414087981 */ /* 0x0010a2000c1e1500 */
[----:B------:R-:W-:-:S02]  /*02e0*/  LEA.HI.X.SX32 R23, R23, R0, 0x1, P0 ;  /* 0x0000000017177211 */ /* 0x000fc400000f0eff */
[----:B------:R-:W-:Y:S01]  /*02f0*/  LEA R24, P0, R11, R4, 0x1 ;  /* 0x000000040b187211 */ /* 0x000fe200078008ff */
[----:B----4-:R-:W-:Y:S01]  /*0300*/  IMAD R15, R13, 0x2, R27 ;  /* 0x000000020d0f7824 */ /* 0x010fe200078e021b */
[-C--:B------:R-:W-:Y:S01]  /*0310*/  LEA.HI.X.SX32 R19, R19, R0.reuse, 0x1, P1 ;  /* 0x0000000013137211 */ /* 0x080fe200008f0eff */
[----:B------:R4:W2:Y:S01]  /*0320*/  LDG.E.U16 R10, [R22.64] ;  /* 0x00000004160a7981 */ /* 0x0008a2000c1e1500 */
[----:B------:R-:W-:Y:S02]  /*0330*/  LEA.HI.X.SX32 R25, R11, R0, 0x1, P0 ;  /* 0x000000000b197211 */ /* 0x000fe400000f0eff */
[----:B------:R-:W-:Y:S01]  /*0340*/  LEA R28, P0, R15, R4, 0x1 ;  /* 0x000000040f1c7211 */ /* 0x000fe200078008ff */
[----:B------:R4:W2:Y:S01]  /*0350*/  LDG.E.U16 R9, [R18.64] ;  /* 0x0000000412097981 */ /* 0x0008a2000c1e1500 */
[----:B-1----:R-:W-:Y:S02]  /*0360*/  LEA R17, R13, R15, 0x1 ;  /* 0x0000000f0d117211 */ /* 0x002fe400078e08ff */
[----:B------:R-:W-:Y:S01]  /*0370*/  LEA.HI.X.SX32 R29, R15, R0, 0x1, P0 ;  /* 0x000000000f1d7211 */ /* 0x000fe200000f0eff */
[----:B------:R1:W2:Y:S02]  /*0380*/  LDG.E.U16 R11, [R24.64] ;  /* 0x00000004180b7981 */ /* 0x0002a4000c1e1500 */
[----:B0-----:R-:W-:Y:S01]  /*0390*/  IMAD R21, R13, 0x2, R17 ;  /* 0x000000020d157824 */ /* 0x001fe200078e0211 */
[-C--:B------:R-:W-:Y:S01]  /*03a0*/  LEA R26, P1, R27, R4.reuse, 0x1 ;  /* 0x000000041b1a7211 */ /* 0x080fe200078208ff */
[----:B------:R0:W2:Y:S01]  /*03b0*/  LDG.E.U16 R12, [R28.64] ;  /* 0x000000041c0c7981 */ /* 0x0000a2000c1e1500 */
[----:B----4-:R-:W-:-:S04]  /*03c0*/  LEA R18, P0, R17, R4, 0x1 ;  /* 0x0000000411127211 */ /* 0x010fc800078008ff */
[-C--:B------:R-:W-:Y:S02]  /*03d0*/  LEA.HI.X.SX32 R19, R17, R0.reuse, 0x1, P0 ;  /* 0x0000000011137211 */ /* 0x080fe400000f0eff */
[----:B------:R-:W-:Y:S02]  /*03e0*/  LEA R17, R13, R21, 0x1 ;  /* 0x000000150d117211 */ /* 0x000fe400078e08ff */
[----:B------:R-:W-:Y:S01]  /*03f0*/  LEA.HI.X.SX32 R27, R27, R0, 0x1, P1 ;  /* 0x000000001b1b7211 */ /* 0x000fe200008f0eff */
[----:B------:R4:W2:Y:S02]  /*0400*/  LDG.E.U16 R14, [R18.64] ;  /* 0x00000004120e7981 */ /* 0x0008a4000c1e1500 */
[----:B------:R-:W-:Y:S01]  /*0410*/  IMAD R31, R13, 0x2, R17 ;  /* 0x000000020d1f7824 */ /* 0x000fe200078e0211 */
[C---:B------:R-:W-:Y:S01]  /*0420*/  LEA R20, P0, R21.reuse, R4, 0x1 ;  /* 0x0000000415147211 */ /* 0x040fe200078008ff */
[----:B------:R0:W2:Y:S03]  /*0430*/  LDG.E.U16 R15, [R26.64] ;  /* 0x000000041a0f7981 */ /* 0x0000a6000c1e1500 */
[----:B------:R-:W-:-:S02]  /*0440*/  LEA.HI.X.SX32 R21, R21, R0, 0x1, P0 ;  /* 0x0000000015157211 */ /* 0x000fc400000f0eff */
[----:B-1----:R-:W-:-:S03]  /*0450*/  LEA R24, P0, R31, R4, 0x1 ;  /* 0x000000041f187211 */ /* 0x002fc600078008ff */
[----:B------:R1:W2:Y:S01]  /*0460*/  LDG.E.U16 R16, [R20.64] ;  /* 0x0000000414107981 */ /* 0x0002a2000c1e1500 */
[----:B0-----:R-:W-:-:S05]  /*0470*/  LEA R27, R13, R31, 0x1 ;  /* 0x0000001f0d1b7211 */ /* 0x001fca00078e08ff */
[----:B------:R-:W-:Y:S01]  /*0480*/  IMAD R29, R13, 0x2, R27 ;  /* 0x000000020d1d7824 */ /* 0x000fe200078e021b */
[----:B------:R-:W-:-:S04]  /*0490*/  LEA.HI.X.SX32 R25, R31, R0, 0x1, P0 ;  /* 0x000000001f197211 */ /* 0x000fc800000f0eff */
[C---:B------:R-:W-:Y:S01]  /*04a0*/  LEA R31, R13.reuse, R29, 0x1 ;  /* 0x0000001d0d1f7211 */ /* 0x040fe200078e08ff */
[----:B----4-:R0:W4:Y:S04]  /*04b0*/  LDG.E.U16 R18, [R24.64] ;  /* 0x0000000418127981 */ /* 0x010128000c1e1500 */
[----:B------:R-:W-:Y:S01]  /*04c0*/  IMAD R33, R13, 0x2, R31 ;  /* 0x000000020d217824 */ /* 0x000fe200078e021f */
[----:B------:R-:W-:-:S04]  /*04d0*/  LEA R26, P0, R27, R4, 0x1 ;  /* 0x000000041b1a7211 */ /* 0x000fc800078008ff */
[----:B-1----:R-:W-:Y:S02]  /*04e0*/  LEA R21, R13, R33, 0x1 ;  /* 0x000000210d157211 */ /* 0x002fe400078e08ff */
[----:B------:R-:W-:Y:S02]  /*04f0*/  LEA.HI.X.SX32 R27, R27, R0, 0x1, P0 ;  /* 0x000000001b1b7211 */ /* 0x000fe400000f0eff */
[-C--:B------:R-:W-:Y:S01]  /*0500*/  LEA R28, P0, R29, R4.reuse, 0x1 ;  /* 0x000000041d1c7211 */ /* 0x080fe200078008ff */
[----:B------:R-:W-:Y:S01]  /*0510*/  IMAD R35, R13, 0x2, R21 ;  /* 0x000000020d237824 */ /* 0x000fe200078e0215 */
[----:B------:R-:W-:Y:S01]  /*0520*/  LEA R22, P1, R17, R4, 0x1 ;  /* 0x0000000411167211 */ /* 0x000fe200078208ff */
[----:B------:R1:W2:Y:S01]  /*0530*/  LDG.E.U16 R20, [R26.64] ;  /* 0x000000041a147981 */ /* 0x0002a2000c1e1500 */
[----:B------:R-:W-:Y:S02]  /*0540*/  LEA.HI.X.SX32 R29, R29, R0, 0x1, P0 ;  /* 0x000000001d1d7211 */ /* 0x000fe400000f0eff */
[----:B------:R-:W-:-:S02]  /*0550*/  LEA R32, P0, R33, R4, 0x1 ;  /* 0x0000000421207211 */ /* 0x000fc400078008ff */
[----:B------:R-:W-:Y:S01]  /*0560*/  LEA R37, R13, R35, 0x1 ;  /* 0x000000230d257211 */ /* 0x000fe200078e08ff */
[----:B------:R1:W2:Y:S01]  /*0570*/  LDG.E.U16 R19, [R28.64] ;  /* 0x000000041c137981 */ /* 0x0002a2000c1e1500 */
[-C--:B------:R-:W-:Y:S02]  /*0580*/  LEA.HI.X.SX32 R33, R33, R0.reuse, 0x1, P0 ;  /* 0x0000000021217211 */ /* 0x080fe400000f0eff */
[----:B------:R-:W-:Y:S01]  /*0590*/  LEA.HI.X.SX32 R23, R17, R0, 0x1, P1 ;  /* 0x0000000011177211 */ /* 0x000fe200008f0eff */
[----:B------:R-:W-:Y:S01]  /*05a0*/  IMAD R39, R13, 0x2, R37 ;  /* 0x000000020d277824 */ /* 0x000fe200078e0225 */
[-C--:B0-----:R-:W-:Y:S02]  /*05b0*/  LEA R24, P0, R21, R4.reuse, 0x1 ;  /* 0x0000000415187211 */ /* 0x081fe400078008ff */
[----:B------:R-:W-:Y:S01]  /*05c0*/  LEA R30, P1, R31, R4, 0x1 ;  /* 0x000000041f1e7211 */ /* 0x000fe200078208ff */
[----:B------:R0:W2:Y:S01]  /*05d0*/  LDG.E.U16 R17, [R22.64] ;  /* 0x0000000416117981 */ /* 0x0000a2000c1e1500 */
[----:B------:R-:W-:-:S02]  /*05e0*/  LEA.HI.X.SX32 R25, R21, R0, 0x1, P0 ;  /* 0x0000000015197211 */ /* 0x000fc400000f0eff */
[----:B------:R-:W-:Y:S01]  /*05f0*/  LEA.HI.X.SX32 R31, R31, R0, 0x1, P1 ;  /* 0x000000001f1f7211 */ /* 0x000fe200008f0eff */
[----:B------:R0:W2:Y:S01]  /*0600*/  LDG.E.U16 R21, [R32.64] ;  /* 0x0000000420157981 */ /* 0x0000a2000c1e1500 */
[-C--:B------:R-:W-:Y:S02]  /*0610*/  LEA R34, P0, R35, R4.reuse, 0x1 ;  /* 0x0000000423227211 */ /* 0x080fe400078008ff */
[----:B-1----:R-:W-:Y:S01]  /*0620*/  LEA R29, R13, R39, 0x1 ;  /* 0x000000270d1d7211 */ /* 0x002fe200078e08ff */
[----:B------:R1:W2:Y:S01]  /*0630*/  LDG.E.U16 R24, [R24.64] ;  /* 0x0000000418187981 */ /* 0x0002a2000c1e1500 */
[----:B------:R-:W-:Y:S02]  /*0640*/  LEA R26, P1, R37, R4, 0x1 ;  /* 0x00000004251a7211 */ /* 0x000fe400078208ff */
[----:B------:R-:W-:Y:S01]  /*0650*/  LEA.HI.X.SX32 R35, R35, R0, 0x1, P0 ;  /* 0x0000000023237211 */ /* 0x000fe200000f0eff */
[----:B0-----:R0:W2:Y:S01]  /*0660*/  LDG.E.U16 R23, [R30.64] ;  /* 0x000000041e177981 */ /* 0x0010a2000c1e1500 */
[----:B------:R-:W-:-:S02]  /*0670*/  LEA R36, P0, R39, R4, 0x1 ;  /* 0x0000000427247211 */ /* 0x000fc400078008ff */
[-C--:B------:R-:W-:Y:S01]  /*0680*/  LEA.HI.X.SX32 R27, R37, R0.reuse, 0x1, P1 ;  /* 0x00000000251b7211 */ /* 0x080fe200008f0eff */
[----:B------:R1:W2:Y:S01]  /*0690*/  LDG.E.U16 R22, [R34.64] ;  /* 0x0000000422167981 */ /* 0x0002a2000c1e1500 */
[----:B------:R-:W-:Y:S01]  /*06a0*/  LEA.HI.X.SX32 R37, R39, R0, 0x1, P0 ;  /* 0x0000000027257211 */ /* 0x000fe200000f0eff */
[----:B0-----:R-:W-:Y:S01]  /*06b0*/  IMAD R31, R13, 0x2, R29 ;  /* 0x000000020d1f7824 */ /* 0x001fe200078e021d */
[----:B------:R-:W-:-:S03]  /*06c0*/  LEA R28, P0, R29, R4, 0x1 ;  /* 0x000000041d1c7211 */ /* 0x000fc600078008ff */
[----:B-1----:R0:W2:Y:S01]  /*06d0*/  LDG.E.U16 R25, [R36.64] ;  /* 0x0000000424197981 */ /* 0x0020a2000c1e1500 */
[----:B------:R-:W-:-:S03]  /*06e0*/  LEA R39, R13, R31, 0x1 ;  /* 0x0000001f0d277211 */ /* 0x000fc600078e08ff */
[----:B------:R1:W2:Y:S01]  /*06f0*/  LDG.E.U16 R27, [R26.64] ;  /* 0x000000041a1b7981 */ /* 0x0002a2000c1e1500 */
[----:B------:R-:W-:Y:S02]  /*0700*/  LEA.HI.X.SX32 R29, R29, R0, 0x1, P0 ;  /* 0x000000001d1d7211 */ /* 0x000fe400000f0eff */
[-C--:B------:R-:W-:Y:S01]  /*0710*/  LEA R32, P0, R31, R4.reuse, 0x1 ;  /* 0x000000041f207211 */ /* 0x080fe200078008ff */
[----:B------:R-:W-:Y:S01]  /*0720*/  IMAD R41, R13, 0x2, R39 ;  /* 0x000000020d297824 */ /* 0x000fe200078e0227 */
[----:B------:R-:W-:Y:S01]  /*0730*/  LEA R30, P1, R39, R4, 0x1 ;  /* 0x00000004271e7211 */ /* 0x000fe200078208ff */
[----:B------:R0:W2:Y:S01]  /*0740*/  LDG.E.U16 R28, [R28.64] ;  /* 0x000000041c1c7981 */ /* 0x0000a2000c1e1500 */
[-C--:B------:R-:W-:Y:S02]  /*0750*/  LEA.HI.X.SX32 R33, R31, R0.reuse, 0x1, P0 ;  /* 0x000000001f217211 */ /* 0x080fe400000f0eff */
[----:B------:R-:W-:Y:S02]  /*0760*/  LEA.HI.X.SX32 R31, R39, R0, 0x1, P1 ;  /* 0x00000000271f7211 */ /* 0x000fe400008f0eff */
[----:B------:R-:W-:Y:S01]  /*0770*/  LEA R34, P0, R41, R4, 0x1 ;  /* 0x0000000429227211 */ /* 0x000fe200078008ff */
[----:B-1----:R1:W2:Y:S01]  /*0780*/  LDG.E.U16 R26, [R32.64] ;  /* 0x00000004201a7981 */ /* 0x0022a2000c1e1500 */
[----:B------:R-:W-:-:S02]  /*0790*/  LEA R39, R13, R41, 0x1 ;  /* 0x000000290d277211 */ /* 0x000fc400078e08ff */
[----:B------:R-:W-:Y:S01]  /*07a0*/  LEA.HI.X.SX32 R35, R41, R0, 0x1, P0 ;  /* 0x0000000029237211 */ /* 0x000fe200000f0eff */
[----:B------:R1:W2:Y:S02]  /*07b0*/  LDG.E.U16 R31, [R30.64] ;  /* 0x000000041e1f7981 */ /* 0x0002a4000c1e1500 */
[----:B------:R-:W-:Y:S01]  /*07c0*/  IMAD R41, R13, 0x2, R39 ;  /* 0x000000020d297824 */ /* 0x000fe200078e0227 */
[----:B0-----:R-:W-:Y:S01]  /*07d0*/  LEA R36, P0, R39, R4, 0x1 ;  /* 0x0000000427247211 */ /* 0x001fe200078008ff */
[----:B------:R0:W2:Y:S03]  /*07e0*/  LDG.E.U16 R29, [R34.64] ;  /* 0x00000004221d7981 */ /* 0x0000a6000c1e1500 */
[----:B------:R-:W-:-:S05]  /*07f0*/  LEA R43, R13, R41, 0x1 ;  /* 0x000000290d2b7211 */ /* 0x000fca00078e08ff */
[----:B------:R-:W-:Y:S01]  /*0800*/  IMAD R45, R13, 0x2, R43 ;  /* 0x000000020d2d7824 */ /* 0x000fe200078e022b */
[----:B------:R-:W-:Y:S02]  /*0810*/  LEA.HI.X.SX32 R37, R39, R0, 0x1, P0 ;  /* 0x0000000027257211 */ /* 0x000fe400000f0eff */
[-C--:B------:R-:W-:Y:S02]  /*0820*/  LEA R38, P0, R41, R4.reuse, 0x1 ;  /* 0x0000000429267211 */ /* 0x080fe400078008ff */
[----:B------:R-:W-:Y:S01]  /*0830*/  LEA R47, R13, R45, 0x1 ;  /* 0x0000002d0d2f7211 */ /* 0x000fe200078e08ff */
[----:B-1----:R1:W2:Y:S01]  /*0840*/  LDG.E.U16 R32, [R36.64] ;  /* 0x0000000424207981 */ /* 0x0022a2000c1e1500 */
[----:B------:R-:W-:Y:S02]  /*0850*/  LEA R40, P1, R43, R4, 0x1 ;  /* 0x000000042b287211 */ /* 0x000fe400078208ff */
[----:B------:R-:W-:Y:S01]  /*0860*/  LEA.HI.X.SX32 R39, R41, R0, 0x1, P0 ;  /* 0x0000000029277211 */ /* 0x000fe200000f0eff */
[----:B0-----:R-:W-:Y:S01]  /*0870*/  IMAD R35, R13, 0x2, R47 ;  /* 0x000000020d237824 */ /* 0x001fe200078e022f */
[----:B------:R-:W-:-:S02]  /*0880*/  LEA R42, P0, R45, R4, 0x1 ;  /* 0x000000042d2a7211 */ /* 0x000fc400078008ff */
[-C--:B------:R-:W-:Y:S01]  /*0890*/  LEA.HI.X.SX32 R41, R43, R0.reuse, 0x1, P1 ;  /* 0x000000002b297211 */ /* 0x080fe200008f0eff */
[----:B------:R0:W2:Y:S01]  /*08a0*/  LDG.E.U16 R30, [R38.64] ;  /* 0x00000004261e7981 */ /* 0x0000a2000c1e1500 */
[----:B------:R-:W-:Y:S02]  /*08b0*/  LEA.HI.X.SX32 R43, R45, R0, 0x1, P0 ;  /* 0x000000002d2b7211 */ /* 0x000fe400000f0eff */
[----:B------:R-:W-:Y:S01]  /*08c0*/  LEA R44, P0, R47, R4, 0x1 ;  /* 0x000000042f2c7211 */ /* 0x000fe200078008ff */
[----:B------:R0:W2:Y:S01]  /*08d0*/  LDG.E.U16 R33, [R40.64] ;  /* 0x0000000428217981 */ /* 0x0000a2000c1e1500 */
[----:B------:R-:W-:Y:S02]  /*08e0*/  LEA R49, R13, R35, 0x1 ;  /* 0x000000230d317211 */ /* 0x000fe400078e08ff */
[----:B------:R-:W-:Y:S01]  /*08f0*/  LEA.HI.X.SX32 R45, R47, R0, 0x1, P0 ;  /* 0x000000002f2d7211 */ /* 0x000fe200000f0eff */
[----:B------:R0:W2:Y:S01]  /*0900*/  LDG.E.U16 R34, [R42.64] ;  /* 0x000000042a227981 */ /* 0x0000a2000c1e1500 */
[-C--:B------:R-:W-:Y:S01]  /*0910*/  LEA R46, P0, R35, R4.reuse, 0x1 ;  /* 0x00000004232e7211 */ /* 0x080fe200078008ff */
[----:B-1----:R-:W-:Y:S01]  /*0920*/  IMAD R37, R13, 0x2, R49 ;  /* 0x000000020d257824 */ /* 0x002fe200078e0231 */
[----:B------:R-:W-:Y:S01]  /*0930*/  LEA R48, P1, R49, R4, 0x1 ;  /* 0x0000000431307211 */ /* 0x000fe200078208ff */
[----:B------:R1:W2:Y:S01]  /*0940*/  LDG.E.U16 R36, [R44.64] ;  /* 0x000000042c247981 */ /* 0x0002a2000c1e1500 */
[----:B------:R-:W-:-:S02]  /*0950*/  LEA.HI.X.SX32 R47, R35, R0, 0x1, P0 ;  /* 0x00000000232f7211 */ /* 0x000fc400000f0eff */
[----:B------:R-:W-:Y:S02]  /*0960*/  LEA R50, P0, R37, R4, 0x1 ;  /* 0x0000000425327211 */ /* 0x000fe400078008ff */
[----:B0-----:R-:W-:Y:S01]  /*0970*/  LEA R41, R13, R37, 0x1 ;  /* 0x000000250d297211 */ /* 0x001fe200078e08ff */
[----:B------:R0:W2:Y:S01]  /*0980*/  LDG.E.U16 R35, [R46.64] ;  /* 0x000000042e237981 */ /* 0x0000a2000c1e1500 */
[----:B------:R-:W-:Y:S02]  /*0990*/  LEA.HI.X.SX32 R51, R37, R0, 0x1, P0 ;  /* 0x0000000025337211 */ /* 0x000fe400000f0eff */
[----:B------:R-:W-:Y:S01]  /*09a0*/  LEA R42, P0, R41, R4, 0x1 ;  /* 0x00000004292a7211 */ /* 0x000fe200078008ff */
[----:B------:R-:W-:Y:S01]  /*09b0*/  IMAD R53, R13, 0x2, R41 ;  /* 0x000000020d357824 */ /* 0x000fe200078e0229 */
[-C--:B------:R-:W-:Y:S01]  /*09c0*/  LEA.HI.X.SX32 R49, R49, R0.reuse, 0x1, P1 ;  /* 0x0000000031317211 */ /* 0x080fe200008f0eff */
[----:B------:R0:W2:Y:S01]  /*09d0*/  LDG.E.U16 R37, [R50.64] ;  /* 0x0000000432257981 */ /* 0x0000a2000c1e1500 */
[----:B------:R-:W-:-:S02]  /*09e0*/  LEA.HI.X.SX32 R43, R41, R0, 0x1, P0 ;  /* 0x00000000292b7211 */ /* 0x000fc400000f0eff */
[C---:B------:R-:W-:Y:S01]  /*09f0*/  LEA R41, R13.reuse, R53, 0x1 ;  /* 0x000000350d297211 */ /* 0x040fe200078e08ff */
[----:B------:R0:W2:Y:S04]  /*0a00*/  LDG.E.U16 R39, [R48.64] ;  /* 0x0000000430277981 */ /* 0x0000a8000c1e1500 */
[----:B------:R-:W-:Y:S01]  /*0a10*/  IMAD R55, R13, 0x2, R41 ;  /* 0x000000020d377824 */ /* 0x000fe200078e0229 */
[----:B-1----:R-:W-:Y:S01]  /*0a20*/  LEA R44, P0, R53, R4, 0x1 ;  /* 0x00000004352c7211 */ /* 0x002fe200078008ff */
[----:B------:R1:W2:Y:S03]  /*0a30*/  LDG.E.U16 R40, [R42.64] ;  /* 0x000000042a287981 */ /* 0x0002a6000c1e1500 */
[----:B------:R-:W-:-:S02]  /*0a40*/  LEA R57, R13, R55, 0x1 ;  /* 0x000000370d397211 */ /* 0x000fc400078e08ff */
[----:B------:R-:W-:Y:S02]  /*0a50*/  LEA.HI.X.SX32 R45, R53, R0, 0x1, P0 ;  /* 0x00000000352d7211 */ /* 0x000fe400000f0eff */
[----:B0-----:R-:W-:Y:S01]  /*0a60*/  LEA R46, P0, R55, R4, 0x1 ;  /* 0x00000004372e7211 */ /* 0x001fe200078008ff */
[----:B------:R-:W-:Y:S02]  /*0a70*/  IMAD R59, R13, 0x2, R57 ;  /* 0x000000020d3b7824 */ /* 0x000fe400078e0239 */
[----:B------:R0:W2:Y:S01]  /*0a80*/  LDG.E.U16 R38, [R44.64] ;  /* 0x000000042c267981 */ /* 0x0000a2000c1e1500 */
[----:B------:R-:W-:Y:S02]  /*0a90*/  LEA.HI.X.SX32 R47, R55, R0, 0x1, P0 ;  /* 0x00000000372f7211 */ /* 0x000fe400000f0eff */
[----:B------:R-:W-:Y:S02]  /*0aa0*/  LEA R48, P0, R57, R4, 0x1 ;  /* 0x0000000439307211 */ /* 0x000fe400078008ff */
[----:B------:R-:W-:Y:S01]  /*0ab0*/  LEA R55, R13, R59, 0x1 ;  /* 0x0000003b0d377211 */ /* 0x000fe200078e08ff */
[----:B-1----:R1:W2:Y:S01]  /*0ac0*/  LDG.E.U16 R42, [R46.64] ;  /* 0x000000042e2a7981 */ /* 0x0022a2000c1e1500 */
[----:B------:R-:W-:-:S03]  /*0ad0*/  LEA.HI.X.SX32 R49, R57, R0, 0x1, P0 ;  /* 0x0000000039317211 */ /* 0x000fc600000f0eff */
[----:B------:R-:W-:Y:S01]  /*0ae0*/  IMAD R57, R13, 0x2, R55 ;  /* 0x000000020d397824 */ /* 0x000fe200078e0237 */
[----:B------:R-:W-:Y:S01]  /*0af0*/  LEA R50, P0, R59, R4, 0x1 ;  /* 0x000000043b327211 */ /* 0x000fe200078008ff */
[----:B0-----:R0:W2:Y:S03]  /*0b00*/  LDG.E.U16 R44, [R48.64] ;  /* 0x00000004302c7981 */ /* 0x0010a6000c1e1500 */
[----:B------:R-:W-:Y:S02]  /*0b10*/  LEA R61, R13, R57, 0x1 ;  /* 0x000000390d3d7211 */ /* 0x000fe400078e08ff */
[----:B------:R-:W-:-:S03]  /*0b20*/  LEA.HI.X.SX32 R51, R59, R0, 0x1, P0 ;  /* 0x000000003b337211 */ /* 0x000fc600000f0eff */
[----:B------:R-:W-:Y:S01]  /*0b30*/  IMAD R59, R13, 0x2, R61 ;  /* 0x000000020d3b7824 */ /* 0x000fe200078e023d */
[----:B------:R-:W-:Y:S01]  /*0b40*/  LEA R52, P1, R41, R4, 0x1 ;  /* 0x0000000429347211 */ /* 0x000fe200078208ff */
[----:B------:R0:W2:Y:S03]  /*0b50*/  LDG.E.U16 R43, [R50.64] ;  /* 0x00000004322b7981 */ /* 0x0000a6000c1e1500 */
[----:B------:R-:W-:-:S05]  /*0b60*/  LEA R63, R13, R59, 0x1 ;  /* 0x0000003b0d3f7211 */ /* 0x000fca00078e08ff */
[----:B------:R-:W-:-:S05]  /*0b70*/  IMAD R65, R13, 0x2, R63 ;  /* 0x000000020d417824 */ /* 0x000fca00078e023f */
[----:B0-----:R-:W-:-:S05]  /*0b80*/  LEA R49, R13, R65, 0x1 ;  /* 0x000000410d317211 */ /* 0x001fca00078e08ff */
[----:B------:R-:W-:Y:S01]  /*0b90*/  IMAD R67, R13, 0x2, R49 ;  /* 0x000000020d437824 */ /* 0x000fe200078e0231 */
[----:B------:R-:W-:-:S04]  /*0ba0*/  LEA.HI.X.SX32 R53, R41, R0, 0x1, P1 ;  /* 0x0000000029357211 */ /* 0x000fc800008f0eff */
[C---:B------:R-:W-:Y:S01]  /*0bb0*/  LEA R69, R13.reuse, R67, 0x1 ;  /* 0x000000430d457211 */ /* 0x040fe200078e08ff */
[----:B------:R0:W2:Y:S04]  /*0bc0*/  LDG.E.U16 R41, [R52.64] ;  /* 0x0000000434297981 */ /* 0x0000a8000c1e1500 */
[----:B------:R-:W-:Y:S01]  /*0bd0*/  IMAD R71, R13, 0x2, R69 ;  /* 0x000000020d477824 */ /* 0x000fe200078e0245 */
[----:B------:R-:W-:-:S04]  /*0be0*/  LEA R54, P1, R55, R4, 0x1 ;  /* 0x0000000437367211 */ /* 0x000fc800078208ff */
[----:B------:R-:W-:Y:S02]  /*0bf0*/  LEA R73, R13, R71, 0x1 ;  /* 0x000000470d497211 */ /* 0x000fe400078e08ff */
[----:B0-----:R-:W-:-:S04]  /*0c00*/  LEA R52, P0, R57, R4, 0x1 ;  /* 0x0000000439347211 */ /* 0x001fc800078008ff */
[----:B------:R-:W-:Y:S01]  /*0c10*/  LEA.HI.X.SX32 R53, R57, R0, 0x1, P0 ;  /* 0x0000000039357211 */ /* 0x000fe200000f0eff */
[----:B------:R-:W-:Y:S01]  /*0c20*/  IMAD R75, R13, 0x2, R73 ;  /* 0x000000020d4b7824 */ /* 0x000fe200078e0249 */
[----:B------:R-:W-:Y:S02]  /*0c30*/  LEA R56, P0, R61, R4, 0x1 ;  /* 0x000000043d387211 */ /* 0x000fe400078008ff */
[-C--:B------:R-:W-:Y:S01]  /*0c40*/  LEA.HI.X.SX32 R55, R55, R0.reuse, 0x1, P1 ;  /* 0x0000000037377211 */ /* 0x080fe200008f0eff */
[----:B-1----:R0:W2:Y:S01]  /*0c50*/  LDG.E.U16 R46, [R52.64] ;  /* 0x00000004342e7981 */ /* 0x0020a2000c1e1500 */
[----:B------:R-:W-:Y:S02]  /*0c60*/  LEA.HI.X.SX32 R57, R61, R0, 0x1, P0 ;  /* 0x000000003d397211 */ /* 0x000fe400000f0eff */
[-C--:B------:R-:W-:Y:S01]  /*0c70*/  LEA R58, P0, R59, R4.reuse, 0x1 ;  /* 0x000000043b3a7211 */ /* 0x080fe200078008ff */
[----:B------:R1:W2:Y:S01]  /*0c80*/  LDG.E.U16 R45, [R54.64] ;  /* 0x00000004362d7981 */ /* 0x0002a2000c1e1500 */
[----:B------:R-:W-:-:S02]  /*0c90*/  LEA R60, P1, R63, R4, 0x1 ;  /* 0x000000043f3c7211 */ /* 0x000fc400078208ff */
[----:B------:R-:W-:Y:S01]  /*0ca0*/  LEA R77, R13, R75, 0x1 ;  /* 0x0000004b0d4d7211 */ /* 0x000fe200078e08ff */
[----:B------:R0:W2:Y:S01]  /*0cb0*/  LDG.E.U16 R48, [R56.64] ;  /* 0x0000000438307981 */ /* 0x0000a2000c1e1500 */
[-C--:B------:R-:W-:Y:S02]  /*0cc0*/  LEA.HI.X.SX32 R59, R59, R0.reuse, 0x1, P0 ;  /* 0x000000003b3b7211 */ /* 0x080fe400000f0eff */
[----:B------:R-:W-:Y:S01]  /*0cd0*/  LEA.HI.X.SX32 R61, R63, R0, 0x1, P1 ;  /* 0x000000003f3d7211 */ /* 0x000fe200008f0eff */
[----:B------:R-:W-:Y:S01]  /*0ce0*/  IMAD R79, R13, 0x2, R77 ;  /* 0x000000020d4f7824 */ /* 0x000fe200078e024d */
[-C--:B------:R-:W-:Y:S01]  /*0cf0*/  LEA R64, P1, R69, R4.reuse, 0x1 ;  /* 0x0000000445407211 */ /* 0x080fe200078208ff */
[----:B------:R0:W2:Y:S01]  /*0d00*/  LDG.E.U16 R47, [R58.64] ;  /* 0x000000043a2f7981 */ /* 0x0000a2000c1e1500 */
[----:B-1----:R-:W-:-:S03]  /*0d10*/  LEA R54, P0, R65, R4, 0x1 ;  /* 0x0000000441367211 */ /* 0x002fc600078008ff */
[----:B------:R1:W2:Y:S01]  /*0d20*/  LDG.E.U16 R51, [R60.64] ;  /* 0x000000043c337981 */ /* 0x0002a2000c1e1500 */
[-C--:B------:R-:W-:Y:S02]  /*0d30*/  LEA.HI.X.SX32 R55, R65, R0.reuse, 0x1, P0 ;  /* 0x0000000041377211 */ /* 0x080fe400000f0eff */
[----:B------:R-:W-:Y:S02]  /*0d40*/  LEA.HI.X.SX32 R65, R69, R0, 0x1, P1 ;  /* 0x0000000045417211 */ /* 0x000fe400008f0eff */
[----:B------:R-:W-:Y:S02]  /*0d50*/  LEA R69, R13, R79, 0x1 ;  /* 0x0000004f0d457211 */ /* 0x000fe400078e08ff */
[----:B------:R-:W-:Y:S01]  /*0d60*/  LEA R62, P0, R49, R4, 0x1 ;  /* 0x00000004313e7211 */ /* 0x000fe200078008ff */
[----:B0-----:R0:W2:Y:S02]  /*0d70*/  LDG.E.U16 R53, [R64.64] ;  /* 0x0000000440357981 */ /* 0x0010a4000c1e1500 */
[----:B------:R-:W-:Y:S01]  /*0d80*/  IMAD R81, R13, 0x2, R69 ;  /* 0x000000020d517824 */ /* 0x000fe200078e0245 */
[----:B------:R-:W-:-:S02]  /*0d90*/  LEA.HI.X.SX32 R63, R49, R0, 0x1, P0 ;  /* 0x00000000313f7211 */ /* 0x000fc400000f0eff */
[----:B------:R-:W-:Y:S01]  /*0da0*/  LEA R56, P0, R67, R4, 0x1 ;  /* 0x0000000443387211 */ /* 0x000fe200078008ff */
[----:B------:R0:W2:Y:S01]  /*0db0*/  LDG.E.U16 R49, [R54.64] ;  /* 0x0000000436317981 */ /* 0x0000a2000c1e1500 */
[----:B------:R-:W-:Y:S02]  /*0dc0*/  LEA R83, R13, R81, 0x1 ;  /* 0x000000510d537211 */ /* 0x000fe400078e08ff */
[----:B------:R-:W-:Y:S01]  /*0dd0*/  LEA.HI.X.SX32 R57, R67, R0, 0x1, P0 ;  /* 0x0000000043397211 */ /* 0x000fe200000f0eff */
[----:B------:R0:W2:Y:S01]  /*0de0*/  LDG.E.U16 R52, [R62.64] ;  /* 0x000000043e347981 */ /* 0x0000a2000c1e1500 */
[-C--:B------:R-:W-:Y:S01]  /*0df0*/  LEA R58, P0, R71, R4.reuse, 0x1 ;  /* 0x00000004473a7211 */ /* 0x080fe200078008ff */
[----:B------:R-:W-:Y:S01]  /*0e00*/  IMAD R85, R13, 0x2, R83 ;  /* 0x000000020d557824 */ /* 0x000fe200078e0253 */
[----:B------:R-:W-:Y:S01]  /*0e10*/  LEA R66, P1, R77, R4, 0x1 ;  /* 0x000000044d427211 */ /* 0x000fe200078208ff */
[----:B------:R3:W2:Y:S01]  /*0e20*/  LDG.E.U16 R50, [R56.64] ;  /* 0x0000000438327981 */ /* 0x0006a2000c1e1500 */
[----:B------:R-:W-:-:S02]  /*0e30*/  LEA.HI.X.SX32 R59, R71, R0, 0x1, P0 ;  /* 0x00000000473b7211 */ /* 0x000fc400000f0eff */
[----:B-1----:R-:W-:Y:S02]  /*0e40*/  LEA R60, P0, R73, R4, 0x1 ;  /* 0x00000004493c7211 */ /* 0x002fe400078008ff */
[----:B------:R-:W-:Y:S01]  /*0e50*/  LEA R87, R13, R85, 0x1 ;  /* 0x000000550d577211 */ /* 0x000fe200078e08ff */
[----:B0-----:R0:W2:Y:S01]  /*0e60*/  LDG.E.U16 R54, [R58.64] ;  /* 0x000000043a367981 */ /* 0x0010a2000c1e1500 */
[----:B------:R-:W-:Y:S02]  /*0e70*/  LEA.HI.X.SX32 R61, R73, R0, 0x1, P0 ;  /* 0x00000000493d7211 */ /* 0x000fe400000f0eff */
[----:B------:R-:W-:Y:S01]  /*0e80*/  LEA R62, P0, R75, R4, 0x1 ;  /* 0x000000044b3e7211 */ /* 0x000fe200078008ff */
[----:B------:R-:W-:Y:S01]  /*0e90*/  IMAD R89, R13, 0x2, R87 ;  /* 0x000000020d597824 */ /* 0x000fe200078e0257 */
[-C--:B------:R-:W-:Y:S01]  /*0ea0*/  LEA.HI.X.SX32 R67, R77, R0.reuse, 0x1, P1 ;  /* 0x000000004d437211 */ /* 0x080fe200008f0eff */
[----:B---3--:R1:W3:Y:S01]  /*0eb0*/  LDG.E.U16 R56, [R60.64] ;  /* 0x000000043c387981 */ /* 0x0082e2000c1e1500 */
[----:B------:R-:W-:-:S02]  /*0ec0*/  LEA.HI.X.SX32 R63, R75, R0, 0x1, P0 ;  /* 0x000000004b3f7211 */ /* 0x000fc400000f0eff */
[----:B------:R-:W-:Y:S01]  /*0ed0*/  LEA R64, P0, R79, R4, 0x1 ;  /* 0x000000044f407211 */ /* 0x000fe200078008ff */
[----:B------:R1:W2:Y:S01]  /*0ee0*/  LDG.E.U16 R57, [R66.64] ;  /* 0x0000000442397981 */ /* 0x0002a2000c1e1500 */
[----:B------:R-:W-:Y:S02]  /*0ef0*/  LEA R77, R13, R89, 0x1 ;  /* 0x000000590d4d7211 */ /* 0x000fe400078e08ff */
[----:B------:R-:W-:Y:S01]  /*0f00*/  LEA.HI.X.SX32 R65, R79, R0, 0x1, P0 ;  /* 0x000000004f417211 */ /* 0x000fe200000f0eff */
[----:B------:R1:W2:Y:S02]  /*0f10*/  LDG.E.U16 R55, [R62.64] ;  /* 0x000000043e377981 */ /* 0x0002a4000c1e1500 */
[----:B------:R-:W-:Y:S01]  /*0f20*/  IMAD R79, R13, 0x2, R77 ;  /* 0x000000020d4f7824 */ /* 0x000fe200078e024d */
[----:B------:R-:W-:Y:S01]  /*0f30*/  LEA R68, P0, R69, R4, 0x1 ;  /* 0x0000000445447211 */ /* 0x000fe200078008ff */
[----:B0-----:R0:W2:Y:S03]  /*0f40*/  LDG.E.U16 R58, [R64.64] ;  /* 0x00000004403a7981 */ /* 0x0010a6000c1e1500 */
[----:B------:R-:W-:-:S02]  /*0f50*/  LEA R91, R13, R79, 0x1 ;  /* 0x0000004f0d5b7211 */ /* 0x000fc400078e08ff */
[----:B------:R-:W-:Y:S02]  /*0f60*/  LEA.HI.X.SX32 R69, R69, R0, 0x1, P0 ;  /* 0x0000000045457211 */ /* 0x000fe400000f0eff */
[-C--:B------:R-:W-:Y:S01]  /*0f70*/  LEA R70, P0, R81, R4.reuse, 0x1 ;  /* 0x0000000451467211 */ /* 0x080fe200078008ff */
[----:B------:R-:W-:Y:S01]  /*0f80*/  IMAD R93, R13, 0x2, R91 ;  /* 0x000000020d5d7824 */ /* 0x000fe200078e025b */
[----:B------:R-:W-:Y:S01]  /*0f90*/  LEA R72, P1, R83, R4, 0x1 ;  /* 0x0000000453487211 */ /* 0x000fe200078208ff */
[----:B------:R0:W2:Y:S01]  /*0fa0*/  LDG.E.U16 R59, [R68.64] ;  /* 0x00000004443b7981 */ /* 0x0000a2000c1e1500 */
[-C--:B------:R-:W-:Y:S02]  /*0fb0*/  LEA.HI.X.SX32 R71, R81, R0.reuse, 0x1, P0 ;  /* 0x0000000051477211 */ /* 0x080fe400000f0eff */
[----:B------:R-:W-:Y:S02]  /*0fc0*/  LEA R81, R13, R93, 0x1 ;  /* 0x0000005d0d517211 */ /* 0x000fe400078e08ff */
[----:B------:R-:W-:Y:S01]  /*0fd0*/  LEA.HI.X.SX32 R73, R83, R0, 0x1, P1 ;  /* 0x0000000053497211 */ /* 0x000fe200008f0eff */
[----:B-1----:R1:W2:Y:S01]  /*0fe0*/  LDG.E.U16 R60, [R70.64] ;  /* 0x00000004463c7981 */ /* 0x0022a2000c1e1500 */
[----:B------:R-:W-:Y:S01]  /*0ff0*/  LEA R66, P0, R85, R4, 0x1 ;  /* 0x0000000455427211 */ /* 0x000fe200078008ff */
[----:B------:R-:W-:-:S02]  /*1000*/  IMAD R83, R13, 0x2, R81 ;  /* 0x000000020d537824 */ /* 0x000fc400078e0251 */
[----:B------:R0:W2:Y:S01]  /*1010*/  LDG.E.U16 R61, [R72.64] ;  /* 0x00000004483d7981 */ /* 0x0000a2000c1e1500 */
[----:B------:R-:W-:Y:S02]  /*1020*/  LEA.HI.X.SX32 R67, R85, R0, 0x1, P0 ;  /* 0x0000000055437211 */ /* 0x000fe400000f0eff */
[----:B------:R-:W-:Y:S02]  /*1030*/  LEA R85, R13, R83, 0x1 ;  /* 0x000000530d557211 */ /* 0x000fe400078e08ff */
[----:B------:R-:W-:Y:S01]  /*1040*/  LEA R74, P0, R87, R4, 0x1 ;  /* 0x00000004574a7211 */ /* 0x000fe200078008ff */
[----:B------:R1:W2:Y:S02]  /*1050*/  LDG.E.U16 R62, [R66.64] ;  /* 0x00000004423e7981 */ /* 0x0002a4000c1e1500 */
[----:B------:R-:W-:Y:S01]  /*1060*/  IMAD R95, R13, 0x2, R85 ;  /* 0x000000020d5f7824 */ /* 0x000fe200078e0255 */
[----:B------:R-:W-:-:S04]  /*1070*/  LEA.HI.X.SX32 R75, R87, R0, 0x1, P0 ;  /* 0x00000000574b7211 */ /* 0x000fc800000f0eff */
[----:B------:R-:W-:Y:S01]  /*1080*/  LEA R87, R13, R95, 0x1 ;  /* 0x0000005f0d577211 */ /* 0x000fe200078e08ff */
[----:B------:R1:W2:Y:S01]  /*1090*/  LDG.E.U16 R63, [R74.64] ;  /* 0x000000044a3f7981 */ /* 0x0002a2000c1e1500 */
[----:B0-----:R-:W-:-:S03]  /*10a0*/  LEA R68, P0, R89, R4, 0x1 ;  /* 0x0000000459447211 */ /* 0x001fc600078008ff */
[----:B------:R-:W-:Y:S01]  /*10b0*/  IMAD R97, R13, 0x2, R87 ;  /* 0x000000020d617824 */ /* 0x000fe200078e0257 */
[----:B------:R-:W-:-:S04]  /*10c0*/  LEA.HI.X.SX32 R69, R89, R0, 0x1, P0 ;  /* 0x0000000059457211 */ /* 0x000fc800000f0eff */
[C---:B------:R-:W-:Y:S01]  /*10d0*/  LEA R89, R13.reuse, R97, 0x1 ;  /* 0x000000610d597211 */ /* 0x040fe200078e08ff */
[----:B------:R0:W2:Y:S04]  /*10e0*/  LDG.E.U16 R64, [R68.64] ;  /* 0x0000000444407981 */ /* 0x0000a8000c1e1500 */
[----:B------:R-:W-:Y:S01]  /*10f0*/  IMAD R99, R13, 0x2, R89 ;  /* 0x000000020d637824 */ /* 0x000fe200078e0259 */
[----:B-1----:R-:W-:-:S04]  /*1100*/  LEA R70, P0, R79, R4, 0x1 ;  /* 0x000000044f467211 */ /* 0x002fc800078008ff */
[----:B------:R-:W-:Y:S02]  /*1110*/  LEA R101, R13, R99, 0x1 ;  /* 0x000000630d657211 */ /* 0x000fe400078e08ff */
        /* <DEDUP_REMOVED lines=9> */
[----:B------:R-:W-:-:S03]  /*11b0*/  LEA.HI.X.SX32 R75, R93, R0, 0x1, P0 ;  /* 0x000000005d4b7211 */ /* 0x000fc600000f0eff */
[----:B------:R-:W-:Y:S01]  /*11c0*/  IMAD R93, R13, 0x2, R105 ;  /* 0x000000020d5d7824 */ /* 0x000fe200078e0269 */
[----:B------:R-:W-:Y:S01]  /*11d0*/  LEA.HI.X.SX32 R77, R77, R0, 0x1, P1 ;  /* 0x000000004d4d7211 */ /* 0x000fe200008f0eff */
[----:B0-----:R0:W2:Y:S03]  /*11e0*/  LDG.E.U16 R68, [R74.64] ;  /* 0x000000044a447981 */ /* 0x0010a6000c1e1500 */
[C---:B------:R-:W-:Y:S01]  /*11f0*/  LEA R107, R13.reuse, R93, 0x1 ;  /* 0x0000005d0d6b7211 */ /* 0x040fe200078e08ff */
[----:B------:R0:W2:Y:S04]  /*1200*/  LDG.E.U16 R65, [R76.64] ;  /* 0x000000044c417981 */ /* 0x0000a8000c1e1500 */
[----:B------:R-:W-:Y:S01]  /*1210*/  IMAD R109, R13, 0x2, R107 ;  /* 0x000000020d6d7824 */ /* 0x000fe200078e026b */
[----:B------:R-:W-:-:S02]  /*1220*/  LEA R78, P1, R81, R4, 0x1 ;  /* 0x00000004514e7211 */ /* 0x000fc400078208ff */
[----:B0-----:R-:W-:Y:S02]  /*1230*/  LEA R76, P0, R83, R4, 0x1 ;  /* 0x00000004534c7211 */ /* 0x001fe400078008ff */
[----:B------:R-:W-:Y:S02]  /*1240*/  LEA R111, R13, R109, 0x1 ;  /* 0x0000006d0d6f7211 */ /* 0x000fe400078e08ff */
[----:B------:R-:W-:Y:S02]  /*1250*/  LEA.HI.X.SX32 R77, R83, R0, 0x1, P0 ;  /* 0x00000000534d7211 */ /* 0x000fe400000f0eff */
[----:B------:R-:W-:Y:S02]  /*1260*/  LEA R80, P0, R85, R4, 0x1 ;  /* 0x0000000455507211 */ /* 0x000fe400078008ff */
[-C--:B------:R-:W-:Y:S01]  /*1270*/  LEA.HI.X.SX32 R79, R81, R0.reuse, 0x1, P1 ;  /* 0x00000000514f7211 */ /* 0x080fe200008f0eff */
[----:B------:R-:W-:Y:S01]  /*1280*/  IMAD R113, R13, 0x2, R111 ;  /* 0x000000020d717824 */ /* 0x000fe200078e026f */
[----:B------:R-:W-:Y:S01]  /*1290*/  LEA.HI.X.SX32 R81, R85, R0, 0x1, P0 ;  /* 0x0000000055517211 */ /* 0x000fe200000f0eff */
[----:B-1----:R0:W2:Y:S01]  /*12a0*/  LDG.E.U16 R70, [R76.64] ;  /* 0x000000044c467981 */ /* 0x0020a2000c1e1500 */
[----:B------:R-:W-:-:S02]  /*12b0*/  LEA R82, P0, R95, R4, 0x1 ;  /* 0x000000045f527211 */ /* 0x000fc400078008ff */
[----:B------:R-:W-:Y:S01]  /*12c0*/  LEA R84, P1, R87, R4, 0x1 ;  /* 0x0000000457547211 */ /* 0x000fe200078208ff */
[----:B------:R1:W2:Y:S01]  /*12d0*/  LDG.E.U16 R69, [R78.64] ;  /* 0x000000044e457981 */ /* 0x0002a2000c1e1500 */
[-C--:B------:R-:W-:Y:S02]  /*12e0*/  LEA.HI.X.SX32 R83, R95, R0.reuse, 0x1, P0 ;  /* 0x000000005f537211 */ /* 0x080fe400000f0eff */
[C---:B------:R-:W-:Y:S01]  /*12f0*/  LEA R95, R13.reuse, R113, 0x1 ;  /* 0x000000710d5f7211 */ /* 0x040fe200078e08ff */
[----:B------:R0:W2:Y:S04]  /*1300*/  LDG.E.U16 R71, [R80.64] ;  /* 0x0000000450477981 */ /* 0x0000a8000c1e1500 */
[----:B------:R-:W-:Y:S01]  /*1310*/  IMAD R115, R13, 0x2, R95 ;  /* 0x000000020d737824 */ /* 0x000fe200078e025f */
[----:B------:R-:W-:Y:S01]  /*1320*/  LEA.HI.X.SX32 R85, R87, R0, 0x1, P1 ;  /* 0x0000000057557211 */ /* 0x000fe200008f0eff */
[----:B------:R0:W2:Y:S03]  /*1330*/  LDG.E.U16 R72, [R82.64] ;  /* 0x0000000452487981 */ /* 0x0000a6000c1e1500 */
[C---:B------:R-:W-:Y:S01]  /*1340*/  LEA R117, R13.reuse, R115, 0x1 ;  /* 0x000000730d757211 */ /* 0x040fe200078e08ff */
[----:B------:R0:W2:Y:S04]  /*1350*/  LDG.E.U16 R73, [R84.64] ;  /* 0x0000000454497981 */ /* 0x0000a8000c1e1500 */
[----:B------:R-:W-:-:S05]  /*1360*/  IMAD R119, R13, 0x2, R117 ;  /* 0x000000020d777824 */ /* 0x000fca00078e0275 */
[----:B------:R-:W-:Y:S02]  /*1370*/  LEA R121, R13, R119, 0x1 ;  /* 0x000000770d797211 */ /* 0x000fe400078e08ff */
[----:B------:R-:W-:-:S03]  /*1380*/  LEA R90, P1, R101, R4, 0x1 ;  /* 0x00000004655a7211 */ /* 0x000fc600078208ff */
[----:B------:R-:W-:Y:S01]  /*1390*/  IMAD R123, R13, 0x2, R121 ;  /* 0x000000020d7b7824 */ /* 0x000fe200078e0279 */
[----:B------:R-:W-:-:S04]  /*13a0*/  LEA.HI.X.SX32 R91, R101, R0, 0x1, P1 ;  /* 0x00000000655b7211 */ /* 0x000fc800008f0eff */
[C---:B------:R-:W-:Y:S01]  /*13b0*/  LEA R101, R13.reuse, R123, 0x1 ;  /* 0x0000007b0d657211 */ /* 0x040fe200078e08ff */
[----:B0-----:R0:W2:Y:S04]  /*13c0*/  LDG.E.U16 R77, [R90.64] ;  /* 0x000000045a4d7981 */ /* 0x0010a8000c1e1500 */
[----:B------:R-:W-:Y:S01]  /*13d0*/  IMAD R125, R13, 0x2, R101 ;  /* 0x000000020d7d7824 */ /* 0x000fe200078e0265 */
[----:B-1----:R-:W-:-:S04]  /*13e0*/  LEA R78, P0, R97, R4, 0x1 ;  /* 0x00000004614e7211 */ /* 0x002fc800078008ff */
[----:B------:R-:W-:Y:S02]  /*13f0*/  LEA R127, R13, R125, 0x1 ;  /* 0x0000007d0d7f7211 */ /* 0x000fe400078e08ff */
[----:B------:R-:W-:Y:S02]  /*1400*/  LEA.HI.X.SX32 R79, R97, R0, 0x1, P0 ;  /* 0x00000000614f7211 */ /* 0x000fe400000f0eff */
[----:B------:R-:W-:Y:S01]  /*1410*/  LEA R86, P0, R89, R4, 0x1 ;  /* 0x0000000459567211 */ /* 0x000fe200078008ff */
[----:B------:R-:W-:Y:S02]  /*1420*/  IMAD R129, R13, 0x2, R127 ;  /* 0x000000020d817824 */ /* 0x000fe400078e027f */
[----:B------:R1:W2:Y:S01]  /*1430*/  LDG.E.U16 R74, [R78.64] ;  /* 0x000000044e4a7981 */ /* 0x0002a2000c1e1500 */
[----:B------:R-:W-:Y:S02]  /*1440*/  LEA.HI.X.SX32 R87, R89, R0, 0x1, P0 ;  /* 0x0000000059577211 */ /* 0x000fe400000f0eff */
[----:B------:R-:W-:-:S02]  /*1450*/  LEA R80, P0, R99, R4, 0x1 ;  /* 0x0000000463507211 */ /* 0x000fc400078008ff */
[----:B------:R-:W-:Y:S01]  /*1460*/  LEA R131, R13, R129, 0x1 ;  /* 0x000000810d837211 */ /* 0x000fe200078e08ff */
[----:B------:R0:W2:Y:S01]  /*1470*/  LDG.E.U16 R75, [R86.64] ;  /* 0x00000004564b7981 */ /* 0x0000a2000c1e1500 */
[----:B------:R-:W-:Y:S02]  /*1480*/  LEA.HI.X.SX32 R81, R99, R0, 0x1, P0 ;  /* 0x0000000063517211 */ /* 0x000fe400000f0eff */
[----:B------:R-:W-:Y:S01]  /*1490*/  LEA R82, P0, R103, R4, 0x1 ;  /* 0x0000000467527211 */ /* 0x000fe200078008ff */
[----:B------:R-:W-:Y:S02]  /*14a0*/  IMAD R133, R13, 0x2, R131 ;  /* 0x000000020d857824 */ /* 0x000fe400078e0283 */
[----:B------:R0:W2:Y:S01]  /*14b0*/  LDG.E.U16 R76, [R80.64] ;  /* 0x00000004504c7981 */ /* 0x0000a2000c1e1500 */
[----:B------:R-:W-:Y:S02]  /*14c0*/  LEA.HI.X.SX32 R83, R103, R0, 0x1, P0 ;  /* 0x0000000067537211 */ /* 0x000fe400000f0eff */
[----:B-1----:R-:W-:-:S02]  /*14d0*/  LEA R78, P0, R105, R4, 0x1 ;  /* 0x00000004694e7211 */ /* 0x002fc400078008ff */
[----:B------:R-:W-:Y:S01]  /*14e0*/  LEA R135, R13, R133, 0x1 ;  /* 0x000000850d877211 */ /* 0x000fe200078e08ff */
[----:B------:R1:W2:Y:S01]  /*14f0*/  LDG.E.U16 R88, [R82.64] ;  /* 0x0000000452587981 */ /* 0x0002a2000c1e1500 */
[----:B------:R-:W-:Y:S02]  /*1500*/  LEA.HI.X.SX32 R79, R105, R0, 0x1, P0 ;  /* 0x00000000694f7211 */ /* 0x000fe400000f0eff */
[-C--:B------:R-:W-:Y:S01]  /*1510*/  LEA R84, P0, R93, R4.reuse, 0x1 ;  /* 0x000000045d547211 */ /* 0x080fe200078008ff */
[----:B------:R-:W-:Y:S01]  /*1520*/  IMAD R137, R13, 0x2, R135 ;  /* 0x000000020d897824 */ /* 0x000fe200078e0287 */
[----:B0-----:R-:W-:Y:S01]  /*1530*/  LEA R80, P1, R107, R4, 0x1 ;  /* 0x000000046b507211 */ /* 0x001fe200078208ff */
[----:B------:R0:W2:Y:S01]  /*1540*/  LDG.E.U16 R89, [R78.64] ;  /* 0x000000044e597981 */ /* 0x0000a2000c1e1500 */
[----:B------:R-:W-:Y:S02]  /*1550*/  LEA.HI.X.SX32 R85, R93, R0, 0x1, P0 ;  /* 0x000000005d557211 */ /* 0x000fe400000f0eff */
[----:B------:R-:W-:-:S02]  /*1560*/  LEA R86, P0, R109, R4, 0x1 ;  /* 0x000000046d567211 */ /* 0x000fc400078008ff */
[----:B------:R-:W-:Y:S01]  /*1570*/  LEA R139, R13, R137, 0x1 ;  /* 0x000000890d8b7211 */ /* 0x000fe200078e08ff */
[----:B------:R4:W2:Y:S01]  /*1580*/  LDG.E.U16 R90, [R84.64] ;  /* 0x00000004545a7981 */ /* 0x0008a2000c1e1500 */
[----:B------:R-:W-:Y:S02]  /*1590*/  LEA.HI.X.SX32 R87, R109, R0, 0x1, P0 ;  /* 0x000000006d577211 */ /* 0x000fe400000f0eff */
[----:B-1----:R-:W-:Y:S01]  /*15a0*/  LEA R82, P0, R111, R4, 0x1 ;  /* 0x000000046f527211 */ /* 0x002fe200078008ff */
[----:B------:R-:W-:Y:S01]  /*15b0*/  IMAD R105, R13, 0x2, R139 ;  /* 0x000000020d697824 */ /* 0x000fe200078e028b */
[-C--:B------:R-:W-:Y:S01]  /*15c0*/  LEA.HI.X.SX32 R81, R107, R0.reuse, 0x1, P1 ;  /* 0x000000006b517211 */ /* 0x080fe200008f0eff */
[----:B------:R1:W3:Y:S01]  /*15d0*/  LDG.E.U16 R96, [R86.64] ;  /* 0x0000000456607981 */ /* 0x0002e2000c1e1500 */
[----:B------:R-:W-:Y:S02]  /*15e0*/  LEA.HI.X.SX32 R83, R111, R0, 0x1, P0 ;  /* 0x000000006f537211 */ /* 0x000fe400000f0eff */
[-C--:B0-----:R-:W-:Y:S01]  /*15f0*/  LEA R78, P0, R113, R4.reuse, 0x1 ;  /* 0x00000004714e7211 */ /* 0x081fe200078008ff */
[----:B------:R0:W3:Y:S01]  /*1600*/  LDG.E.U16 R91, [R80.64] ;  /* 0x00000004505b7981 */ /* 0x0000e2000c1e1500 */
[----:B------:R-:W-:-:S02]  /*1610*/  LEA R92, P1, R95, R4, 0x1 ;  /* 0x000000045f5c7211 */ /* 0x000fc400078208ff */
[----:B------:R-:W-:Y:S01]  /*1620*/  LEA R141, R13, R105, 0x1 ;  /* 0x000000690d8d7211 */ /* 0x000fe200078e08ff */
[----:B------:R1:W3:Y:S01]  /*1630*/  LDG.E.U16 R97, [R82.64] ;  /* 0x0000000452617981 */ /* 0x0002e2000c1e1500 */
[-C--:B------:R-:W-:Y:S02]  /*1640*/  LEA.HI.X.SX32 R79, R113, R0.reuse, 0x1, P0 ;  /* 0x00000000714f7211 */ /* 0x080fe400000f0eff */
[----:B------:R-:W-:Y:S01]  /*1650*/  LEA.HI.X.SX32 R93, R95, R0, 0x1, P1 ;  /* 0x000000005f5d7211 */ /* 0x000fe200008f0eff */
[----:B------:R-:W-:Y:S01]  /*1660*/  IMAD R95, R13, 0x2, R141 ;  /* 0x000000020d5f7824 */ /* 0x000fe200078e028d */
[C---:B0-----:R-:W-:Y:S01]  /*1670*/  LEA R80, P0, R115.reuse, R4, 0x1 ;  /* 0x0000000473507211 */ /* 0x041fe200078008ff */
[----:B------:R0:W3:Y:S03]  /*1680*/  LDG.E.U16 R98, [R78.64] ;  /* 0x000000044e627981 */ /* 0x0000e6000c1e1500 */
[----:B------:R-:W-:Y:S01]  /*1690*/  LEA.HI.X.SX32 R81, R115, R0, 0x1, P0 ;  /* 0x0000000073517211 */ /* 0x000fe200000f0eff */
[----:B------:R0:W3:Y:S01]  /*16a0*/  LDG.E.U16 R99, [R92.64] ;  /* 0x000000045c637981 */ /* 0x0000e2000c1e1500 */
[----:B------:R-:W-:-:S02]  /*16b0*/  LEA R115, R13, R95, 0x1 ;  /* 0x0000005f0d737211 */ /* 0x000fc400078e08ff */
[----:B----4-:R-:W-:Y:S01]  /*16c0*/  LEA R84, P0, R117, R4, 0x1 ;  /* 0x0000000475547211 */ /* 0x010fe200078008ff */
[----:B------:R4:W3:Y:S02]  /*16d0*/  LDG.E.U16 R102, [R80.64] ;  /* 0x0000000450667981 */ /* 0x0008e4000c1e1500 */
[----:B------:R-:W-:Y:S01]  /*16e0*/  IMAD R111, R13, 0x2, R115 ;  /* 0x000000020d6f7824 */ /* 0x000fe200078e0273 */
[----:B------:R-:W-:-:S04]  /*16f0*/  LEA.HI.X.SX32 R85, R117, R0, 0x1, P0 ;  /* 0x0000000075557211 */ /* 0x000fc800000f0eff */
[----:B------:R-:W-:Y:S01]  /*1700*/  LEA R117, R13, R111, 0x1 ;  /* 0x0000006f0d757211 */ /* 0x000fe200078e08ff */
[----:B------:R0:W3:Y:S01]  /*1710*/  LDG.E.U16 R103, [R84.64] ;  /* 0x0000000454677981 */ /* 0x0000e2000c1e1500 */
[----:B-1----:R-:W-:-:S03]  /*1720*/  LEA R82, P0, R119, R4, 0x1 ;  /* 0x0000000477527211 */ /* 0x002fc600078008ff */
[----:B------:R-:W-:Y:S01]  /*1730*/  IMAD R143, R13, 0x2, R117 ;  /* 0x000000020d8f7824 */ /* 0x000fe200078e0275 */
[----:B------:R-:W-:Y:S02]  /*1740*/  LEA.HI.X.SX32 R83, R119, R0, 0x1, P0 ;  /* 0x0000000077537211 */ /* 0x000fe400000f0eff */
[----:B------:R-:W-:Y:S02]  /*1750*/  LEA R86, P1, R121, R4, 0x1 ;  /* 0x0000000479567211 */ /* 0x000fe400078208ff */
[----:B------:R-:W-:Y:S01]  /*1760*/  LEA R119, R13, R143, 0x1 ;  /* 0x0000008f0d777211 */ /* 0x000fe200078e08ff */
[----:B------:R1:W3:Y:S01]  /*1770*/  LDG.E.U16 R104, [R82.64] ;  /* 0x0000000452687981 */ /* 0x0002e2000c1e1500 */
[----:B------:R-:W-:Y:S02]  /*1780*/  LEA.HI.X.SX32 R87, R121, R0, 0x1, P1 ;  /* 0x0000000079577211 */ /* 0x000fe400008f0eff */
[----:B0-----:R-:W-:Y:S01]  /*1790*/  LEA R78, P0, R123, R4, 0x1 ;  /* 0x000000047b4e7211 */ /* 0x001fe200078008ff */
[----:B------:R-:W-:-:S02]  /*17a0*/  IMAD R121, R13, 0x2, R119 ;  /* 0x000000020d797824 */ /* 0x000fc400078e0277 */
[----:B------:R0:W3:Y:S01]  /*17b0*/  LDG.E.U16 R107, [R86.64] ;  /* 0x00000004566b7981 */ /* 0x0000e2000c1e1500 */
[----:B------:R-:W-:Y:S02]  /*17c0*/  LEA.HI.X.SX32 R79, R123, R0, 0x1, P0 ;  /* 0x000000007b4f7211 */ /* 0x000fe400000f0eff */
[----:B----4-:R-:W-:Y:S02]  /*17d0*/  LEA R80, P0, R101, R4, 0x1 ;  /* 0x0000000465507211 */ /* 0x010fe400078008ff */
[----:B------:R-:W-:Y:S01]  /*17e0*/  LEA R123, R13, R121, 0x1 ;  /* 0x000000790d7b7211 */ /* 0x000fe200078e08ff */
[----:B------:R4:W3:Y:S01]  /*17f0*/  LDG.E.U16 R106, [R78.64] ;  /* 0x000000044e6a7981 */ /* 0x0008e2000c1e1500 */
[----:B------:R-:W-:-:S03]  /*1800*/  LEA.HI.X.SX32 R81, R101, R0, 0x1, P0 ;  /* 0x0000000065517211 */ /* 0x000fc600000f0eff */
[----:B------:R-:W-:Y:S01]  /*1810*/  IMAD R101, R13, 0x2, R123 ;  /* 0x000000020d657824 */ /* 0x000fe200078e027b */
[----:B------:R-:W-:Y:S01]  /*1820*/  LEA R84, P0, R125, R4, 0x1 ;  /* 0x000000047d547211 */ /* 0x000fe200078008ff */
[----:B------:R4:W3:Y:S03]  /*1830*/  LDG.E.U16 R108, [R80.64] ;  /* 0x00000004506c7981 */ /* 0x0008e6000c1e1500 */
[----:B------:R-:W-:Y:S02]  /*1840*/  LEA R145, R13, R101, 0x1 ;  /* 0x000000650d917211 */ /* 0x000fe400078e08ff */
[----:B------:R-:W-:Y:S02]  /*1850*/  LEA.HI.X.SX32 R85, R125, R0, 0x1, P0 ;  /* 0x000000007d557211 */ /* 0x000fe400000f0eff */
[-C--:B-1----:R-:W-:Y:S01]  /*1860*/  LEA R82, P1, R127, R4.reuse, 0x1 ;  /* 0x000000047f527211 */ /* 0x082fe200078208ff */
[----:B------:R-:W-:Y:S01]  /*1870*/  IMAD R125, R13, 0x2, R145 ;  /* 0x000000020d7d7824 */ /* 0x000fe200078e0291 */
[----:B0-----:R-:W-:Y:S01]  /*1880*/  LEA R86, P0, R129, R4, 0x1 ;  /* 0x0000000481567211 */ /* 0x001fe200078008ff */
[----:B------:R0:W3:Y:S01]  /*1890*/  LDG.E.U16 R109, [R84.64] ;  /* 0x00000004546d7981 */ /* 0x0000e2000c1e1500 */
[----:B------:R-:W-:-:S02]  /*18a0*/  LEA.HI.X.SX32 R83, R127, R0, 0x1, P1 ;  /* 0x000000007f537211 */ /* 0x000fc400008f0eff */
[----:B------:R-:W-:Y:S02]  /*18b0*/  LEA R127, R13, R125, 0x1 ;  /* 0x0000007d0d7f7211 */ /* 0x000fe400078e08ff */
[----:B------:R-:W-:Y:S01]  /*18c0*/  LEA.HI.X.SX32 R87, R129, R0, 0x1, P0 ;  /* 0x0000000081577211 */ /* 0x000fe200000f0eff */
[----:B------:R1:W5:Y:S02]  /*18d0*/  LDG.E.U16 R113, [R82.64] ;  /* 0x0000000452717981 */ /* 0x000364000c1e1500 */
[----:B------:R-:W-:Y:S01]  /*18e0*/  IMAD R129, R13, 0x2, R127 ;  /* 0x000000020d817824 */ /* 0x000fe200078e027f */
[----:B------:R-:W-:Y:S01]  /*18f0*/  LEA R92, P0, R131, R4, 0x1 ;  /* 0x00000004835c7211 */ /* 0x000fe200078008ff */
[----:B------:R0:W5:Y:S03]  /*1900*/  LDG.E.U16 R110, [R86.64] ;  /* 0x00000004566e7981 */ /* 0x000166000c1e1500 */
[----:B------:R-:W-:-:S02]  /*1910*/  LEA R147, R13, R129, 0x1 ;  /* 0x000000810d937211 */ /* 0x000fc400078e08ff */
[----:B------:R-:W-:Y:S02]  /*1920*/  LEA.HI.X.SX32 R93, R131, R0, 0x1, P0 ;  /* 0x00000000835d7211 */ /* 0x000fe400000f0eff */
[-C--:B----4-:R-:W-:Y:S01]  /*1930*/  LEA R78, P1, R133, R4.reuse, 0x1 ;  /* 0x00000004854e7211 */ /* 0x090fe200078208ff */
[----:B------:R-:W-:Y:S01]  /*1940*/  IMAD R131, R13, 0x2, R147 ;  /* 0x000000020d837824 */ /* 0x000fe200078e0293 */
[----:B------:R-:W-:Y:S01]  /*1950*/  LEA R80, P0, R135, R4, 0x1 ;  /* 0x0000000487507211 */ /* 0x000fe200078008ff */
[----:B------:R4:W5:Y:S01]  /*1960*/  LDG.E.U16 R112, [R92.64] ;  /* 0x000000045c707981 */ /* 0x000962000c1e1500 */
[-C--:B------:R-:W-:Y:S02]  /*1970*/  LEA.HI.X.SX32 R79, R133, R0.reuse, 0x1, P1 ;  /* 0x00000000854f7211 */ /* 0x080fe400008f0eff */
[----:B------:R-:W-:Y:S02]  /*1980*/  LEA R133, R13, R131, 0x1 ;  /* 0x000000830d857211 */ /* 0x000fe400078e08ff */
[----:B------:R-:W-:Y:S01]  /*1990*/  LEA.HI.X.SX32 R81, R135, R0, 0x1, P0 ;  /* 0x0000000087517211 */ /* 0x000fe200000f0eff */
[----:B------:R1:W5:Y:S02]  /*19a0*/  LDG.E.U16 R114, [R78.64] ;  /* 0x000000044e727981 */ /* 0x000364000c1e1500 */
[----:B------:R-:W-:Y:S01]  /*19b0*/  IMAD R135, R13, 0x2, R133 ;  /* 0x000000020d877824 */ /* 0x000fe200078e0285 */
[----:B0-----:R-:W-:Y:S01]  /*19c0*/  LEA R84, P0, R137, R4, 0x1 ;  /* 0x0000000489547211 */ /* 0x001fe200078008ff */
[----:B------:R0:W5:Y:S03]  /*19d0*/  LDG.E.U16 R155, [R80.64] ;  /* 0x00000004509b7981 */ /* 0x000166000c1e1500 */
[----:B------:R-:W-:-:S02]  /*19e0*/  LEA R149, R13, R135, 0x1 ;  /* 0x000000870d957211 */ /* 0x000fc400078e08ff */
[----:B------:R-:W-:Y:S02]  /*19f0*/  LEA.HI.X.SX32 R85, R137, R0, 0x1, P0 ;  /* 0x0000000089557211 */ /* 0x000fe400000f0eff */
[-C--:B-1----:R-:W-:Y:S01]  /*1a00*/  LEA R82, P1, R139, R4.reuse, 0x1 ;  /* 0x000000048b527211 */ /* 0x082fe200078208ff */
        /* <DEDUP_REMOVED lines=12> */
[-C--:B0-----:R-:W-:Y:S01]  /*1ad0*/  LEA R80, P1, R123, R4.reuse, 0x1 ;  /* 0x000000047b507211 */ /* 0x081fe200078208ff */
[----:B------:R-:W-:Y:S01]  /*1ae0*/  IMAD R117, R13, 0x2, R151 ;  /* 0x000000020d757824 */ /* 0x000fe200078e0297 */
[----:B-1----:R-:W-:Y:S01]  /*1af0*/  LEA R84, P0, R127, R4, 0x1 ;  /* 0x000000047f547211 */ /* 0x002fe200078008ff */
[----:B------:R0:W5:Y:S01]  /*1b00*/  LDG.E.U16 R159, [R78.64] ;  /* 0x000000044e9f7981 */ /* 0x000162000c1e1500 */
[-C--:B------:R-:W-:Y:S02]  /*1b10*/  LEA.HI.X.SX32 R81, R123, R0.reuse, 0x1, P1 ;  /* 0x000000007b517211 */ /* 0x080fe400008f0eff */
[----:B------:R-:W-:Y:S02]  /*1b20*/  LEA R123, R13, R117, 0x1 ;  /* 0x000000750d7b7211 */ /* 0x000fe400078e08ff */
[----:B------:R-:W-:Y:S01]  /*1b30*/  LEA.HI.X.SX32 R85, R127, R0, 0x1, P0 ;  /* 0x000000007f557211 */ /* 0x000fe200000f0eff */
[----:B------:R1:W5:Y:S02]  /*1b40*/  LDG.E.U16 R161, [R80.64] ;  /* 0x0000000450a17981 */ /* 0x000364000c1e1500 */
[----:B------:R-:W-:Y:S01]  /*1b50*/  IMAD R127, R13, 0x2, R123 ;  /* 0x000000020d7f7824 */ /* 0x000fe200078e027b */
[----:B----4-:R-:W-:Y:S01]  /*1b60*/  LEA R92, P0, R133, R4, 0x1 ;  /* 0x00000004855c7211 */ /* 0x010fe200078008ff */
[----:B------:R4:W5:Y:S03]  /*1b70*/  LDG.E.U16 R163, [R84.64] ;  /* 0x0000000454a37981 */ /* 0x000966000c1e1500 */
[----:B------:R-:W-:-:S02]  /*1b80*/  LEA R153, R13, R127, 0x1 ;  /* 0x0000007f0d997211 */ /* 0x000fc400078e08ff */
[----:B------:R-:W-:Y:S02]  /*1b90*/  LEA.HI.X.SX32 R93, R133, R0, 0x1, P0 ;  /* 0x00000000855d7211 */ /* 0x000fe400000f0eff */
[-C--:B------:R-:W-:Y:S01]  /*1ba0*/  LEA R82, P1, R139, R4.reuse, 0x1 ;  /* 0x000000048b527211 */ /* 0x080fe200078208ff */
[----:B------:R-:W-:Y:S01]  /*1bb0*/  IMAD R133, R13, 0x2, R153 ;  /* 0x000000020d857824 */ /* 0x000fe200078e0299 */
[----:B0-----:R-:W-:Y:S01]  /*1bc0*/  LEA R78, P0, R123, R4, 0x1 ;  /* 0x000000047b4e7211 */ /* 0x001fe200078008ff */
[----:B------:R0:W5:Y:S01]  /*1bd0*/  LDG.E.U16 R165, [R92.64] ;  /* 0x000000045ca57981 */ /* 0x000162000c1e1500 */
[-C--:B------:R-:W-:Y:S02]  /*1be0*/  LEA.HI.X.SX32 R83, R139, R0.reuse, 0x1, P1 ;  /* 0x000000008b537211 */ /* 0x080fe400008f0eff */
[----:B------:R-:W-:Y:S02]  /*1bf0*/  LEA R139, R13, R133, 0x1 ;  /* 0x000000850d8b7211 */ /* 0x000fe400078e08ff */
[----:B------:R-:W-:Y:S01]  /*1c00*/  LEA.HI.X.SX32 R79, R123, R0, 0x1, P0 ;  /* 0x000000007b4f7211 */ /* 0x000fe200000f0eff */
[----:B------:R0:W5:Y:S01]  /*1c10*/  LDG.E.U16 R167, [R82.64] ;  /* 0x0000000452a77981 */ /* 0x000162000c1e1500 */
[----:B-1----:R-:W-:-:S03]  /*1c20*/  LEA R80, P1, R139, R4, 0x1 ;  /* 0x000000048b507211 */ /* 0x002fc600078208ff */
[----:B------:R1:W5:Y:S01]  /*1c30*/  LDG.E.U16 R169, [R78.64] ;  /* 0x000000044ea97981 */ /* 0x000362000c1e1500 */
[----:B------:R-:W-:Y:S02]  /*1c40*/  LEA.HI.X.SX32 R81, R139, R0, 0x1, P1 ;  /* 0x000000008b517211 */ /* 0x000fe400008f0eff */
[----:B------:R-:W-:-:S03]  /*1c50*/  LEA R86, P0, R95, R4, 0x1 ;  /* 0x000000045f567211 */ /* 0x000fc600078008ff */
[----:B------:R1:W5:Y:S01]  /*1c60*/  LDG.E.U16 R171, [R80.64] ;  /* 0x0000000450ab7981 */ /* 0x000362000c1e1500 */
[----:B------:R-:W-:Y:S02]  /*1c70*/  LEA.HI.X.SX32 R87, R95, R0, 0x1, P0 ;  /* 0x000000005f577211 */ /* 0x000fe400000f0eff */
[-C--:B------:R-:W-:Y:S02]  /*1c80*/  LEA R94, P0, R143, R4.reuse, 0x1 ;  /* 0x000000048f5e7211 */ /* 0x080fe400078008ff */
[----:B----4-:R-:W-:Y:S01]  /*1c90*/  LEA R84, P1, R101, R4, 0x1 ;  /* 0x0000000465547211 */ /* 0x010fe200078208ff */
[----:B------:R-:W-:Y:S01]  /*1ca0*/  IMAD R139, R13, 0x2, R139 ;  /* 0x000000020d8b7824 */ /* 0x000fe200078e028b */
[----:B------:R-:W-:Y:S01]  /*1cb0*/  LEA.HI.X.SX32 R95, R143, R0, 0x1, P0 ;  /* 0x000000008f5f7211 */ /* 0x000fe200000f0eff */
[----:B------:R4:W5:Y:S01]  /*1cc0*/  LDG.E.U16 R120, [R86.64] ;  /* 0x0000000456787981 */ /* 0x000962000c1e1500 */
[----:B0-----:R-:W-:Y:S02]  /*1cd0*/  LEA R92, P0, R129, R4, 0x1 ;  /* 0x00000004815c7211 */ /* 0x001fe400078008ff */
[-C--:B------:R-:W-:Y:S01]  /*1ce0*/  LEA.HI.X.SX32 R85, R101, R0.reuse, 0x1, P1 ;  /* 0x0000000065557211 */ /* 0x080fe200008f0eff */
[----:B------:R0:W5:Y:S01]  /*1cf0*/  LDG.E.U16 R122, [R94.64] ;  /* 0x000000045e7a7981 */ /* 0x000162000c1e1500 */
[----:B------:R-:W-:-:S02]  /*1d00*/  LEA.HI.X.SX32 R93, R129, R0, 0x1, P0 ;  /* 0x00000000815d7211 */ /* 0x000fc400000f0eff */
[-C--:B-1----:R-:W-:Y:S01]  /*1d10*/  LEA R78, P0, R135, R4.reuse, 0x1 ;  /* 0x00000004874e7211 */ /* 0x082fe200078008ff */
[----:B------:R1:W5:Y:S01]  /*1d20*/  LDG.E.U16 R123, [R84.64] ;  /* 0x00000004547b7981 */ /* 0x000362000c1e1500 */
[----:B------:R-:W-:Y:S02]  /*1d30*/  LEA R82, P1, R141, R4, 0x1 ;  /* 0x000000048d527211 */ /* 0x000fe400078208ff */
[-C--:B------:R-:W-:Y:S01]  /*1d40*/  LEA.HI.X.SX32 R79, R135, R0.reuse, 0x1, P0 ;  /* 0x00000000874f7211 */ /* 0x080fe200000f0eff */
[----:B------:R0:W5:Y:S01]  /*1d50*/  LDG.E.U16 R126, [R92.64] ;  /* 0x000000045c7e7981 */ /* 0x000162000c1e1500 */
[----:B------:R-:W-:Y:S02]  /*1d60*/  LEA.HI.X.SX32 R83, R141, R0, 0x1, P1 ;  /* 0x000000008d537211 */ /* 0x000fe400008f0eff */
[-C--:B------:R-:W-:Y:S01]  /*1d70*/  LEA R80, P0, R127, R4.reuse, 0x1 ;  /* 0x000000047f507211 */ /* 0x080fe200078008ff */
[----:B------:R1:W5:Y:S01]  /*1d80*/  LDG.E.U16 R128, [R78.64] ;  /* 0x000000044e807981 */ /* 0x000362000c1e1500 */
[----:B----4-:R-:W-:-:S02]  /*1d90*/  LEA R86, P1, R139, R4, 0x1 ;  /* 0x000000048b567211 */ /* 0x010fc400078208ff */
[-C--:B------:R-:W-:Y:S01]  /*1da0*/  LEA.HI.X.SX32 R81, R127, R0.reuse, 0x1, P0 ;  /* 0x000000007f517211 */ /* 0x080fe200000f0eff */
[----:B------:R4:W5:Y:S01]  /*1db0*/  LDG.E.U16 R130, [R82.64] ;  /* 0x0000000452827981 */ /* 0x000962000c1e1500 */
[----:B------:R-:W-:-:S03]  /*1dc0*/  LEA.HI.X.SX32 R87, R139, R0, 0x1, P1 ;  /* 0x000000008b577211 */ /* 0x000fc600008f0eff */
[----:B------:R4:W5:Y:S01]  /*1dd0*/  LDG.E.U16 R134, [R80.64] ;  /* 0x0000000450867981 */ /* 0x000962000c1e1500 */
[----:B0-----:R-:W-:-:S03]  /*1de0*/  LEA R94, P0, R115, R4, 0x1 ;  /* 0x00000004735e7211 */ /* 0x001fc600078008ff */
[----:B------:R0:W5:Y:S01]  /*1df0*/  LDG.E.U16 R136, [R86.64] ;  /* 0x0000000456887981 */ /* 0x000162000c1e1500 */
[----:B------:R-:W-:Y:S02]  /*1e00*/  LEA.HI.X.SX32 R95, R115, R0, 0x1, P0 ;  /* 0x00000000735f7211 */ /* 0x000fe400000f0eff */
[-C--:B------:R-:W-:Y:S02]  /*1e10*/  LEA R92, P0, R145, R4.reuse, 0x1 ;  /* 0x00000004915c7211 */ /* 0x080fe400078008ff */
[----:B-1----:R-:W-:Y:S01]  /*1e20*/  LEA R84, P1, R119, R4, 0x1 ;  /* 0x0000000477547211 */ /* 0x002fe200078208ff */
[----:B------:R1:W5:Y:S01]  /*1e30*/  LDG.E.U16 R115, [R94.64] ;  /* 0x000000045e737981 */ /* 0x000362000c1e1500 */
[----:B------:R-:W-:Y:S02]  /*1e40*/  LEA.HI.X.SX32 R93, R145, R0, 0x1, P0 ;  /* 0x00000000915d7211 */ /* 0x000fe400000f0eff */
[----:B------:R-:W-:Y:S02]  /*1e50*/  LEA R78, P0, R149, R4, 0x1 ;  /* 0x00000004954e7211 */ /* 0x000fe400078008ff */
[----:B------:R-:W-:Y:S01]  /*1e60*/  LEA.HI.X.SX32 R85, R119, R0, 0x1, P1 ;  /* 0x0000000077557211 */ /* 0x000fe200008f0eff */
[----:B------:R0:W5:Y:S01]  /*1e70*/  LDG.E.U16 R124, [R92.64] ;  /* 0x000000045c7c7981 */ /* 0x000162000c1e1500 */
[----:B------:R-:W-:-:S02]  /*1e80*/  LEA R100, P1, R147, R4, 0x1 ;  /* 0x0000000493647211 */ /* 0x000fc400078208ff */
[----:B------:R-:W-:Y:S01]  /*1e90*/  LEA.HI.X.SX32 R79, R149, R0, 0x1, P0 ;  /* 0x00000000954f7211 */ /* 0x000fe200000f0eff */
[----:B------:R0:W5:Y:S01]  /*1ea0*/  LDG.E.U16 R119, [R84.64] ;  /* 0x0000000454777981 */ /* 0x000162000c1e1500 */
[----:B------:R-:W-:Y:S02]  /*1eb0*/  LEA R139, R13, R139, 0x1 ;  /* 0x0000008b0d8b7211 */ /* 0x000fe400078e08ff */
[----:B----4-:R-:W-:Y:S01]  /*1ec0*/  LEA R82, P0, R151, R4, 0x1 ;  /* 0x0000000497527211 */ /* 0x010fe200078008ff */
[----:B------:R4:W5:Y:S01]  /*1ed0*/  LDG.E.U16 R129, [R78.64] ;  /* 0x000000044e817981 */ /* 0x000962000c1e1500 */
[----:B------:R-:W-:Y:S01]  /*1ee0*/  LEA.HI.X.SX32 R101, R147, R0, 0x1, P1 ;  /* 0x0000000093657211 */ /* 0x000fe200008f0eff */
[----:B------:R-:W-:Y:S01]  /*1ef0*/  IMAD R13, R13, 0x2, R139 ;  /* 0x000000020d0d7824 */ /* 0x000fe200078e028b */
[----:B------:R-:W-:Y:S02]  /*1f00*/  LEA R80, P1, R153, R4, 0x1 ;  /* 0x0000000499507211 */ /* 0x000fe400078208ff */
[----:B------:R-:W-:Y:S01]  /*1f10*/  LEA.HI.X.SX32 R83, R151, R0, 0x1, P0 ;  /* 0x0000000097537211 */ /* 0x000fe200000f0eff */
[----:B------:R1:W5:Y:S01]  /*1f20*/  LDG.E.U16 R127, [R100.64] ;  /* 0x00000004647f7981 */ /* 0x000362000c1e1500 */
[----:B0-----:R-:W-:-:S02]  /*1f30*/  LEA R86, P0, R139, R4, 0x1 ;  /* 0x000000048b567211 */ /* 0x001fc400078008ff */
[-C--:B------:R-:W-:Y:S01]  /*1f40*/  LEA.HI.X.SX32 R81, R153, R0.reuse, 0x1, P1 ;  /* 0x0000000099517211 */ /* 0x080fe200008f0eff */
[----:B------:R0:W5:Y:S01]  /*1f50*/  LDG.E.U16 R132, [R82.64] ;  /* 0x0000000452847981 */ /* 0x000162000c1e1500 */
[----:B------:R-:W-:Y:S02]  /*1f60*/  LEA.HI.X.SX32 R87, R139, R0, 0x1, P0 ;  /* 0x000000008b577211 */ /* 0x000fe400000f0eff */
[C---:B------:R-:W-:Y:S01]  /*1f70*/  LEA R92, P1, R13.reuse, R4, 0x1 ;  /* 0x000000040d5c7211 */ /* 0x040fe200078208ff */
[----:B------:R0:W5:Y:S03]  /*1f80*/  LDG.E.U16 R135, [R80.64] ;  /* 0x0000000450877981 */ /* 0x000166000c1e1500 */
[----:B------:R-:W-:Y:S02]  /*1f90*/  LEA.HI.X.SX32 R93, R13, R0, 0x1, P1 ;  /* 0x000000000d5d7211 */ /* 0x000fe400008f0eff */
[----:B------:R0:W5:Y:S01]  /*1fa0*/  LDG.E.U16 R13, [R86.64] ;  /* 0x00000004560d7981 */ /* 0x000162000c1e1500 */
[----:B------:R-:W-:-:S04]  /*1fb0*/  LEA R84, P0, R105, R4, 0x1 ;  /* 0x0000000469547211 */ /* 0x000fc800078008ff */
[----:B------:R-:W-:Y:S02]  /*1fc0*/  LEA.HI.X.SX32 R85, R105, R0, 0x1, P0 ;  /* 0x0000000069557211 */ /* 0x000fe400000f0eff */
[-C--:B-1----:R-:W-:Y:S01]  /*1fd0*/  LEA R100, P0, R111, R4.reuse, 0x1 ;  /* 0x000000046f647211 */ /* 0x082fe200078008ff */
[----:B------:R1:W5:Y:S01]  /*1fe0*/  LDG.E.U16 R105, [R92.64] ;  /* 0x000000045c697981 */ /* 0x000362000c1e1500 */
[----:B------:R-:W-:Y:S02]  /*1ff0*/  LEA R94, P1, R121, R4, 0x1 ;  /* 0x00000004795e7211 */ /* 0x000fe400078208ff */
[----:B------:R-:W-:Y:S01]  /*2000*/  LEA.HI.X.SX32 R101, R111, R0, 0x1, P0 ;  /* 0x000000006f657211 */ /* 0x000fe200000f0eff */
[----:B------:R-:W5:Y:S01]  /*2010*/  LDG.E.U16 R84, [R84.64] ;  /* 0x0000000454547981 */ /* 0x000f62000c1e1500 */
[----:B----4-:R-:W-:Y:S02]  /*2020*/  LEA R78, P0, R125, R4, 0x1 ;  /* 0x000000047d4e7211 */ /* 0x010fe400078008ff */
[-C--:B------:R-:W-:Y:S01]  /*2030*/  LEA.HI.X.SX32 R95, R121, R0.reuse, 0x1, P1 ;  /* 0x00000000795f7211 */ /* 0x080fe200008f0eff */
[----:B------:R-:W4:Y:S01]  /*2040*/  LDG.E.U16 R100, [R100.64] ;  /* 0x0000000464647981 */ /* 0x000f22000c1e1500 */
[----:B------:R-:W-:-:S02]  /*2050*/  LEA.HI.X.SX32 R79, R125, R0, 0x1, P0 ;  /* 0x000000007d4f7211 */ /* 0x000fc400000f0eff */
[-C--:B0-----:R-:W-:Y:S01]  /*2060*/  LEA R80, P0, R131, R4.reuse, 0x1 ;  /* 0x0000000483507211 */ /* 0x081fe200078008ff */
[----:B------:R-:W4:Y:S01]  /*2070*/  LDG.E.U16 R94, [R94.64] ;  /* 0x000000045e5e7981 */ /* 0x000f22000c1e1500 */
[----:B------:R-:W-:Y:S02]  /*2080*/  LEA R82, P1, R137, R4, 0x1 ;  /* 0x0000000489527211 */ /* 0x000fe400078208ff */
[----:B------:R-:W-:Y:S01]  /*2090*/  LEA.HI.X.SX32 R81, R131, R0, 0x1, P0 ;  /* 0x0000000083517211 */ /* 0x000fe200000f0eff */
[----:B------:R0:W4:Y:S01]  /*20a0*/  LDG.E.U16 R78, [R78.64] ;  /* 0x000000044e4e7981 */ /* 0x000122000c1e1500 */
[----:B------:R-:W-:Y:S02]  /*20b0*/  LEA R86, P0, R117, R4, 0x1 ;  /* 0x0000000475567211 */ /* 0x000fe400078008ff */
[----:B------:R-:W-:Y:S01]  /*20c0*/  LEA.HI.X.SX32 R83, R137, R0, 0x1, P1 ;  /* 0x0000000089537211 */ /* 0x000fe200008f0eff */
[----:B------:R-:W4:Y:S01]  /*20d0*/  LDG.E.U16 R80, [R80.64] ;  /* 0x0000000450507981 */ /* 0x000f22000c1e1500 */
[----:B-1----:R-:W-:-:S02]  /*20e0*/  LEA R92, P1, R133, R4, 0x1 ;  /* 0x00000004855c7211 */ /* 0x002fc400078208ff */
[-C--:B------:R-:W-:Y:S01]  /*20f0*/  LEA.HI.X.SX32 R87, R117, R0.reuse, 0x1, P0 ;  /* 0x0000000075577211 */ /* 0x080fe200000f0eff */
[----:B------:R-:W4:Y:S01]  /*2100*/  LDG.E.U16 R82, [R82.64] ;  /* 0x0000000452527981 */ /* 0x000f22000c1e1500 */
[----:B------:R-:W-:-:S03]  /*2110*/  LEA.HI.X.SX32 R93, R133, R0, 0x1, P1 ;  /* 0x00000000855d7211 */ /* 0x000fc600008f0eff */
[----:B------:R-:W4:Y:S04]  /*2120*/  LDG.E.U16 R86, [R86.64] ;  /* 0x0000000456567981 */ /* 0x000f28000c1e1500 */
[----:B------:R-:W4:Y:S01]  /*2130*/  LDG.E.U16 R92, [R92.64] ;  /* 0x000000045c5c7981 */ /* 0x000f22000c1e1500 */
[----:B------:R-:W-:Y:S02]  /*2140*/  SHF.R.S32.HI R0, RZ, 0x7, R138 ;  /* 0x00000007ff007819 */ /* 0x000fe4000001148a */
[----:B0-----:R-:W-:Y:S02]  /*2150*/  SHF.L.U32 R79, R2, 0x1, RZ ;  /* 0x00000001024f7819 */ /* 0x001fe400000006ff */
[----:B------:R-:W-:-:S04]  /*2160*/  SGXT R0, R0, 0x1 ;  /* 0x000000010000781a */ /* 0x000fc80000000200 */
[----:B------:R-:W-:-:S04]  /*2170*/  LOP3.LUT R0, R79, 0x110, R0, 0x78, !PT ;  /* 0x000001104f007812 */ /* 0x000fc800078e7800 */
[C---:B------:R-:W-:Y:S01]  /*2180*/  LOP3.LUT R146, R0.reuse, 0x20, RZ, 0x3c, !PT ;  /* 0x0000002000927812 */ /* 0x040fe200078e3cff */
[----:B--2---:R0:W-:Y:S04]  /*2190*/  STS.U16 [R0], R3 ;  /* 0x0000000300007388 */ /* 0x0041e80000000400 */
[----:B------:R-:W-:Y:S04]  /*21a0*/  STS.U16 [R0+0x800], R9 ;  /* 0x0008000900007388 */ /* 0x000fe80000000400 */
        /* <DEDUP_REMOVED lines=17> */
[----:B---3--:R-:W-:Y:S04]  /*22c0*/  STS.U16 [R0+0x9800], R91 ;  /* 0x0098005b00007388 */ /* 0x008fe80000000400 */
[----:B------:R-:W-:Y:S04]  /*22d0*/  STS.U16 [R0+0xa000], R99 ;  /* 0x00a0006300007388 */ /* 0x000fe80000000400 */
[----:B------:R-:W-:Y:S04]  /*22e0*/  STS.U16 [R0+0xa800], R107 ;  /* 0x00a8006b00007388 */ /* 0x000fe80000000400 */
[----:B-----5:R-:W-:Y:S04]  /*22f0*/  STS.U16 [R0+0xb000], R113 ;  /* 0x00b0007100007388 */ /* 0x020fe80000000400 */
        /* <DEDUP_REMOVED lines=9> */
[----:B------:R1:W-:Y:S04]  /*2390*/  STS.U16 [R146+0x200], R5 ;  /* 0x0002000592007388 */ /* 0x0003e80000000400 */
        /* <DEDUP_REMOVED lines=22> */
[----:B------:R-:W-:Y:S01]  /*2500*/  STS.U16 [R146+0xba00], R116 ;  /* 0x00ba007492007388 */ /* 0x000fe20000000400 */
[----:B------:R-:W-:-:S03]  /*2510*/  LOP3.LUT R144, R0, 0x40, RZ, 0x3c, !PT ;  /* 0x0000004000907812 */ /* 0x000fc600078e3cff */
        /* <DEDUP_REMOVED lines=32> */
[----:B0-----:R-:W-:-:S03]  /*2720*/  LOP3.LUT R3, R0, 0x60, RZ, 0x3c, !PT ;  /* 0x0000006000037812 */ /* 0x001fc600078e3cff */
        /* <DEDUP_REMOVED lines=27> */
[----:B------:R-:W-:-:S03]  /*28e0*/  IMAD.MOV.U32 R4, RZ, RZ, c[0x0][0x1d0] ;  /* 0x00007400ff047624 */ /* 0x000fc600078e00ff */
[----:B------:R-:W-:Y:S04]  /*28f0*/  STS.U16 [R3+0x9600], R90 ;  /* 0x0096005a03007388 */ /* 0x000fe80000000400 */
[----:B------:R-:W-:Y:S04]  /*2900*/  STS.U16 [R3+0x9e00], R98 ;  /* 0x009e006203007388 */ /* 0x000fe80000000400 */
[----:B------:R-:W-:Y:S04]  /*2910*/  STS.U16 [R3+0xa600], R104 ;  /* 0x00a6006803007388 */ /* 0x000fe80000000400 */
[----:B------:R-:W-:Y:S04]  /*2920*/  STS.U16 [R3+0xae00], R109 ;  /* 0x00ae006d03007388 */ /* 0x000fe80000000400 */
[----:B------:R-:W-:Y:S01]  /*2930*/  STS.U16 [R3+0xb600], R114 ;  /* 0x00b6007203007388 */ /* 0x000fe20000000400 */
[----:B------:R-:W-:-:S03]  /*2940*/  ISETP.GE.AND P0, PT, R4, 0x1, PT ;  /* 0x000000010400780c */ /* 0x000fc60003f06270 */
[----:B------:R-:W-:Y:S01]  /*2950*/  STS.U16 [R3+0xbe00], R84 ;  /* 0x00be005403007388 */ /* 0x000fe20000000400 */
[----:B------:R-:W-:-:S03]  /*2960*/  MOV R4, 0x3f800000 ;  /* 0x3f80000000047802 */ /* 0x000fc60000000f00 */
[----:B----4-:R-:W-:Y:S04]  /*2970*/  STS.U16 [R3+0xc600], R100 ;  /* 0x00c6006403007388 */ /* 0x010fe80000000400 */
[----:B------:R-:W-:Y:S04]  /*2980*/  STS.U16 [R3+0xce00], R94 ;  /* 0x00ce005e03007388 */ /* 0x000fe80000000400 */
[----:B------:R-:W-:Y:S04]  /*2990*/  STS.U16 [R3+0xd600], R78 ;  /* 0x00d6004e03007388 */ /* 0x000fe80000000400 */
[----:B------:R-:W-:Y:S04]  /*29a0*/  STS.U16 [R3+0xde00], R80 ;  /* 0x00de005003007388 */ /* 0x000fe80000000400 */
[----:B------:R-:W-:Y:S01]  /*29b0*/  STS.U16 [R3+0xe600], R82 ;  /* 0x00e6005203007388 */ /* 0x000fe20000000400 */
[----:B-1----:R-:W-:-:S03]  /*29c0*/  MOV R5, 0xff800000 ;  /* 0xff80000000057802 */ /* 0x002fc60000000f00 */
[----:B------:R-:W-:Y:S04]  /*29d0*/  STS.U16 [R3+0xee00], R86 ;  /* 0x00ee005603007388 */ /* 0x000fe80000000400 */
[----:B------:R0:W-:Y:S04]  /*29e0*/  STS.U16 [R3+0xf600], R92 ;  /* 0x00f6005c03007388 */ /* 0x0001e80000000400 */
[----:B------:R1:W-:Y:S01]  /*29f0*/  STL [R1+0x114], R4 ;  /* 0x0001140401007387 */ /* 0x0003e20000100800 */
[----:B0-----:R-:W-:Y:S02]  /*2a00*/  IMAD.MOV.U32 R3, RZ, RZ, -0x800000 ;  /* 0xff800000ff037424 */ /* 0x001fe400078e00ff */
[----:B-1----:R-:W-:-:S03]  /*2a10*/  IMAD.MOV.U32 R4, RZ, RZ, -0x800000 ;  /* 0xff800000ff047424 */ /* 0x002fc600078e00ff */
[----:B------:R-:W-:Y:S04]  /*2a20*/  STL [R1+0x5c], R3 ;  /* 0x00005c0301007387 */ /* 0x000fe80000100800 */
        /* <DEDUP_REMOVED lines=12> */
[----:B------:R0:W-:Y:S04]  /*2af0*/  STL [R1+0x28], R5 ;  /* 0x0000280501007387 */ /* 0x0001e80000100800 */
[----:B------:R1:W-:Y:S04]  /*2b00*/  STL [R1+0x24], R4 ;  /* 0x0000240401007387 */ /* 0x0003e80000100800 */
[----:B------:R2:W-:Y:S01]  /*2b10*/  STL [R1+0x20], R3 ;  /* 0x0000200301007387 */ /* 0x0005e20000100800 */
[----:B0-----:R-:W-:Y:S01]  /*2b20*/  MOV R5, 0x3f800000 ;  /* 0x3f80000000057802 */ /* 0x001fe20000000f00 */
[----:B-1----:R-:W-:-:S04]  /*2b30*/  IMAD.MOV.U32 R4, RZ, RZ, 0x3f800000 ;  /* 0x3f800000ff047424 */ /* 0x002fc800078e00ff */
[----:B------:R0:W-:Y:S01]  /*2b40*/  STL [R1+0x110], R5 ;  /* 0x0001100501007387 */ /* 0x0001e20000100800 */
[----:B--2---:R-:W-:-:S03]  /*2b50*/  MOV R3, 0x3f800000 ;  /* 0x3f80000000037802 */ /* 0x004fc60000000f00 */
[----:B------:R0:W-:Y:S04]  /*2b60*/  STL [R1+0x10c], R4 ;  /* 0x00010c0401007387 */ /* 0x0001e80000100800 */
        /* <DEDUP_REMOVED lines=13> */
[----:B------:R0:W-:Y:S04]  /*2c40*/  STL [R1+0x10], RZ ;  /* 0x000010ff01007387 */ /* 0x0001e80000100800 */
[----:B------:R0:W-:Y:S04]  /*2c50*/  STL [R1+0x14], RZ ;  /* 0x000014ff01007387 */ /* 0x0001e80000100800 */
[----:B------:R0:W-:Y:S04]  /*2c60*/  STL [R1+0x18], RZ ;  /* 0x000018ff01007387 */ /* 0x0001e80000100800 */
[----:B------:R0:W-:Y:S04]  /*2c70*/  STL [R1+0x1c], RZ ;  /* 0x00001cff01007387 */ /* 0x0001e80000100800 */
[----:B------:R0:W-:Y:S04]  /*2c80*/  STL [R1], RZ ;  /* 0x000000ff01007387 */ /* 0x0001e80000100800 */
[----:B------:R0:W-:Y:S04]  /*2c90*/  STL [R1+0x4], RZ ;  /* 0x000004ff01007387 */ /* 0x0001e80000100800 */
[----:B------:R0:W-:Y:S04]  /*2ca0*/  STL [R1+0x8], RZ ;  /* 0x000008ff01007387 */ /* 0x0001e80000100800 */
[----:B------:R0:W-:Y:S01]  /*2cb0*/  STL [R1+0xc], RZ ;  /* 0x00000cff01007387 */ /* 0x0001e20000100800 */
[----:B------:R-:W-:Y:S01]  /*2cc0*/  CS2R R236, SRZ ;  /* 0x0000000000ec7805 */ /* 0x000fe2000001ff00 */
        /* <DEDUP_REMOVED lines=59> */
[C---:B------:R-:W-:Y:S01]  /*3080*/  LOP3.LUT R6, R138.reuse, 0xff, RZ, 0xc0, !PT ;  /* 0x000000ff8a067812 */ /* 0x040fe200078ec0ff */
[----:B------:R-:W-:Y:S01]  /*3090*/  IMAD.SHL.U32 R108, R138, 0x4, RZ ;  /* 0x000000048a6c7824 */ /* 0x000fe200078e00ff */
[----:B------:R-:W-:Y:S05]  /*30a0*/  @!P0 BRA `(.L_x_0) ;  /* 0x00010bd000008947 */ /* 0x000fea0003800000 */
[----:B0-----:R-:W-:Y:S01]  /*30b0*/  MOV R9, c[0x0][0x1b8] ;  /* 0x00006e0000097a02 */ /* 0x001fe20000000f00 */
[----:B------:R-:W-:Y:S01]  /*30c0*/  IMAD R11, R142, c[0x0][0x1b8], RZ ;  /* 0x00006e008e0b7a24 */ /* 0x000fe200078e02ff */
[----:B------:R-:W-:Y:S01]  /*30d0*/  SHF.R.U32.HI R3, RZ, 0x3, R6 ;  /* 0x00000003ff037819 */ /* 0x000fe20000011606 */
[----:B------:R-:W-:Y:S01]  /*30e0*/  IMAD R5, R2, c[0x0][0x1b4], RZ ;  /* 0x00006d0002057a24 */ /* 0x000fe200078e02ff */
[----:B------:R-:W-:Y:S01]  /*30f0*/  LOP3.LUT R14, R138, 0x1c, RZ, 0xc0, !PT ;  /* 0x0000001c8a0e7812 */ /* 0x000fe200078ec0ff */
[----:B------:R-:W-:Y:S01]  /*3100*/  IMAD R13, R9, 0x2, R11 ;  /* 0x00000002090d7824 */ /* 0x000fe200078e020b */
[----:B------:R-:W-:Y:S01]  /*3110*/  LOP3.LUT R8, R3, 0x1c, RZ, 0xc0, !PT ;  /* 0x0000001c03087812 */ /* 0x000fe200078ec0ff */
[C---:B------:R-:W-:Y:S01]  /*3120*/  IMAD R4, R140.reuse, c[0x0][0x1b0], RZ ;  /* 0x00006c008c047a24 */ /* 0x040fe200078e02ff */
[----:B------:R-:W-:Y:S01]  /*3130*/  SHF.L.U32 R3, R5, 0x1, RZ ;  /* 0x0000000105037819 */ /* 0x000fe200000006ff */
[----:B------:R-:W-:Y:S01]  /*3140*/  IMAD R2, R140, c[0x0][0x1a0], RZ ;  /* 0x000068008c027a24 */ /* 0x000fe200078e02ff */
[C---:B------:R-:W-:Y:S01]  /*3150*/  LEA R15, R9.reuse, R13, 0x1 ;  /* 0x0000000d090f7211 */ /* 0x040fe200078e08ff */
[----:B------:R-:W-:Y:S01]  /*3160*/  IMAD R6, R6, c[0x0][0x1a8], RZ ;  /* 0x00006a0006067a24 */ /* 0x000fe200078e02ff */
[----:B------:R-:W-:Y:S01]  /*3170*/  SHF.L.U32 R10, R4, 0x1, RZ ;  /* 0x00000001040a7819 */ /* 0x000fe200000006ff */
[----:B------:R-:W-:Y:S01]  /*3180*/  IMAD.SHL.U32 R228, R2, 0x2, RZ ;  /* 0x0000000202e47824 */ /* 0x000fe200078e00ff */
[----:B------:R-:W-:Y:S01]  /*3190*/  SHF.L.U32 R7, R14, 0x3, RZ ;  /* 0x000000030e077819 */ /* 0x000fe200000006ff */
[----:B------:R-:W-:Y:S01]  /*31a0*/  IMAD R17, R9, 0x2, R15 ;  /* 0x0000000209117824 */ /* 0x000fe200078e020f */
[----:B------:R-:W-:Y:S01]  /*31b0*/  IADD3 R10, P2, P3, R3, c[0x0][0x170], R10 ;  /* 0x00005c00030a7a10 */ /* 0x000fe20007b5e00a */
[----:B------:R-:W-:Y:S01]  /*31c0*/  IMAD.SHL.U32 R28, R138, 0x100, RZ ;  /* 0x000001008a1c7824 */ /* 0x000fe200078e00ff */
[----:B------:R-:W-:Y:S01]  /*31d0*/  IADD3 R3, R7, R8, RZ ;  /* 0x0000000807037210 */ /* 0x000fe20007ffe0ff */
[----:B------:R-:W-:Y:S01]  /*31e0*/  IMAD.HI R8, R5, 0x2, RZ ;  /* 0x0000000205087827 */ /* 0x000fe200078e02ff */
[C---:B------:R-:W-:Y:S01]  /*31f0*/  LEA R19, R9.reuse, R17, 0x1 ;  /* 0x0000001109137211 */ /* 0x040fe200078e08ff */
[----:B------:R-:W-:Y:S01]  /*3200*/  CS2R R236, SRZ ;  /* 0x0000000000ec7805 */ /* 0x000fe2000001ff00 */
[----:B------:R-:W-:Y:S01]  /*3210*/  SHF.L.U32 R229, R6, 0x1, RZ ;  /* 0x0000000106e57819 */ /* 0x000fe200000006ff */
[----:B------:R-:W-:Y:S01]  /*3220*/  IMAD.HI R7, R4, 0x2, RZ ;  /* 0x0000000204077827 */ /* 0x000fe200078e02ff */
[----:B------:R-:W-:Y:S01]  /*3230*/  LOP3.LUT R93, R138, 0xe0, RZ, 0xc0, !PT ;  /* 0x000000e08a5d7812 */ /* 0x000fe200078ec0ff */
[----:B------:R-:W-:Y:S01]  /*3240*/  CS2R R238, SRZ ;  /* 0x0000000000ee7805 */ /* 0x000fe2000001ff00 */
[----:B------:R-:W-:Y:S01]  /*3250*/  LOP3.LUT R12, R108, 0x7c, RZ, 0xc0, !PT ;  /* 0x0000007c6c0c7812 */ /* 0x000fe200078ec0ff */
[----:B------:R-:W-:Y:S01]  /*3260*/  IMAD R21, R9, 0x2, R19 ;  /* 0x0000000209157824 */ /* 0x000fe200078e0213 */
[----:B------:R-:W-:Y:S01]  /*3270*/  IADD3 R228, P0, P1, R229, c[0x0][0x168], R228 ;  /* 0x00005a00e5e47a10 */ /* 0x000fe2000791e0e4 */
[----:B------:R-:W-:Y:S01]  /*3280*/  IMAD.HI R5, R2, 0x2, RZ ;  /* 0x0000000202057827 */ /* 0x000fe200078e02ff */
[----:B------:R-:W-:Y:S01]  /*3290*/  IADD3.X R2, R8, c[0x0][0x174], R7, P2, P3 ;  /* 0x00005d0008027a10 */ /* 0x000fe200017e6407 */
[----:B------:R-:W-:Y:S01]  /*32a0*/  CS2R R232, SRZ ;  /* 0x0000000000e87805 */ /* 0x000fe2000001ff00 */
[C---:B------:R-:W-:Y:S01]  /*32b0*/  LEA R23, R9.reuse, R21, 0x1 ;  /* 0x0000001509177211 */ /* 0x040fe200078e08ff */
[----:B------:R-:W-:Y:S01]  /*32c0*/  IMAD.HI R6, R6, 0x2, RZ ;  /* 0x0000000206067827 */ /* 0x000fe200078e02ff */
[----:B------:R-:W-:Y:S01]  /*32d0*/  LOP3.LUT R8, R138, 0x7, RZ, 0xc0, !PT ;  /* 0x000000078a087812 */ /* 0x000fe200078ec0ff */
[----:B------:R-:W-:Y:S01]  /*32e0*/  CS2R R234, SRZ ;  /* 0x0000000000ea7805 */ /* 0x000fe2000001ff00 */
[----:B------:R-:W-:Y:S01]  /*32f0*/  LEA R91, R14, R12, 0x6 ;  /* 0x0000000c0e5b7211 */ /* 0x000fe200078e30ff */
[C---:B------:R-:W-:Y:S01]  /*3300*/  IMAD R25, R9.reuse, 0x2, R23 ;  /* 0x0000000209197824 */ /* 0x040fe200078e0217 */
[----:B------:R-:W-:Y:S01]  /*3310*/  SHF.R.U32.HI R4, RZ, 0x1, R93 ;  /* 0x00000001ff047819 */ /* 0x000fe2000001165d */
[----:B------:R-:W-:Y:S01]  /*3320*/  CS2R R106, SRZ ;  /* 0x00000000006a7805 */ /* 0x000fe2000001ff00 */
[----:B------:R-:W-:Y:S01]  /*3330*/  IADD3.X R229, R6, c[0x0][0x16c], R5, P0, P1 ;  /* 0x00005b0006e57a10 */ /* 0x000fe200007e2405 */
[----:B------:R-:W-:Y:S01]  /*3340*/  IMAD.SHL.U32 R5, R8, 0x10, RZ ;  /* 0x0000001008057824 */ /* 0x000fe200078e00ff */
[----:B------:R-:W-:-:S02]  /*3350*/  LEA R27, R9, R25, 0x1 ;  /* 0x00000019091b7211 */ /* 0x000fc400078e08ff */
[----:B------:R-:W-:Y:S01]  /*3360*/  LOP3.LUT R4, R91, R4, RZ, 0x3c, !PT ;  /* 0x000000045b047212 */ /* 0x000fe200078e3cff */
[----:B------:R-:W-:Y:S01]  /*3370*/  IMAD R95, R8, 0x100, R5 ;  /* 0x00000100085f7824 */ /* 0x000fe200078e0205 */
[----:B------:R-:W-:Y:S01]  /*3380*/  SHF.L.U32 R6, R138, 0x1, RZ ;  /* 0x000000018a067819 */ /* 0x000fe200000006ff */
[----:B------:R-:W-:Y:S01]  /*3390*/  IMAD R29, R9, 0x2, R27 ;  /* 0x00000002091d7824 */ /* 0x000fe200078e021b */
[----:B------:R-:W-:Y:S02]  /*33a0*/  LEA R97, R8, R93, 0x2 ;  /* 0x0000005d08617211 */ /* 0x000fe400078e10ff */
[--C-:B------:R-:W-:Y:S02]  /*33b0*/  LOP3.LUT R8, R5, 0x30, R6.reuse, 0x78, !PT ;  /* 0x0000003005087812 */ /* 0x100fe400078e7806 */
[----:B------:R-:W-:Y:S02]  /*33c0*/  LEA R31, R9, R29, 0x1 ;  /* 0x0000001d091f7211 */ /* 0x000fe400078e08ff */
[----:B------:R-:W-:Y:S01]  /*33d0*/  LOP3.LUT R6, R95, 0x10, R6, 0x78, !PT ;  /* 0x000000105f067812 */ /* 0x000fe200078e7806 */
[----:B------:R-:W-:Y:S01]  /*33e0*/  IMAD.U32 R148, R97, 0x40, R8 ;  /* 0x0000004061947824 */ /* 0x000fe200078e0008 */
[----:B------:R-:W-:Y:S01]  /*33f0*/  LOP3.LUT R28, R5, 0xf00, R28, 0xf8, !PT ;  /* 0x00000f00051c7812 */ /* 0x000fe200078ef81c */
[----:B------:R-:W-:Y:S01]  /*3400*/  IMAD R33, R9, 0x2, R31 ;  /* 0x0000000209217824 */ /* 0x000fe200078e021f */
[----:B------:R-:W-:-:S02]  /*3410*/  LOP3.LUT R5, R138, 0x10, RZ, 0xc0, !PT ;  /* 0x000000108a057812 */ /* 0x000fc400078ec0ff */
[----:B------:R-:W-:Y:S02]  /*3420*/  LEA R147, R97, R8, 0x7 ;  /* 0x0000000861937211 */ /* 0x000fe400078e38ff */
[----:B------:R-:W-:Y:S01]  /*3430*/  LEA R35, R9, R33, 0x1 ;  /* 0x0000002109237211 */ /* 0x000fe200078e08ff */
[----:B------:R-:W-:Y:S01]  /*3440*/  IMAD R5, R5, 0x80, R6 ;  /* 0x0000008005057824 */ /* 0x000fe200078e0206 */
[-C--:B------:R-:W-:Y:S01]  /*3450*/  LEA R104, P0, R11, R10.reuse, 0x1 ;  /* 0x0000000a0b687211 */ /* 0x080fe200078008ff */
[----:B------:R-:W-:Y:S01]  /*3460*/  STL [R1+0x70], R147 ;  /* 0x0000709301007387 */ /* 0x000fe20000100800 */
[-C--:B------:R-:W-:Y:S01]  /*3470*/  LEA R102, P1, R13, R10.reuse, 0x1 ;  /* 0x0000000a0d667211 */ /* 0x080fe200078208ff */
[----:B------:R-:W-:Y:S01]  /*3480*/  IMAD R37, R9, 0x2, R35 ;  /* 0x0000000209257824 */ /* 0x000fe200078e0223 */
[----:B------:R-:W-:Y:S01]  /*3490*/  LEA R100, P2, R15, R10, 0x1 ;  /* 0x0000000a0f647211 */ /* 0x000fe200078408ff */
[----:B------:R-:W-:Y:S01]  /*34a0*/  STL [R1+0x6c], R148 ;  /* 0x00006c9401007387 */ /* 0x000fe20000100800 */
[----:B------:R-:W-:-:S02]  /*34b0*/  LEA.HI.X.SX32 R105, R11, R2, 0x1, P0 ;  /* 0x000000020b697211 */ /* 0x000fc400000f0eff */
[----:B------:R-:W-:Y:S01]  /*34c0*/  LEA R39, R9, R37, 0x1 ;  /* 0x0000002509277211 */ /* 0x000fe200078e08ff */
[----:B------:R0:W-:Y:S01]  /*34d0*/  STL.64 [R1+0x990], R4 ;  /* 0x0009900401007387 */ /* 0x0001e20000100a00 */
[-C--:B------:R-:W-:Y:S02]  /*34e0*/  LEA.HI.X.SX32 R103, R13, R2.reuse, 0x1, P1 ;  /* 0x000000020d677211 */ /* 0x080fe400008f0eff */
[----:B------:R-:W-:Y:S01]  /*34f0*/  LEA.HI.X.SX32 R101, R15, R2, 0x1, P2 ;  /* 0x000000020f657211 */ /* 0x000fe200010f0eff */
[C---:B------:R-:W-:Y:S01]  /*3500*/  IMAD R41, R9.reuse, 0x2, R39 ;  /* 0x0000000209297824 */ /* 0x040fe200078e0227 */
[----:B------:R1:W-:Y:S04]  /*3510*/  STL.64 [R1+0x940], R104 ;  /* 0x0009406801007387 */ /* 0x0003e80000100a00 */
[----:B------:R-:W-:Y:S01]  /*3520*/  LEA R43, R9, R41, 0x1 ;  /* 0x00000029092b7211 */ /* 0x000fe200078e08ff */
[----:B------:R2:W-:Y:S01]  /*3530*/  STL.64 [R1+0x938], R102 ;  /* 0x0009386601007387 */ /* 0x0005e20000100a00 */
[----:B0-----:R-:W-:-:S03]  /*3540*/  LEA R4, P0, R17, R10, 0x1 ;  /* 0x0000000a11047211 */ /* 0x001fc600078008ff */
[----:B------:R-:W-:Y:S01]  /*3550*/  IMAD R45, R9, 0x2, R43 ;  /* 0x00000002092d7824 */ /* 0x000fe200078e022b */
[----:B------:R0:W-:Y:S01]  /*3560*/  STL.64 [R1+0x930], R100 ;  /* 0x0009306401007387 */ /* 0x0001e20000100a00 */
[----:B------:R-:W-:Y:S01]  /*3570*/  LEA.HI.X.SX32 R5, R17, R2, 0x1, P0 ;  /* 0x0000000211057211 */ /* 0x000fe200000f0eff */
[----:B-1----:R-:W-:Y:S02]  /*3580*/  CS2R R104, SRZ ;  /* 0x0000000000687805 */ /* 0x002fe4000001ff00 */
[----:B------:R-:W-:Y:S02]  /*3590*/  LEA R47, R9, R45, 0x1 ;  /* 0x0000002d092f7211 */ /* 0x000fe400078e08ff */
[----:B------:R1:W-:Y:S01]  /*35a0*/  STL.64 [R1+0x928], R4 ;  /* 0x0009280401007387 */ /* 0x0003e20000100a00 */
[----:B--2---:R-:W-:Y:S02]  /*35b0*/  LEA R102, P0, R19, R10, 0x1 ;  /* 0x0000000a13667211 */ /* 0x004fe400078008ff */
[----:B------:R-:W-:-:S02]  /*35c0*/  IMAD R49, R9, 0x2, R47 ;  /* 0x0000000209317824 */ /* 0x000fc400078e022f */
[----:B------:R-:W-:Y:S02]  /*35d0*/  LEA.HI.X.SX32 R103, R19, R2, 0x1, P0 ;  /* 0x0000000213677211 */ /* 0x000fe400000f0eff */
[----:B0-----:R-:W-:Y:S02]  /*35e0*/  LEA R100, P1, R21, R10, 0x1 ;  /* 0x0000000a15647211 */ /* 0x001fe400078208ff */
[----:B------:R-:W-:Y:S01]  /*35f0*/  LEA R51, R9, R49, 0x1 ;  /* 0x0000003109337211 */ /* 0x000fe200078e08ff */
[----:B------:R-:W-:Y:S01]  /*3600*/  STL.64 [R1+0x920], R102 ;  /* 0x0009206601007387 */ /* 0x000fe20000100a00 */
[----:B------:R-:W-:Y:S02]  /*3610*/  LEA.HI.X.SX32 R101, R21, R2, 0x1, P1 ;  /* 0x0000000215657211 */ /* 0x000fe400008f0eff */
[-C--:B-1----:R-:W-:Y:S01]  /*3620*/  LEA R4, P2, R23, R10.reuse, 0x1 ;  /* 0x0000000a17047211 */ /* 0x082fe200078408ff */
[----:B------:R-:W-:Y:S01]  /*3630*/  IMAD R53, R9, 0x2, R51 ;  /* 0x0000000209357824 */ /* 0x000fe200078e0233 */
[----:B------:R-:W-:Y:S01]  /*3640*/  LEA R20, P1, R27, R10, 0x1 ;  /* 0x0000000a1b147211 */ /* 0x000fe200078208ff */
[----:B------:R0:W-:Y:S01]  /*3650*/  STL.64 [R1+0x918], R100 ;  /* 0x0009186401007387 */ /* 0x0001e20000100a00 */
[----:B------:R-:W-:-:S02]  /*3660*/  LEA.HI.X.SX32 R5, R23, R2, 0x1, P2 ;  /* 0x0000000217057211 */ /* 0x000fc400010f0eff */
[----:B------:R-:W-:Y:S02]  /*3670*/  LEA R55, R9, R53, 0x1 ;  /* 0x0000003509377211 */ /* 0x000fe400078e08ff */
[----:B------:R-:W-:Y:S01]  /*3680*/  LEA.HI.X.SX32 R21, R27, R2, 0x1, P1 ;  /* 0x000000021b157211 */ /* 0x000fe200008f0eff */
[----:B------:R1:W-:Y:S01]  /*3690*/  STL.64 [R1+0x910], R4 ;  /* 0x0009100401007387 */ /* 0x0003e20000100a00 */
[-C--:B------:R-:W-:Y:S01]  /*36a0*/  LEA R24, P1, R33, R10.reuse, 0x1 ;  /* 0x0000000a21187211 */ /* 0x080fe200078208ff */
[----:B------:R-:W-:Y:S02]  /*36b0*/  IMAD R57, R9, 0x2, R55 ;  /* 0x0000000209397824 */ /* 0x000fe400078e0237 */
[----:B------:R-:W-:Y:S01]  /*36c0*/  STL.64 [R1+0x900], R20 ;  /* 0x0009001401007387 */ /* 0x000fe20000100a00 */
[----:B0-----:R-:W-:Y:S02]  /*36d0*/  LEA R100, P0, R25, R10, 0x1 ;  /* 0x0000000a19647211 */ /* 0x001fe400078008ff */
[----:B------:R-:W-:-:S02]  /*36e0*/  LEA R59, R9, R57, 0x1 ;  /* 0x00000039093b7211 */ /* 0x000fc400078e08ff */
[----:B------:R-:W-:Y:S02]  /*36f0*/  LEA.HI.X.SX32 R101, R25, R2, 0x1, P0 ;  /* 0x0000000219657211 */ /* 0x000fe400000f0eff */
[-C--:B-1----:R-:W-:Y:S01]  /*3700*/  LEA R4, P2, R29, R10.reuse, 0x1 ;  /* 0x0000000a1d047211 */ /* 0x082fe200078408ff */
[----:B------:R-:W-:Y:S01]  /*3710*/  IMAD R61, R9, 0x2, R59 ;  /* 0x00000002093d7824 */ /* 0x000fe200078e023b */
[----:B------:R-:W-:Y:S01]  /*3720*/  LEA R26, P0, R31, R10, 0x1 ;  /* 0x0000000a1f1a7211 */ /* 0x000fe200078008ff */
[----:B------:R-:W-:Y:S01]  /*3730*/  STL.64 [R1+0x908], R100 ;  /* 0x0009086401007387 */ /* 0x000fe20000100a00 */
[-C--:B------:R-:W-:Y:S02]  /*3740*/  LEA.HI.X.SX32 R5, R29, R2.reuse, 0x1, P2 ;  /* 0x000000021d057211 */ /* 0x080fe400010f0eff */
[----:B------:R-:W-:Y:S02]  /*3750*/  LEA R63, R9, R61, 0x1 ;  /* 0x0000003d093f7211 */ /* 0x000fe400078e08ff */
[-C--:B------:R-:W-:Y:S01]  /*3760*/  LEA.HI.X.SX32 R25, R33, R2.reuse, 0x1, P1 ;  /* 0x0000000221197211 */ /* 0x080fe200008f0eff */
[----:B------:R0:W-:Y:S01]  /*3770*/  STL.64 [R1+0x8f8], R4 ;  /* 0x0008f80401007387 */ /* 0x0001e20000100a00 */
[----:B------:R-:W-:Y:S01]  /*3780*/  LEA.HI.X.SX32 R27, R31, R2, 0x1, P0 ;  /* 0x000000021f1b7211 */ /* 0x000fe200000f0eff */
[----:B------:R-:W-:Y:S01]  /*3790*/  IMAD R65, R9, 0x2, R63 ;  /* 0x0000000209417824 */ /* 0x000fe200078e023f */
[-C--:B------:R-:W-:Y:S01]  /*37a0*/  LEA R32, P0, R37, R10.reuse, 0x1 ;  /* 0x0000000a25207211 */ /* 0x080fe200078008ff */
[----:B------:R-:W-:Y:S01]  /*37b0*/  STL.64 [R1+0x500], R24 ;  /* 0x0005001801007387 */ /* 0x000fe20000100a00 */
[----:B------:R-:W-:-:S02]  /*37c0*/  LEA R30, P1, R39, R10, 0x1 ;  /* 0x0000000a271e7211 */ /* 0x000fc400078208ff */
[----:B------:R-:W-:Y:S01]  /*37d0*/  LEA R67, R9, R65, 0x1 ;  /* 0x0000004109437211 */ /* 0x000fe200078e08ff */
[----:B------:R-:W-:Y:S01]  /*37e0*/  STL.64 [R1+0x508], R26 ;  /* 0x0005081a01007387 */ /* 0x000fe20000100a00 */
[-C--:B------:R-:W-:Y:S02]  /*37f0*/  LEA.HI.X.SX32 R33, R37, R2.reuse, 0x1, P0 ;  /* 0x0000000225217211 */ /* 0x080fe400000f0eff */
[----:B------:R-:W-:Y:S01]  /*3800*/  LEA.HI.X.SX32 R31, R39, R2, 0x1, P1 ;  /* 0x00000002271f7211 */ /* 0x000fe200008f0eff */
[----:B------:R-:W-:Y:S01]  /*3810*/  IMAD R69, R9, 0x2, R67 ;  /* 0x0000000209457824 */ /* 0x000fe200078e0243 */
[-C--:B0-----:R-:W-:Y:S02]  /*3820*/  LEA R4, P2, R35, R10.reuse, 0x1 ;  /* 0x0000000a23047211 */ /* 0x081fe400078408ff */
[----:B------:R-:W-:Y:S02]  /*3830*/  LEA R34, P0, R43, R10, 0x1 ;  /* 0x0000000a2b227211 */ /* 0x000fe400078008ff */
[----:B------:R-:W-:-:S02]  /*3840*/  LEA R71, R9, R69, 0x1 ;  /* 0x0000004509477211 */ /* 0x000fc400078e08ff */
[-C--:B------:R-:W-:Y:S02]  /*3850*/  LEA.HI.X.SX32 R5, R35, R2.reuse, 0x1, P2 ;  /* 0x0000000223057211 */ /* 0x080fe400010f0eff */
[----:B------:R-:W-:Y:S01]  /*3860*/  LEA.HI.X.SX32 R35, R43, R2, 0x1, P0 ;  /* 0x000000022b237211 */ /* 0x000fe200000f0eff */
[----:B------:R-:W-:Y:S01]  /*3870*/  IMAD R73, R9, 0x2, R71 ;  /* 0x0000000209497824 */ /* 0x000fe200078e0247 */
[----:B------:R-:W-:Y:S01]  /*3880*/  LEA R38, P0, R49, R10, 0x1 ;  /* 0x0000000a31267211 */ /* 0x000fe200078008ff */
[----:B------:R0:W-:Y:S03]  /*3890*/  STL.64 [R1+0x4f8], R4 ;  /* 0x0004f80401007387 */ /* 0x0001e60000100a00 */
[----:B------:R-:W-:Y:S01]  /*38a0*/  LEA R75, R9, R73, 0x1 ;  /* 0x00000049094b7211 */ /* 0x000fe200078e08ff */
[----:B------:R1:W-:Y:S01]  /*38b0*/  STL.64 [R1+0x4f0], R32 ;  /* 0x0004f02001007387 */ /* 0x0003e20000100a00 */
[----:B------:R-:W-:-:S02]  /*38c0*/  LEA.HI.X.SX32 R39, R49, R2, 0x1, P0 ;  /* 0x0000000231277211 */ /* 0x000fc400000f0eff */
[----:B------:R-:W-:Y:S01]  /*38d0*/  LEA R42, P0, R55, R10, 0x1 ;  /* 0x0000000a372a7211 */ /* 0x000fe200078008ff */
[----:B------:R-:W-:Y:S01]  /*38e0*/  IMAD R77, R9, 0x2, R75 ;  /* 0x00000002094d7824 */ /* 0x000fe200078e024b */
[----:B------:R-:W-:Y:S02]  /*38f0*/  STL.64 [R1+0x4e8], R30 ;  /* 0x0004e81e01007387 */ /* 0x000fe40000100a00 */
[----:B------:R-:W-:Y:S01]  /*3900*/  LEA.HI.X.SX32 R43, R55, R2, 0x1, P0 ;  /* 0x00000002372b7211 */ /* 0x000fe200000f0eff */
[----:B------:R-:W-:Y:S01]  /*3910*/  IMAD R79, R9, 0x2, R77 ;  /* 0x00000002094f7824 */ /* 0x000fe200078e024d */
[-C--:B0-----:R-:W-:Y:S02]  /*3920*/  LEA R4, P2, R41, R10.reuse, 0x1 ;  /* 0x0000000a29047211 */ /* 0x081fe400078408ff */
[----:B------:R-:W-:Y:S01]  /*3930*/  LEA R46, P0, R61, R10, 0x1 ;  /* 0x0000000a3d2e7211 */ /* 0x000fe200078008ff */
[----:B------:R-:W-:Y:S01]  /*3940*/  IMAD R81, R9, 0x2, R79 ;  /* 0x0000000209517824 */ /* 0x000fe200078e024f */
[----:B------:R-:W-:-:S02]  /*3950*/  LEA.HI.X.SX32 R5, R41, R2, 0x1, P2 ;  /* 0x0000000229057211 */ /* 0x000fc400010f0eff */
[----:B-1----:R-:W-:Y:S01]  /*3960*/  LEA R32, P1, R45, R10, 0x1 ;  /* 0x0000000a2d207211 */ /* 0x002fe200078208ff */
[----:B------:R-:W-:Y:S02]  /*3970*/  IMAD R83, R9, 0x2, R81 ;  /* 0x0000000209537824 */ /* 0x000fe400078e0251 */
[----:B------:R0:W-:Y:S01]  /*3980*/  STL.64 [R1+0x4e0], R4 ;  /* 0x0004e00401007387 */ /* 0x0001e20000100a00 */
[----:B------:R-:W-:Y:S01]  /*3990*/  LEA.HI.X.SX32 R33, R45, R2, 0x1, P1 ;  /* 0x000000022d217211 */ /* 0x000fe200008f0eff */
[----:B------:R-:W-:Y:S01]  /*39a0*/  IMAD R85, R9, 0x2, R83 ;  /* 0x0000000209557824 */ /* 0x000fe200078e0253 */
[----:B------:R-:W-:-:S03]  /*39b0*/  LEA R36, P1, R51, R10, 0x1 ;  /* 0x0000000a33247211 */ /* 0x000fc600078208ff */
[----:B------:R-:W-:Y:S01]  /*39c0*/  IMAD R87, R9, 0x2, R85 ;  /* 0x0000000209577824 */ /* 0x000fe200078e0255 */
[----:B------:R-:W-:Y:S01]  /*39d0*/  STL.64 [R1+0x4d0], R32 ;  /* 0x0004d02001007387 */ /* 0x000fe20000100a00 */
[----:B------:R-:W-:Y:S02]  /*39e0*/  LEA.HI.X.SX32 R37, R51, R2, 0x1, P1 ;  /* 0x0000000233257211 */ /* 0x000fe400008f0eff */
[-C--:B------:R-:W-:Y:S01]  /*39f0*/  LEA R40, P1, R57, R10.reuse, 0x1 ;  /* 0x0000000a39287211 */ /* 0x080fe200078208ff */
[----:B------:R-:W-:Y:S01]  /*3a00*/  STL.64 [R1+0x4d8], R34 ;  /* 0x0004d82201007387 */ /* 0x000fe20000100a00 */
[----:B------:R-:W-:Y:S02]  /*3a10*/  LEA R89, R9, R87, 0x1 ;  /* 0x0000005709597211 */ /* 0x000fe400078e08ff */
[----:B0-----:R-:W-:Y:S02]  /*3a20*/  LEA R4, P2, R47, R10, 0x1 ;  /* 0x0000000a2f047211 */ /* 0x001fe400078408ff */
[-C--:B------:R-:W-:Y:S01]  /*3a30*/  LEA.HI.X.SX32 R41, R57, R2.reuse, 0x1, P1 ;  /* 0x0000000239297211 */ /* 0x080fe200008f0eff */
[----:B------:R-:W-:Y:S01]  /*3a40*/  IMAD R7, R9, 0x2, R89 ;  /* 0x0000000209077824 */ /* 0x000fe200078e0259 */
[----:B------:R-:W-:-:S02]  /*3a50*/  LEA.HI.X.SX32 R5, R47, R2, 0x1, P2 ;  /* 0x000000022f057211 */ /* 0x000fc400010f0eff */
[----:B------:R-:W-:Y:S02]  /*3a60*/  LEA R44, P1, R63, R10, 0x1 ;  /* 0x0000000a3f2c7211 */ /* 0x000fe400078208ff */
[----:B------:R-:W-:Y:S01]  /*3a70*/  LEA R91, R9, R7, 0x1 ;  /* 0x00000007095b7211 */ /* 0x000fe200078e08ff */
[----:B------:R0:W-:Y:S01]  /*3a80*/  STL.64 [R1+0x4c8], R4 ;  /* 0x0004c80401007387 */ /* 0x0001e20000100a00 */
[-C--:B------:R-:W-:Y:S02]  /*3a90*/  LEA.HI.X.SX32 R45, R63, R2.reuse, 0x1, P1 ;  /* 0x000000023f2d7211 */ /* 0x080fe400008f0eff */
[----:B------:R-:W-:Y:S01]  /*3aa0*/  LEA R93, R9, R91, 0x1 ;  /* 0x0000005b095d7211 */ /* 0x000fe200078e08ff */
[----:B------:R-:W-:Y:S01]  /*3ab0*/  STL.64 [R1+0x4b8], R36 ;  /* 0x0004b82401007387 */ /* 0x000fe20000100a00 */
[----:B------:R-:W-:Y:S02]  /*3ac0*/  LEA.HI.X.SX32 R47, R61, R2, 0x1, P0 ;  /* 0x000000023d2f7211 */ /* 0x000fe400000f0eff */
[-C--:B------:R-:W-:Y:S01]  /*3ad0*/  LEA R48, P1, R69, R10.reuse, 0x1 ;  /* 0x0000000a45307211 */ /* 0x080fe200078208ff */
[----:B------:R-:W-:Y:S01]  /*3ae0*/  IMAD R95, R9, 0x2, R93 ;  /* 0x00000002095f7824 */ /* 0x000fe200078e025d */
[----:B------:R-:W-:Y:S01]  /*3af0*/  STL.64 [R1+0x4c0], R38 ;  /* 0x0004c02601007387 */ /* 0x000fe20000100a00 */
[----:B------:R-:W-:-:S02]  /*3b00*/  LEA R50, P0, R67, R10, 0x1 ;  /* 0x0000000a43327211 */ /* 0x000fc400078008ff */
[----:B0-----:R-:W-:Y:S02]  /*3b10*/  LEA R4, P2, R53, R10, 0x1 ;  /* 0x0000000a35047211 */ /* 0x001fe400078408ff */
[----:B------:R-:W-:Y:S02]  /*3b20*/  LEA R97, R9, R95, 0x1 ;  /* 0x0000005f09617211 */ /* 0x000fe400078e08ff */
        /* <DEDUP_REMOVED lines=14> */
[-C--:B0-----:R-:W-:Y:S01]  /*3c10*/  LEA R4, P2, R59, R10.reuse, 0x1 ;  /* 0x0000000a3b047211 */ /* 0x081fe200078408ff */
[----:B------:R-:W-:Y:S01]  /*3c20*/  CS2R R74, SRZ ;  /* 0x00000000004a7805 */ /* 0x000fe2000001ff00 */
[----:B------:R-:W-:Y:S02]  /*3c30*/  LEA R56, P1, R81, R10, 0x1 ;  /* 0x0000000a51387211 */ /* 0x000fe400078208ff */
[----:B------:R-:W-:-:S02]  /*3c40*/  LEA R17, R9, R15, 0x1 ;  /* 0x0000000f09117211 */ /* 0x000fc400078e08ff */
[----:B------:R-:W-:Y:S02]  /*3c50*/  LEA.HI.X.SX32 R5, R59, R2, 0x1, P2 ;  /* 0x000000023b057211 */ /* 0x000fe400010f0eff */
[----:B------:R-:W-:Y:S01]  /*3c60*/  LEA R58, P0, R79, R10, 0x1 ;  /* 0x0000000a4f3a7211 */ /* 0x000fe200078008ff */
[----:B------:R-:W-:Y:S01]  /*3c70*/  IMAD R19, R9, 0x2, R17 ;  /* 0x0000000209137824 */ /* 0x000fe200078e0211 */
[-C--:B------:R-:W-:Y:S01]  /*3c80*/  LEA.HI.X.SX32 R57, R81, R2.reuse, 0x1, P1 ;  /* 0x0000000251397211 */ /* 0x080fe200008f0eff */
[----:B------:R0:W-:Y:S01]  /*3c90*/  STL.64 [R1+0x498], R4 ;  /* 0x0004980401007387 */ /* 0x0001e20000100a00 */
[----:B------:R-:W-:Y:S01]  /*3ca0*/  LEA.HI.X.SX32 R59, R79, R2, 0x1, P0 ;  /* 0x000000024f3b7211 */ /* 0x000fe200000f0eff */
[----:B------:R-:W-:Y:S01]  /*3cb0*/  CS2R R80, SRZ ;  /* 0x0000000000507805 */ /* 0x000fe2000001ff00 */
[----:B------:R-:W-:Y:S01]  /*3cc0*/  LEA R21, R9, R19, 0x1 ;  /* 0x0000001309157211 */ /* 0x000fe200078e08ff */
[----:B------:R-:W-:Y:S01]  /*3cd0*/  STL.64 [R1+0x488], R44 ;  /* 0x0004882c01007387 */ /* 0x000fe20000100a00 */
[-C--:B------:R-:W-:Y:S01]  /*3ce0*/  LEA R60, P1, R87, R10.reuse, 0x1 ;  /* 0x0000000a573c7211 */ /* 0x080fe200078208ff */
[----:B------:R-:W-:Y:S01]  /*3cf0*/  CS2R R78, SRZ ;  /* 0x00000000004e7805 */ /* 0x000fe2000001ff00 */
[----:B------:R-:W-:Y:S01]  /*3d00*/  LEA R62, P0, R85, R10, 0x1 ;  /* 0x0000000a553e7211 */ /* 0x000fe200078008ff */
[----:B------:R-:W-:Y:S01]  /*3d10*/  IMAD R23, R9, 0x2, R21 ;  /* 0x0000000209177824 */ /* 0x000fe200078e0215 */
[----:B------:R-:W-:Y:S01]  /*3d20*/  STL.64 [R1+0x490], R46 ;  /* 0x0004902e01007387 */ /* 0x000fe20000100a00 */
[----:B------:R-:W-:-:S02]  /*3d30*/  LEA.HI.X.SX32 R61, R87, R2, 0x1, P1 ;  /* 0x00000002573d7211 */ /* 0x000fc400008f0eff */
[----:B0-----:R-:W-:Y:S01]  /*3d40*/  LEA R4, P2, R65, R10, 0x1 ;  /* 0x0000000a41047211 */ /* 0x001fe200078408ff */
[----:B------:R-:W-:Y:S01]  /*3d50*/  CS2R R86, SRZ ;  /* 0x0000000000567805 */ /* 0x000fe2000001ff00 */
[----:B------:R-:W-:Y:S02]  /*3d60*/  LEA R25, R9, R23, 0x1 ;  /* 0x0000001709197211 */ /* 0x000fe400078e08ff */
[-C--:B------:R-:W-:Y:S02]  /*3d70*/  LEA.HI.X.SX32 R5, R65, R2.reuse, 0x1, P2 ;  /* 0x0000000241057211 */ /* 0x080fe400010f0eff */
[----:B------:R-:W-:Y:S01]  /*3d80*/  LEA.HI.X.SX32 R63, R85, R2, 0x1, P0 ;  /* 0x00000002553f7211 */ /* 0x000fe200000f0eff */
[----:B------:R-:W-:Y:S01]  /*3d90*/  IMAD R27, R9, 0x2, R25 ;  /* 0x00000002091b7824 */ /* 0x000fe200078e0219 */
[-C--:B------:R-:W-:Y:S01]  /*3da0*/  LEA R66, P0, R7, R10.reuse, 0x1 ;  /* 0x0000000a07427211 */ /* 0x080fe200078008ff */
[----:B------:R0:W-:Y:S01]  /*3db0*/  STL.64 [R1+0x480], R4 ;  /* 0x0004800401007387 */ /* 0x0001e20000100a00 */
[----:B------:R-:W-:Y:S01]  /*3dc0*/  LEA R64, P1, R91, R10, 0x1 ;  /* 0x0000000a5b407211 */ /* 0x000fe200078208ff */
[----:B------:R-:W-:Y:S01]  /*3dd0*/  CS2R R84, SRZ ;  /* 0x0000000000547805 */ /* 0x000fe2000001ff00 */
[----:B------:R-:W-:Y:S01]  /*3de0*/  LEA R29, R9, R27, 0x1 ;  /* 0x0000001b091d7211 */ /* 0x000fe200078e08ff */
[----:B------:R-:W-:Y:S01]  /*3df0*/  STL.64 [R1+0x470], R48 ;  /* 0x0004703001007387 */ /* 0x000fe20000100a00 */
[----:B------:R-:W-:-:S02]  /*3e00*/  LEA.HI.X.SX32 R67, R7, R2, 0x1, P0 ;  /* 0x0000000207437211 */ /* 0x000fc400000f0eff */
[----:B------:R-:W-:Y:S01]  /*3e10*/  LEA.HI.X.SX32 R65, R91, R2, 0x1, P1 ;  /* 0x000000025b417211 */ /* 0x000fe200008f0eff */
[----:B------:R-:W-:Y:S01]  /*3e20*/  IMAD R31, R9, 0x2, R29 ;  /* 0x00000002091f7824 */ /* 0x000fe200078e021d */
[----:B------:R-:W-:Y:S01]  /*3e30*/  STL.64 [R1+0x478], R50 ;  /* 0x0004783201007387 */ /* 0x000fe20000100a00 */
[-C--:B------:R-:W-:Y:S01]  /*3e40*/  LEA R68, P0, R95, R10.reuse, 0x1 ;  /* 0x0000000a5f447211 */ /* 0x080fe200078008ff */
[----:B------:R-:W-:Y:S01]  /*3e50*/  CS2R R90, SRZ ;  /* 0x00000000005a7805 */ /* 0x000fe2000001ff00 */
[----:B0-----:R-:W-:Y:S02]  /*3e60*/  LEA R4, P2, R71, R10, 0x1 ;  /* 0x0000000a47047211 */ /* 0x001fe400078408ff */
[----:B------:R-:W-:Y:S02]  /*3e70*/  LEA R33, R9, R31, 0x1 ;  /* 0x0000001f09217211 */ /* 0x000fe400078e08ff */
[-C--:B------:R-:W-:Y:S02]  /*3e80*/  LEA.HI.X.SX32 R5, R71, R2.reuse, 0x1, P2 ;  /* 0x0000000247057211 */ /* 0x080fe400010f0eff */
[----:B------:R-:W-:Y:S01]  /*3e90*/  LEA.HI.X.SX32 R69, R95, R2, 0x1, P0 ;  /* 0x000000025f457211 */ /* 0x000fe200000f0eff */
[----:B------:R-:W-:Y:S01]  /*3ea0*/  IMAD R35, R9, 0x2, R33 ;  /* 0x0000000209237824 */ /* 0x000fe200078e0221 */
[----:B------:R-:W-:Y:S01]  /*3eb0*/  LEA R72, P0, R11, R10, 0x1 ;  /* 0x0000000a0b487211 */ /* 0x000fe200078008ff */
[----:B------:R0:W-:Y:S03]  /*3ec0*/  STL.64 [R1+0x468], R4 ;  /* 0x0004680401007387 */ /* 0x0001e60000100a00 */
[----:B------:R-:W-:Y:S01]  /*3ed0*/  LEA R37, R9, R35, 0x1 ;  /* 0x0000002309257211 */ /* 0x000fe200078e08ff */
[----:B------:R-:W-:Y:S01]  /*3ee0*/  STL.64 [R1+0x458], R52 ;  /* 0x0004583401007387 */ /* 0x000fe20000100a00 */
[----:B------:R-:W-:-:S03]  /*3ef0*/  LEA.HI.X.SX32 R73, R11, R2, 0x1, P0 ;  /* 0x000000020b497211 */ /* 0x000fc600000f0eff */
[----:B------:R-:W-:Y:S01]  /*3f00*/  IMAD R39, R9, 0x2, R37 ;  /* 0x0000000209277824 */ /* 0x000fe200078e0225 */
[----:B------:R-:W-:Y:S01]  /*3f10*/  STL.64 [R1+0x460], R54 ;  /* 0x0004603601007387 */ /* 0x000fe20000100a00 */
[----:B0-----:R-:W-:-:S03]  /*3f20*/  LEA R4, P2, R77, R10, 0x1 ;  /* 0x0000000a4d047211 */ /* 0x001fc600078408ff */
[----:B------:R-:W-:Y:S02]  /*3f30*/  LEA R41, R9, R39, 0x1 ;  /* 0x0000002709297211 */ /* 0x000fe400078e08ff */
[----:B------:R-:W-:Y:S02]  /*3f40*/  LEA.HI.X.SX32 R5, R77, R2, 0x1, P2 ;  /* 0x000000024d057211 */ /* 0x000fe400010f0eff */
[----:B------:R-:W-:Y:S01]  /*3f50*/  CS2R R76, SRZ ;  /* 0x00000000004c7805 */ /* 0x000fe2000001ff00 */
[C---:B------:R-:W-:Y:S02]  /*3f60*/  IMAD R43, R9.reuse, 0x2, R41 ;  /* 0x00000002092b7824 */ /* 0x040fe400078e0229 */
[----:B------:R0:W-:Y:S03]  /*3f70*/  STL.64 [R1+0x450], R4 ;  /* 0x0004500401007387 */ /* 0x0001e60000100a00 */
[C---:B------:R-:W-:Y:S01]  /*3f80*/  LEA R45, R9.reuse, R43, 0x1 ;  /* 0x0000002b092d7211 */ /* 0x040fe200078e08ff */
[----:B------:R-:W-:Y:S04]  /*3f90*/  STL.64 [R1+0x440], R56 ;  /* 0x0004403801007387 */ /* 0x000fe80000100a00 */
        /* <DEDUP_REMOVED lines=9> */
[----:B------:R1:W-:Y:S04]  /*4030*/  STL.64 [R1+0x428], R60 ;  /* 0x0004283c01007387 */ /* 0x0003e80000100a00 */
[----:B------:R-:W-:Y:S01]  /*4040*/  IMAD R55, R9, 0x2, R53 ;  /* 0x0000000209377824 */ /* 0x000fe200078e0235 */
[----:B------:R2:W-:Y:S01]  /*4050*/  STL.64 [R1+0x430], R62 ;  /* 0x0004303e01007387 */ /* 0x0005e20000100a00 */
[----:B0-----:R-:W-:-:S03]  /*4060*/  LEA R4, P2, R89, R10, 0x1 ;  /* 0x0000000a59047211 */ /* 0x001fc600078408ff */
[----:B------:R-:W-:Y:S02]  /*4070*/  LEA R57, R9, R55, 0x1 ;  /* 0x0000003709397211 */ /* 0x000fe400078e08ff */
[----:B------:R-:W-:Y:S02]  /*4080*/  LEA.HI.X.SX32 R5, R89, R2, 0x1, P2 ;  /* 0x0000000259057211 */ /* 0x000fe400010f0eff */
[----:B------:R-:W-:Y:S01]  /*4090*/  CS2R R88, SRZ ;  /* 0x0000000000587805 */ /* 0x000fe2000001ff00 */
[C---:B------:R-:W-:Y:S02]  /*40a0*/  IMAD R59, R9.reuse, 0x2, R57 ;  /* 0x00000002093b7824 */ /* 0x040fe400078e0239 */
[----:B------:R0:W-:Y:S03]  /*40b0*/  STL.64 [R1+0x420], R4 ;  /* 0x0004200401007387 */ /* 0x0001e60000100a00 */
[C---:B-1----:R-:W-:Y:S01]  /*40c0*/  LEA R61, R9.reuse, R59, 0x1 ;  /* 0x0000003b093d7211 */ /* 0x042fe200078e08ff */
[----:B------:R1:W-:Y:S04]  /*40d0*/  STL.64 [R1+0x418], R66 ;  /* 0x0004184201007387 */ /* 0x0003e80000100a00 */
[----:B--2---:R-:W-:Y:S01]  /*40e0*/  IMAD R63, R9, 0x2, R61 ;  /* 0x00000002093f7824 */ /* 0x004fe200078e023d */
[----:B------:R2:W-:Y:S01]  /*40f0*/  STL.64 [R1+0x410], R64 ;  /* 0x0004104001007387 */ /* 0x0005e20000100a00 */
[----:B0-----:R-:W-:-:S03]  /*4100*/  LEA R4, P2, R93, R10, 0x1 ;  /* 0x0000000a5d047211 */ /* 0x001fc600078408ff */
[----:B------:R-:W-:Y:S02]  /*4110*/  LEA R7, R9, R63, 0x1 ;  /* 0x0000003f09077211 */ /* 0x000fe400078e08ff */
[----:B------:R-:W-:Y:S02]  /*4120*/  LEA.HI.X.SX32 R5, R93, R2, 0x1, P2 ;  /* 0x000000025d057211 */ /* 0x000fe400010f0eff */
[----:B-1----:R-:W-:-:S03]  /*4130*/  LEA R66, P1, R97, R10, 0x1 ;  /* 0x0000000a61427211 */ /* 0x002fc600078208ff */
[----:B------:R0:W-:Y:S01]  /*4140*/  STL.64 [R1+0x408], R4 ;  /* 0x0004080401007387 */ /* 0x0001e20000100a00 */
[----:B------:R-:W-:Y:S01]  /*4150*/  LEA.HI.X.SX32 R67, R97, R2, 0x1, P1 ;  /* 0x0000000261437211 */ /* 0x000fe200008f0eff */
[----:B--2---:R-:W-:Y:S01]  /*4160*/  IMAD R65, R9, 0x2, R7 ;  /* 0x0000000209417824 */ /* 0x004fe200078e0207 */
[C---:B------:R-:W-:Y:S01]  /*4170*/  LEA R70, P1, R13.reuse, R10, 0x1 ;  /* 0x0000000a0d467211 */ /* 0x040fe200078208ff */
[----:B------:R-:W-:Y:S02]  /*4180*/  CS2R R96, SRZ ;  /* 0x0000000000607805 */ /* 0x000fe4000001ff00 */
[----:B------:R1:W-:Y:S01]  /*4190*/  STL.64 [R1+0x3f8], R66 ;  /* 0x0003f84201007387 */ /* 0x0003e20000100a00 */
[----:B------:R-:W-:-:S03]  /*41a0*/  LEA.HI.X.SX32 R71, R13, R2, 0x1, P1 ;  /* 0x000000020d477211 */ /* 0x000fc600008f0eff */
[----:B------:R2:W-:Y:S01]  /*41b0*/  STL.64 [R1+0x400], R68 ;  /* 0x0004004401007387 */ /* 0x0005e20000100a00 */
[----:B0-----:R-:W-:-:S04]  /*41c0*/  LEA R4, P2, R99, R10, 0x1 ;  /* 0x0000000a63047211 */ /* 0x001fc800078408ff */
[----:B------:R-:W-:Y:S02]  /*41d0*/  LEA.HI.X.SX32 R5, R99, R2, 0x1, P2 ;  /* 0x0000000263057211 */ /* 0x000fe400010f0eff */
[C---:B-1----:R-:W-:Y:S01]  /*41e0*/  LEA R67, R9.reuse, R65, 0x1 ;  /* 0x0000004109437211 */ /* 0x042fe200078e08ff */
[----:B------:R-:W-:Y:S02]  /*41f0*/  CS2R R98, SRZ ;  /* 0x0000000000627805 */ /* 0x000fe4000001ff00 */
[----:B------:R0:W-:Y:S02]  /*4200*/  STL.64 [R1+0x3f0], R4 ;  /* 0x0003f00401007387 */ /* 0x0001e40000100a00 */
[C---:B--2---:R-:W-:Y:S02]  /*4210*/  IMAD R69, R9.reuse, 0x2, R67 ;  /* 0x0000000209457824 */ /* 0x044fe400078e0243 */
[----:B------:R1:W-:Y:S03]  /*4220*/  STL.64 [R1+0x3e8], R72 ;  /* 0x0003e84801007387 */ /* 0x0003e60000100a00 */
[----:B------:R-:W-:Y:S01]  /*4230*/  LEA R11, R9, R69, 0x1 ;  /* 0x00000045090b7211 */ /* 0x000fe200078e08ff */
[----:B------:R2:W-:Y:S01]  /*4240*/  STL.64 [R1+0x3e0], R70 ;  /* 0x0003e04601007387 */ /* 0x0005e20000100a00 */
[----:B0-----:R-:W-:-:S03]  /*4250*/  LEA R4, P2, R15, R10, 0x1 ;  /* 0x0000000a0f047211 */ /* 0x001fc600078408ff */
[----:B------:R-:W-:Y:S01]  /*4260*/  IMAD R13, R9, 0x2, R11 ;  /* 0x00000002090d7824 */ /* 0x000fe200078e020b */
[----:B------:R-:W-:Y:S02]  /*4270*/  LEA.HI.X.SX32 R5, R15, R2, 0x1, P2 ;  /* 0x000000020f057211 */ /* 0x000fe400010f0eff */
[-C--:B-1----:R-:W-:Y:S02]  /*4280*/  LEA R72, P0, R17, R10.reuse, 0x1 ;  /* 0x0000000a11487211 */ /* 0x082fe400078008ff */
[----:B--2---:R-:W-:Y:S01]  /*4290*/  LEA R70, P1, R19, R10, 0x1 ;  /* 0x0000000a13467211 */ /* 0x004fe200078208ff */
[----:B------:R0:W-:Y:S01]  /*42a0*/  STL.64 [R1+0x3d8], R4 ;  /* 0x0003d80401007387 */ /* 0x0001e20000100a00 */
[-C--:B------:R-:W-:Y:S02]  /*42b0*/  LEA.HI.X.SX32 R73, R17, R2.reuse, 0x1, P0 ;  /* 0x0000000211497211 */ /* 0x080fe400000f0eff */
[----:B------:R-:W-:Y:S02]  /*42c0*/  LEA.HI.X.SX32 R71, R19, R2, 0x1, P1 ;  /* 0x0000000213477211 */ /* 0x000fe400008f0eff */
[----:B------:R-:W-:Y:S01]  /*42d0*/  LEA R15, R9, R13, 0x1 ;  /* 0x0000000d090f7211 */ /* 0x000fe200078e08ff */
[----:B------:R1:W-:Y:S01]  /*42e0*/  STL.64 [R1+0x3d0], R72 ;  /* 0x0003d04801007387 */ /* 0x0003e20000100a00 */
[----:B------:R-:W-:-:S03]  /*42f0*/  LEA R16, P1, R25, R10, 0x1 ;  /* 0x0000000a19107211 */ /* 0x000fc600078208ff */
[----:B------:R2:W-:Y:S01]  /*4300*/  STL.64 [R1+0x3c8], R70 ;  /* 0x0003c84601007387 */ /* 0x0005e20000100a00 */
[----:B------:R-:W-:Y:S01]  /*4310*/  IMAD R19, R9, 0x2, R15 ;  /* 0x0000000209137824 */ /* 0x000fe200078e020f */
[----:B0-----:R-:W-:Y:S02]  /*4320*/  LEA R4, P2, R21, R10, 0x1 ;  /* 0x0000000a15047211 */ /* 0x001fe400078408ff */
[-C--:B------:R-:W-:Y:S02]  /*4330*/  LEA.HI.X.SX32 R17, R25, R2.reuse, 0x1, P1 ;  /* 0x0000000219117211 */ /* 0x080fe400008f0eff */
[----:B------:R-:W-:Y:S02]  /*4340*/  LEA.HI.X.SX32 R5, R21, R2, 0x1, P2 ;  /* 0x0000000215057211 */ /* 0x000fe400010f0eff */
[----:B------:R-:W-:Y:S01]  /*4350*/  LEA R21, R9, R19, 0x1 ;  /* 0x0000001309157211 */ /* 0x000fe200078e08ff */
[----:B-1----:R-:W-:Y:S02]  /*4360*/  CS2R R72, SRZ ;  /* 0x0000000000487805 */ /* 0x002fe4000001ff00 */
[----:B------:R0:W-:Y:S01]  /*4370*/  STL.64 [R1+0x3c0], R4 ;  /* 0x0003c00401007387 */ /* 0x0001e20000100a00 */
[----:B--2---:R-:W-:Y:S01]  /*4380*/  LEA R70, P0, R23, R10, 0x1 ;  /* 0x0000000a17467211 */ /* 0x004fe200078008ff */
[----:B------:R-:W-:-:S03]  /*4390*/  IMAD R25, R9, 0x2, R21 ;  /* 0x0000000209197824 */ /* 0x000fc600078e0215 */
[----:B------:R-:W-:Y:S02]  /*43a0*/  LEA.HI.X.SX32 R71, R23, R2, 0x1, P0 ;  /* 0x0000000217477211 */ /* 0x000fe400000f0eff */
[----:B------:R-:W-:-:S03]  /*43b0*/  LEA R22, P0, R29, R10, 0x1 ;  /* 0x0000000a1d167211 */ /* 0x000fc600078008ff */
[----:B------:R1:W-:Y:S01]  /*43c0*/  STL.64 [R1+0x3b8], R70 ;  /* 0x0003b84601007387 */ /* 0x0003e20000100a00 */
[----:B------:R-:W-:Y:S02]  /*43d0*/  LEA.HI.X.SX32 R23, R29, R2, 0x1, P0 ;  /* 0x000000021d177211 */ /* 0x000fe400000f0eff */
[C---:B0-----:R-:W-:Y:S01]  /*43e0*/  LEA R4, P2, R27.reuse, R10, 0x1 ;  /* 0x0000000a1b047211 */ /* 0x041fe200078408ff */
[----:B------:R0:W-:Y:S03]  /*43f0*/  STL.64 [R1+0x3b0], R16 ;  /* 0x0003b01001007387 */ /* 0x0001e60000100a00 */
[----:B------:R-:W-:Y:S02]  /*4400*/  LEA.HI.X.SX32 R5, R27, R2, 0x1, P2 ;  /* 0x000000021b057211 */ /* 0x000fe400010f0eff */
[----:B------:R-:W-:-:S03]  /*4410*/  LEA R27, R9, R25, 0x1 ;  /* 0x00000019091b7211 */ /* 0x000fc600078e08ff */
[----:B------:R2:W-:Y:S01]  /*4420*/  STL.64 [R1+0x3a8], R4 ;  /* 0x0003a80401007387 */ /* 0x0005e20000100a00 */
[----:B-1----:R-:W-:Y:S01]  /*4430*/  CS2R R70, SRZ ;  /* 0x0000000000467805 */ /* 0x002fe2000001ff00 */
[----:B------:R-:W-:Y:S01]  /*4440*/  IMAD R29, R9, 0x2, R27 ;  /* 0x00000002091d7824 */ /* 0x000fe200078e021b */
[C---:B0-----:R-:W-:Y:S01]  /*4450*/  LEA R16, P1, R31.reuse, R10, 0x1 ;  /* 0x0000000a1f107211 */ /* 0x041fe200078208ff */
[----:B------:R0:W-:Y:S03]  /*4460*/  STL.64 [R1+0x3a0], R22 ;  /* 0x0003a01601007387 */ /* 0x0001e60000100a00 */
[----:B------:R-:W-:Y:S02]  /*4470*/  LEA.HI.X.SX32 R17, R31, R2, 0x1, P1 ;  /* 0x000000021f117211 */ /* 0x000fe400008f0eff */
[----:B------:R-:W-:Y:S02]  /*4480*/  LEA R31, R9, R29, 0x1 ;  /* 0x0000001d091f7211 */ /* 0x000fe400078e08ff */
[C---:B--2---:R-:W-:Y:S01]  /*4490*/  LEA R4, P2, R33.reuse, R10, 0x1 ;  /* 0x0000000a21047211 */ /* 0x044fe200078408ff */
[----:B------:R1:W-:Y:S03]  /*44a0*/  STL.64 [R1+0x398], R16 ;  /* 0x0003981001007387 */ /* 0x0003e60000100a00 */
[----:B------:R-:W-:Y:S01]  /*44b0*/  LEA.HI.X.SX32 R5, R33, R2, 0x1, P2 ;  /* 0x0000000221057211 */ /* 0x000fe200010f0eff */
[----:B------:R-:W-:Y:S01]  /*44c0*/  IMAD R33, R9, 0x2, R31 ;  /* 0x0000000209217824 */ /* 0x000fe200078e021f */
[----:B0-----:R-:W-:-:S03]  /*44d0*/  LEA R22, P0, R35, R10, 0x1 ;  /* 0x0000000a23167211 */ /* 0x001fc600078008ff */
[----:B------:R0:W-:Y:S01]  /*44e0*/  STL.64 [R1+0x390], R4 ;  /* 0x0003900401007387 */ /* 0x0001e20000100a00 */
[----:B------:R-:W-:Y:S02]  /*44f0*/  LEA.HI.X.SX32 R23, R35, R2, 0x1, P0 ;  /* 0x0000000223177211 */ /* 0x000fe400000f0eff */
[----:B------:R-:W-:Y:S02]  /*4500*/  LEA R35, R9, R33, 0x1 ;  /* 0x0000002109237211 */ /* 0x000fe400078e08ff */
[C---:B-1----:R-:W-:Y:S01]  /*4510*/  LEA R16, P1, R37.reuse, R10, 0x1 ;  /* 0x0000000a25107211 */ /* 0x042fe200078208ff */
[----:B------:R1:W-:Y:S03]  /*4520*/  STL.64 [R1+0x388], R22 ;  /* 0x0003881601007387 */ /* 0x0003e60000100a00 */
[----:B------:R-:W-:Y:S01]  /*4530*/  LEA.HI.X.SX32 R17, R37, R2, 0x1, P1 ;  /* 0x0000000225117211 */ /* 0x000fe200008f0eff */
[----:B------:R-:W-:Y:S01]  /*4540*/  IMAD R37, R9, 0x2, R35 ;  /* 0x0000000209257824 */ /* 0x000fe200078e0223 */
[----:B0-----:R-:W-:-:S03]  /*4550*/  LEA R4, P2, R39, R10, 0x1 ;  /* 0x0000000a27047211 */ /* 0x001fc600078408ff */
[----:B------:R0:W-:Y:S01]  /*4560*/  STL.64 [R1+0x380], R16 ;  /* 0x0003801001007387 */ /* 0x0001e20000100a00 */
[----:B------:R-:W-:Y:S02]  /*4570*/  LEA.HI.X.SX32 R5, R39, R2, 0x1, P2 ;  /* 0x0000000227057211 */ /* 0x000fe400010f0eff */
[----:B-1----:R-:W-:Y:S02]  /*4580*/  LEA R22, P0, R41, R10, 0x1 ;  /* 0x0000000a29167211 */ /* 0x002fe400078008ff */
[----:B------:R-:W-:Y:S01]  /*4590*/  LEA R39, R9, R37, 0x1 ;  /* 0x0000002509277211 */ /* 0x000fe200078e08ff */
[----:B------:R1:W-:Y:S01]  /*45a0*/  STL.64 [R1+0x378], R4 ;  /* 0x0003780401007387 */ /* 0x0003e20000100a00 */
[----:B------:R-:W-:-:S03]  /*45b0*/  LEA.HI.X.SX32 R23, R41, R2, 0x1, P0 ;  /* 0x0000000229177211 */ /* 0x000fc600000f0eff */
[----:B------:R-:W-:Y:S01]  /*45c0*/  IMAD R41, R9, 0x2, R39 ;  /* 0x0000000209297824 */ /* 0x000fe200078e0227 */
[C---:B0-----:R-:W-:Y:S01]  /*45d0*/  LEA R16, P1, R43.reuse, R10, 0x1 ;  /* 0x0000000a2b107211 */ /* 0x041fe200078208ff */
[----:B------:R0:W-:Y:S03]  /*45e0*/  STL.64 [R1+0x370], R22 ;  /* 0x0003701601007387 */ /* 0x0001e60000100a00 */
        /* <DEDUP_REMOVED lines=25> */
[----:B-1----:R-:W-:-:S03]  /*4780*/  LEA R4, P2, R57, R10, 0x1 ;  /* 0x0000000a39047211 */ /* 0x002fc600078408ff */
[----:B------:R1:W-:Y:S01]  /*4790*/  STL.64 [R1+0x338], R16 ;  /* 0x0003381001007387 */ /* 0x0003e20000100a00 */
[----:B------:R-:W-:Y:S02]  /*47a0*/  LEA.HI.X.SX32 R5, R57, R2, 0x1, P2 ;  /* 0x0000000239057211 */ /* 0x000fe400010f0eff */
[C---:B0-----:R-:W-:Y:S01]  /*47b0*/  LEA R22, P0, R59.reuse, R10, 0x1 ;  /* 0x0000000a3b167211 */ /* 0x041fe200078008ff */
[----:B------:R-:W-:Y:S02]  /*47c0*/  CS2R R56, SRZ ;  /* 0x0000000000387805 */ /* 0x000fe4000001ff00 */
[----:B------:R0:W-:Y:S01]  /*47d0*/  STL.64 [R1+0x330], R4 ;  /* 0x0003300401007387 */ /* 0x0001e20000100a00 */
[----:B------:R-:W-:Y:S02]  /*47e0*/  LEA.HI.X.SX32 R23, R59, R2, 0x1, P0 ;  /* 0x000000023b177211 */ /* 0x000fe400000f0eff */
[----:B------:R-:W-:Y:S01]  /*47f0*/  CS2R R58, SRZ ;  /* 0x00000000003a7805 */ /* 0x000fe2000001ff00 */
[----:B-1----:R-:W-:-:S02]  /*4800*/  LEA R16, P1, R61, R10, 0x1 ;  /* 0x0000000a3d107211 */ /* 0x002fc400078208ff */
[----:B------:R1:W-:Y:S02]  /*4810*/  STL.64 [R1+0x320], R22 ;  /* 0x0003201601007387 */ /* 0x0003e40000100a00 */
[----:B------:R-:W-:Y:S02]  /*4820*/  LEA.HI.X.SX32 R17, R61, R2, 0x1, P1 ;  /* 0x000000023d117211 */ /* 0x000fe400008f0eff */
[----:B------:R-:W-:Y:S01]  /*4830*/  CS2R R60, SRZ ;  /* 0x00000000003c7805 */ /* 0x000fe2000001ff00 */
[C---:B0-----:R-:W-:Y:S02]  /*4840*/  LEA R4, P2, R63.reuse, R10, 0x1 ;  /* 0x0000000a3f047211 */ /* 0x041fe400078408ff */
[----:B------:R0:W-:Y:S02]  /*4850*/  STL.64 [R1+0x318], R16 ;  /* 0x0003181001007387 */ /* 0x0001e40000100a00 */
[----:B------:R-:W-:Y:S02]  /*4860*/  LEA.HI.X.SX32 R5, R63, R2, 0x1, P2 ;  /* 0x000000023f057211 */ /* 0x000fe400010f0eff */
[----:B-1----:R-:W-:Y:S01]  /*4870*/  LEA R22, P0, R7, R10, 0x1 ;  /* 0x0000000a07167211 */ /* 0x002fe200078008ff */
[----:B------:R-:W-:-:S02]  /*4880*/  CS2R R62, SRZ ;  /* 0x00000000003e7805 */ /* 0x000fc4000001ff00 */
[----:B------:R1:W-:Y:S01]  /*4890*/  STL.64 [R1+0x310], R4 ;  /* 0x0003100401007387 */ /* 0x0003e20000100a00 */
[----:B------:R-:W-:Y:S02]  /*48a0*/  LEA.HI.X.SX32 R23, R7, R2, 0x1, P0 ;  /* 0x0000000207177211 */ /* 0x000fe400000f0eff */
[----:B0-----:R-:W-:-:S03]  /*48b0*/  LEA R16, P1, R65, R10, 0x1 ;  /* 0x0000000a41107211 */ /* 0x001fc600078208ff */
[----:B------:R-:W-:Y:S01]  /*48c0*/  STL.64 [R1+0x308], R22 ;  /* 0x0003081601007387 */ /* 0x000fe20000100a00 */
[----:B------:R-:W-:Y:S02]  /*48d0*/  LEA.HI.X.SX32 R17, R65, R2, 0x1, P1 ;  /* 0x0000000241117211 */ /* 0x000fe400008f0eff */
[-C--:B------:R-:W-:Y:S01]  /*48e0*/  LEA R6, P1, R11, R10.reuse, 0x1 ;  /* 0x0000000a0b067211 */ /* 0x080fe200078208ff */
[----:B------:R-:W-:Y:S01]  /*48f0*/  CS2R R64, SRZ ;  /* 0x0000000000407805 */ /* 0x000fe2000001ff00 */
[----:B-1----:R-:W-:Y:S01]  /*4900*/  LEA R4, P2, R67, R10, 0x1 ;  /* 0x0000000a43047211 */ /* 0x002fe200078408ff */
[----:B------:R0:W-:Y:S01]  /*4910*/  STL.64 [R1+0x300], R16 ;  /* 0x0003001001007387 */ /* 0x0001e20000100a00 */
[-C--:B------:R-:W-:Y:S02]  /*4920*/  LEA.HI.X.SX32 R7, R11, R2.reuse, 0x1, P1 ;  /* 0x000000020b077211 */ /* 0x080fe400008f0eff */
[----:B------:R-:W-:Y:S02]  /*4930*/  LEA.HI.X.SX32 R5, R67, R2, 0x1, P2 ;  /* 0x0000000243057211 */ /* 0x000fe400010f0eff */
[----:B------:R-:W-:Y:S01]  /*4940*/  LEA R11, R9, R53, 0x1 ;  /* 0x00000035090b7211 */ /* 0x000fe200078e08ff */
[----:B------:R-:W-:-:S02]  /*4950*/  CS2R R66, SRZ ;  /* 0x0000000000427805 */ /* 0x000fc4000001ff00 */
[----:B------:R1:W-:Y:S01]  /*4960*/  STL.64 [R1+0x2f8], R4 ;  /* 0x0002f80401007387 */ /* 0x0003e20000100a00 */
[----:B0-----:R-:W-:-:S04]  /*4970*/  LEA R16, P0, R69, R10, 0x1 ;  /* 0x0000000a45107211 */ /* 0x001fc800078008ff */
[----:B------:R-:W-:Y:S02]  /*4980*/  LEA.HI.X.SX32 R17, R69, R2, 0x1, P0 ;  /* 0x0000000245117211 */ /* 0x000fe400000f0eff */
[-C--:B------:R-:W-:Y:S01]  /*4990*/  LEA R22, P0, R15, R10.reuse, 0x1 ;  /* 0x0000000a0f167211 */ /* 0x080fe200078008ff */
[----:B------:R-:W-:Y:S01]  /*49a0*/  CS2R R68, SRZ ;  /* 0x0000000000447805 */ /* 0x000fe2000001ff00 */
[----:B-1----:R-:W-:Y:S01]  /*49b0*/  LEA R4, P2, R13, R10, 0x1 ;  /* 0x0000000a0d047211 */ /* 0x002fe200078408ff */
[----:B------:R0:W-:Y:S01]  /*49c0*/  STL.64 [R1+0x2f0], R16 ;  /* 0x0002f01001007387 */ /* 0x0001e20000100a00 */
[-C--:B------:R-:W-:Y:S02]  /*49d0*/  LEA.HI.X.SX32 R23, R15, R2.reuse, 0x1, P0 ;  /* 0x000000020f177211 */ /* 0x080fe400000f0eff */
[----:B------:R-:W-:Y:S01]  /*49e0*/  LEA.HI.X.SX32 R5, R13, R2, 0x1, P2 ;  /* 0x000000020d057211 */ /* 0x000fe200010f0eff */
[----:B------:R1:W-:Y:S01]  /*49f0*/  STL.64 [R1+0x2d8], R6 ;  /* 0x0002d80601007387 */ /* 0x0003e20000100a00 */
[----:B------:R-:W-:-:S03]  /*4a00*/  LEA R12, P0, R25, R10, 0x1 ;  /* 0x0000000a190c7211 */ /* 0x000fc600078008ff */
[----:B------:R2:W-:Y:S01]  /*4a10*/  STL.64 [R1+0x2d0], R4 ;  /* 0x0002d00401007387 */ /* 0x0005e20000100a00 */
[----:B------:R-:W-:Y:S01]  /*4a20*/  LEA.HI.X.SX32 R13, R25, R2, 0x1, P0 ;  /* 0x00000002190d7211 */ /* 0x000fe200000f0eff */
[----:B0-----:R-:W-:Y:S02]  /*4a30*/  IMAD R17, R9, 0x2, R11 ;  /* 0x0000000209117824 */ /* 0x001fe400078e020b */
[----:B------:R0:W-:Y:S01]  /*4a40*/  STL.64 [R1+0x2c8], R22 ;  /* 0x0002c81601007387 */ /* 0x0001e20000100a00 */
[-C--:B-1----:R-:W-:Y:S02]  /*4a50*/  LEA R6, P1, R19, R10.reuse, 0x1 ;  /* 0x0000000a13067211 */ /* 0x082fe400078208ff */
[----:B------:R-:W-:Y:S02]  /*4a60*/  LEA R55, R9, R17, 0x1 ;  /* 0x0000001109377211 */ /* 0x000fe400078e08ff */
[----:B--2---:R-:W-:Y:S02]  /*4a70*/  LEA R4, P2, R21, R10, 0x1 ;  /* 0x0000000a15047211 */ /* 0x004fe400078408ff */
[----:B------:R-:W-:-:S02]  /*4a80*/  LEA.HI.X.SX32 R7, R19, R2, 0x1, P1 ;  /* 0x0000000213077211 */ /* 0x000fc400008f0eff */
[----:B------:R-:W-:Y:S01]  /*4a90*/  LEA.HI.X.SX32 R5, R21, R2, 0x1, P2 ;  /* 0x0000000215057211 */ /* 0x000fe200010f0eff */
[----:B0-----:R-:W-:Y:S02]  /*4aa0*/  IMAD R23, R9, 0x2, R55 ;  /* 0x0000000209177824 */ /* 0x001fe400078e0237 */
[----:B------:R0:W-:Y:S04]  /*4ab0*/  STL.64 [R1+0x2c0], R6 ;  /* 0x0002c00601007387 */ /* 0x0001e80000100a00 */
[----:B------:R1:W-:Y:S04]  /*4ac0*/  STL.64 [R1+0x2b8], R4 ;  /* 0x0002b80401007387 */ /* 0x0003e80000100a00 */
[----:B------:R2:W-:Y:S01]  /*4ad0*/  STL.64 [R1+0x2b0], R12 ;  /* 0x0002b00c01007387 */ /* 0x0005e20000100a00 */
[----:B0-----:R-:W-:-:S02]  /*4ae0*/  LEA R6, P1, R27, R10, 0x1 ;  /* 0x0000000a1b067211 */ /* 0x001fc400078208ff */
[----:B-1----:R-:W-:Y:S02]  /*4af0*/  LEA R4, P2, R29, R10, 0x1 ;  /* 0x0000000a1d047211 */ /* 0x002fe400078408ff */
[-C--:B------:R-:W-:Y:S02]  /*4b00*/  LEA.HI.X.SX32 R7, R27, R2.reuse, 0x1, P1 ;  /* 0x000000021b077211 */ /* 0x080fe400008f0eff */
[----:B------:R-:W-:Y:S02]  /*4b10*/  LEA.HI.X.SX32 R5, R29, R2, 0x1, P2 ;  /* 0x000000021d057211 */ /* 0x000fe400010f0eff */
[----:B------:R-:W-:Y:S01]  /*4b20*/  LEA R27, R9, R23, 0x1 ;  /* 0x00000017091b7211 */ /* 0x000fe200078e08ff */
[----:B------:R0:W-:Y:S01]  /*4b30*/  STL.64 [R1+0x2a8], R6 ;  /* 0x0002a80601007387 */ /* 0x0001e20000100a00 */
[----:B--2---:R-:W-:-:S03]  /*4b40*/  LEA R12, P0, R31, R10, 0x1 ;  /* 0x0000000a1f0c7211 */ /* 0x004fc600078008ff */
[----:B------:R1:W-:Y:S01]  /*4b50*/  STL.64 [R1+0x2a0], R4 ;  /* 0x0002a00401007387 */ /* 0x0003e20000100a00 */
[----:B------:R-:W-:Y:S01]  /*4b60*/  LEA.HI.X.SX32 R13, R31, R2, 0x1, P0 ;  /* 0x000000021f0d7211 */ /* 0x000fe200000f0eff */
[----:B------:R-:W-:Y:S01]  /*4b70*/  IMAD R29, R9, 0x2, R27 ;  /* 0x00000002091d7824 */ /* 0x000fe200078e021b */
[----:B------:R-:W-:-:S03]  /*4b80*/  LEA R14, P0, R37, R10, 0x1 ;  /* 0x0000000a250e7211 */ /* 0x000fc600078008ff */
[----:B------:R2:W-:Y:S01]  /*4b90*/  STL.64 [R1+0x298], R12 ;  /* 0x0002980c01007387 */ /* 0x0005e20000100a00 */
[----:B------:R-:W-:Y:S02]  /*4ba0*/  LEA.HI.X.SX32 R15, R37, R2, 0x1, P0 ;  /* 0x00000002250f7211 */ /* 0x000fe400000f0eff */
[-C--:B0-----:R-:W-:Y:S01]  /*4bb0*/  LEA R6, P1, R33, R10.reuse, 0x1 ;  /* 0x0000000a21067211 */ /* 0x081fe200078208ff */
[----:B------:R-:W-:Y:S01]  /*4bc0*/  CS2R R36, SRZ ;  /* 0x0000000000247805 */ /* 0x000fe2000001ff00 */
[-C--:B------:R-:W-:Y:S02]  /*4bd0*/  LEA R18, P0, R43, R10.reuse, 0x1 ;  /* 0x0000000a2b127211 */ /* 0x080fe400078008ff */
[----:B-1----:R-:W-:Y:S02]  /*4be0*/  LEA R4, P2, R35, R10, 0x1 ;  /* 0x0000000a23047211 */ /* 0x002fe400078408ff */
[-C--:B------:R-:W-:Y:S02]  /*4bf0*/  LEA.HI.X.SX32 R7, R33, R2.reuse, 0x1, P1 ;  /* 0x0000000221077211 */ /* 0x080fe400008f0eff */
[----:B------:R-:W-:-:S02]  /*4c00*/  LEA.HI.X.SX32 R5, R35, R2, 0x1, P2 ;  /* 0x0000000223057211 */ /* 0x000fc400010f0eff */
[----:B--2---:R-:W-:Y:S01]  /*4c10*/  LEA R13, R9, R29, 0x1 ;  /* 0x0000001d090d7211 */ /* 0x004fe200078e08ff */
[----:B------:R0:W-:Y:S01]  /*4c20*/  STL.64 [R1+0x290], R6 ;  /* 0x0002900601007387 */ /* 0x0001e20000100a00 */
[----:B------:R-:W-:Y:S01]  /*4c30*/  LEA.HI.X.SX32 R19, R43, R2, 0x1, P0 ;  /* 0x000000022b137211 */ /* 0x000fe200000f0eff */
[----:B------:R-:W-:Y:S01]  /*4c40*/  CS2R R34, SRZ ;  /* 0x0000000000227805 */ /* 0x000fe2000001ff00 */
[----:B------:R-:W-:Y:S01]  /*4c50*/  LEA R32, P0, R49, R10, 0x1 ;  /* 0x0000000a31207211 */ /* 0x000fe200078008ff */
[----:B------:R1:W-:Y:S01]  /*4c60*/  STL.64 [R1+0x288], R4 ;  /* 0x0002880401007387 */ /* 0x0003e20000100a00 */
[----:B------:R-:W-:Y:S01]  /*4c70*/  IMAD R21, R9, 0x2, R13 ;  /* 0x0000000209157824 */ /* 0x000fe200078e020d */
[----:B------:R-:W-:Y:S01]  /*4c80*/  CS2R R42, SRZ ;  /* 0x00000000002a7805 */ /* 0x000fe2000001ff00 */
[----:B------:R-:W-:Y:S01]  /*4c90*/  LEA.HI.X.SX32 R33, R49, R2, 0x1, P0 ;  /* 0x0000000231217211 */ /* 0x000fe200000f0eff */
[----:B------:R2:W-:Y:S01]  /*4ca0*/  STL.64 [R1+0x280], R14 ;  /* 0x0002800e01007387 */ /* 0x0005e20000100a00 */
[----:B------:R-:W-:Y:S01]  /*4cb0*/  CS2R R48, SRZ ;  /* 0x0000000000307805 */ /* 0x000fe2000001ff00 */
[----:B------:R-:W-:-:S02]  /*4cc0*/  LEA R25, R9, R21, 0x1 ;  /* 0x0000001509197211 */ /* 0x000fc400078e08ff */
[-C--:B0-----:R-:W-:Y:S02]  /*4cd0*/  LEA R6, P1, R39, R10.reuse, 0x1 ;  /* 0x0000000a27067211 */ /* 0x081fe400078208ff */
[----:B-1----:R-:W-:Y:S02]  /*4ce0*/  LEA R4, P2, R41, R10, 0x1 ;  /* 0x0000000a29047211 */ /* 0x002fe400078408ff */
[-C--:B------:R-:W-:Y:S02]  /*4cf0*/  LEA.HI.X.SX32 R7, R39, R2.reuse, 0x1, P1 ;  /* 0x0000000227077211 */ /* 0x080fe400008f0eff */
[----:B------:R-:W-:Y:S01]  /*4d00*/  LEA.HI.X.SX32 R5, R41, R2, 0x1, P2 ;  /* 0x0000000229057211 */ /* 0x000fe200010f0eff */
[----:B------:R-:W-:Y:S01]  /*4d10*/  CS2R R38, SRZ ;  /* 0x0000000000267805 */ /* 0x000fe2000001ff00 */
[----:B--2---:R-:W-:Y:S01]  /*4d20*/  LEA R14, P1, R45, R10, 0x1 ;  /* 0x0000000a2d0e7211 */ /* 0x004fe200078208ff */
[----:B------:R0:W-:Y:S01]  /*4d30*/  STL.64 [R1+0x278], R6 ;  /* 0x0002780601007387 */ /* 0x0001e20000100a00 */
[----:B------:R-:W-:-:S02]  /*4d40*/  CS2R R40, SRZ ;  /* 0x0000000000287805 */ /* 0x000fc4000001ff00 */
[----:B------:R-:W-:Y:S01]  /*4d50*/  LEA.HI.X.SX32 R15, R45, R2, 0x1, P1 ;  /* 0x000000022d0f7211 */ /* 0x000fe200008f0eff */
[----:B------:R1:W-:Y:S01]  /*4d60*/  STL.64 [R1+0x270], R4 ;  /* 0x0002700401007387 */ /* 0x0003e20000100a00 */
[C---:B------:R-:W-:Y:S01]  /*4d70*/  LEA R30, P1, R51.reuse, R10, 0x1 ;  /* 0x0000000a331e7211 */ /* 0x040fe200078208ff */
[----:B------:R-:W-:Y:S02]  /*4d80*/  CS2R R44, SRZ ;  /* 0x00000000002c7805 */ /* 0x000fe4000001ff00 */
[----:B------:R2:W-:Y:S01]  /*4d90*/  STL.64 [R1+0x260], R14 ;  /* 0x0002600e01007387 */ /* 0x0005e20000100a00 */
[----:B------:R-:W-:Y:S02]  /*4da0*/  LEA.HI.X.SX32 R31, R51, R2, 0x1, P1 ;  /* 0x00000002331f7211 */ /* 0x000fe400008f0eff */
[----:B------:R-:W-:Y:S01]  /*4db0*/  CS2R R50, SRZ ;  /* 0x0000000000327805 */ /* 0x000fe2000001ff00 */
[----:B0-----:R-:W-:Y:S01]  /*4dc0*/  IMAD R7, R9, 0x2, R25 ;  /* 0x0000000209077824 */ /* 0x001fe200078e0219 */
[----:B------:R0:W-:Y:S01]  /*4dd0*/  STL.64 [R1+0x268], R18 ;  /* 0x0002681201007387 */ /* 0x0001e20000100a00 */
[----:B-1----:R-:W-:-:S04]  /*4de0*/  LEA R4, P2, R47, R10, 0x1 ;  /* 0x0000000a2f047211 */ /* 0x002fc800078408ff */
[----:B------:R-:W-:Y:S02]  /*4df0*/  LEA.HI.X.SX32 R5, R47, R2, 0x1, P2 ;  /* 0x000000022f057211 */ /* 0x000fe400010f0eff */
[C---:B--2---:R-:W-:Y:S01]  /*4e00*/  LEA R15, R9.reuse, R7, 0x1 ;  /* 0x00000007090f7211 */ /* 0x044fe200078e08ff */
[----:B------:R-:W-:Y:S02]  /*4e10*/  CS2R R46, SRZ ;  /* 0x00000000002e7805 */ /* 0x000fe4000001ff00 */
[----:B------:R1:W-:Y:S02]  /*4e20*/  STL.64 [R1+0x258], R4 ;  /* 0x0002580401007387 */ /* 0x0003e40000100a00 */
[C---:B0-----:R-:W-:Y:S02]  /*4e30*/  IMAD R19, R9.reuse, 0x2, R15 ;  /* 0x0000000209137824 */ /* 0x041fe400078e020f */
[----:B------:R0:W-:Y:S03]  /*4e40*/  STL.64 [R1+0x250], R32 ;  /* 0x0002502001007387 */ /* 0x0001e60000100a00 */
[----:B------:R-:W-:Y:S01]  /*4e50*/  LEA R8, R9, R19, 0x1 ;  /* 0x0000001309087211 */ /* 0x000fe200078e08ff */
[----:B------:R2:W-:Y:S01]  /*4e60*/  STL.64 [R1+0x248], R30 ;  /* 0x0002481e01007387 */ /* 0x0005e20000100a00 */
[----:B-1----:R-:W-:-:S03]  /*4e70*/  LEA R4, P2, R53, R10, 0x1 ;  /* 0x0000000a35047211 */ /* 0x002fc600078408ff */
[----:B------:R-:W-:Y:S01]  /*4e80*/  IMAD R14, R9, 0x2, R8 ;  /* 0x00000002090e7824 */ /* 0x000fe200078e0208 */
[----:B------:R-:W-:Y:S02]  /*4e90*/  LEA.HI.X.SX32 R5, R53, R2, 0x1, P2 ;  /* 0x0000000235057211 */ /* 0x000fe400010f0eff */
[-C--:B0-----:R-:W-:Y:S01]  /*4ea0*/  LEA R32, P0, R11, R10.reuse, 0x1 ;  /* 0x0000000a0b207211 */ /* 0x081fe200078008ff */
[----:B------:R-:W-:Y:S01]  /*4eb0*/  CS2R R52, SRZ ;  /* 0x0000000000347805 */ /* 0x000fe2000001ff00 */
[----:B--2---:R-:W-:Y:S01]  /*4ec0*/  LEA R30, P1, R17, R10, 0x1 ;  /* 0x0000000a111e7211 */ /* 0x004fe200078208ff */
[----:B------:R0:W-:Y:S01]  /*4ed0*/  STL.64 [R1+0x240], R4 ;  /* 0x0002400401007387 */ /* 0x0001e20000100a00 */
[-C--:B------:R-:W-:Y:S02]  /*4ee0*/  LEA.HI.X.SX32 R33, R11, R2.reuse, 0x1, P0 ;  /* 0x000000020b217211 */ /* 0x080fe400000f0eff */
[----:B------:R-:W-:Y:S02]  /*4ef0*/  LEA.HI.X.SX32 R31, R17, R2, 0x1, P1 ;  /* 0x00000002111f7211 */ /* 0x000fe400008f0eff */
[C---:B------:R-:W-:Y:S01]  /*4f00*/  LEA R17, R9.reuse, R14, 0x1 ;  /* 0x0000000e09117211 */ /* 0x040fe200078e08ff */
[----:B------:R1:W-:Y:S04]  /*4f10*/  STL.64 [R1+0x238], R32 ;  /* 0x0002382001007387 */ /* 0x0003e80000100a00 */
[----:B------:R2:W-:Y:S01]  /*4f20*/  STL.64 [R1+0x230], R30 ;  /* 0x0002301e01007387 */ /* 0x0005e20000100a00 */
[----:B------:R-:W-:Y:S01]  /*4f30*/  IMAD R11, R9, 0x2, R17 ;  /* 0x00000002090b7824 */ /* 0x000fe200078e0211 */
[----:B0-----:R-:W-:-:S04]  /*4f40*/  LEA R4, P2, R55, R10, 0x1 ;  /* 0x0000000a37047211 */ /* 0x001fc800078408ff */
[----:B------:R-:W-:Y:S02]  /*4f50*/  LEA.HI.X.SX32 R5, R55, R2, 0x1, P2 ;  /* 0x0000000237057211 */ /* 0x000fe400010f0eff */
[-C--:B-1----:R-:W-:Y:S01]  /*4f60*/  LEA R32, P0, R23, R10.reuse, 0x1 ;  /* 0x0000000a17207211 */ /* 0x082fe200078008ff */
[----:B------:R-:W-:Y:S01]  /*4f70*/  CS2R R54, SRZ ;  /* 0x0000000000367805 */ /* 0x000fe2000001ff00 */
[----:B------:R-:W-:Y:S01]  /*4f80*/  LEA R12, R9, R11, 0x1 ;  /* 0x0000000b090c7211 */ /* 0x000fe200078e08ff */
[----:B------:R0:W-:Y:S01]  /*4f90*/  STL.64 [R1+0x228], R4 ;  /* 0x0002280401007387 */ /* 0x0001e20000100a00 */
[----:B--2---:R-:W-:Y:S02]  /*4fa0*/  LEA R30, P1, R27, R10, 0x1 ;  /* 0x0000000a1b1e7211 */ /* 0x004fe400078208ff */
[-C--:B------:R-:W-:Y:S01]  /*4fb0*/  LEA.HI.X.SX32 R33, R23, R2.reuse, 0x1, P0 ;  /* 0x0000000217217211 */ /* 0x080fe200000f0eff */
[----:B------:R-:W-:Y:S01]  /*4fc0*/  IMAD R16, R9, 0x2, R12 ;  /* 0x0000000209107824 */ /* 0x000fe200078e020c */
[----:B------:R-:W-:-:S02]  /*4fd0*/  LEA.HI.X.SX32 R31, R27, R2, 0x1, P1 ;  /* 0x000000021b1f7211 */ /* 0x000fc400008f0eff */
[-C--:B------:R-:W-:Y:S01]  /*4fe0*/  LEA R26, P0, R13, R10.reuse, 0x1 ;  /* 0x0000000a0d1a7211 */ /* 0x080fe200078008ff */
[----:B------:R1:W-:Y:S01]  /*4ff0*/  STL.64 [R1+0x220], R32 ;  /* 0x0002202001007387 */ /* 0x0003e20000100a00 */
[----:B------:R-:W-:Y:S02]  /*5000*/  LEA R22, P1, R21, R10, 0x1 ;  /* 0x0000000a15167211 */ /* 0x000fe400078208ff */
[----:B------:R-:W-:Y:S01]  /*5010*/  LEA.HI.X.SX32 R27, R13, R2, 0x1, P0 ;  /* 0x000000020d1b7211 */ /* 0x000fe200000f0eff */
[----:B------:R-:W-:Y:S01]  /*5020*/  STL.64 [R1+0x218], R30 ;  /* 0x0002181e01007387 */ /* 0x000fe20000100a00 */
[----:B0-----:R-:W-:Y:S02]  /*5030*/  LEA R4, P2, R29, R10, 0x1 ;  /* 0x0000000a1d047211 */ /* 0x001fe400078408ff */
[-C--:B------:R-:W-:Y:S02]  /*5040*/  LEA.HI.X.SX32 R23, R21, R2.reuse, 0x1, P1 ;  /* 0x0000000215177211 */ /* 0x080fe400008f0eff */
[----:B------:R-:W-:-:S02]  /*5050*/  LEA.HI.X.SX32 R5, R29, R2, 0x1, P2 ;  /* 0x000000021d057211 */ /* 0x000fc400010f0eff */
[----:B------:R-:W-:Y:S01]  /*5060*/  LEA R6, R9, R16, 0x1 ;  /* 0x0000001009067211 */ /* 0x000fe200078e08ff */
[----:B-1----:R-:W-:Y:S01]  /*5070*/  CS2R R32, SRZ ;  /* 0x0000000000207805 */ /* 0x002fe2000001ff00 */
[----:B------:R-:W-:Y:S01]  /*5080*/  LEA R20, P1, R15, R10, 0x1 ;  /* 0x0000000a0f147211 */ /* 0x000fe200078208ff */
[----:B------:R0:W-:Y:S02]  /*5090*/  STL.64 [R1+0x210], R4 ;  /* 0x0002100401007387 */ /* 0x0001e40000100a00 */
[----:B------:R-:W-:Y:S01]  /*50a0*/  IMAD R13, R9, 0x2, R6 ;  /* 0x00000002090d7824 */ /* 0x000fe200078e0206 */
[----:B------:R-:W-:Y:S01]  /*50b0*/  LEA.HI.X.SX32 R21, R15, R2, 0x1, P1 ;  /* 0x000000020f157211 */ /* 0x000fe200008f0eff */
[----:B------:R1:W-:Y:S03]  /*50c0*/  STL.64 [R1+0x208], R26 ;  /* 0x0002081a01007387 */ /* 0x0003e60000100a00 */
[----:B------:R-:W-:Y:S01]  /*50d0*/  LEA R15, R9, R13, 0x1 ;  /* 0x0000000d090f7211 */ /* 0x000fe200078e08ff */
[----:B------:R2:W-:Y:S01]  /*50e0*/  STL.64 [R1+0x200], R22 ;  /* 0x0002001601007387 */ /* 0x0005e20000100a00 */
[----:B0-----:R-:W-:-:S04]  /*50f0*/  LEA R4, P2, R25, R10, 0x1 ;  /* 0x0000000a19047211 */ /* 0x001fc800078408ff */
[----:B------:R-:W-:Y:S01]  /*5100*/  LEA.HI.X.SX32 R5, R25, R2, 0x1, P2 ;  /* 0x0000000219057211 */ /* 0x000fe200010f0eff */
[----:B-1----:R-:W-:Y:S01]  /*5110*/  CS2R R26, SRZ ;  /* 0x00000000001a7805 */ /* 0x002fe2000001ff00 */
[----:B------:R-:W-:Y:S01]  /*5120*/  CS2R R24, SRZ ;  /* 0x0000000000187805 */ /* 0x000fe2000001ff00 */
[C---:B--2---:R-:W-:Y:S02]  /*5130*/  LEA R22, P0, R7.reuse, R10, 0x1 ;  /* 0x0000000a07167211 */ /* 0x044fe400078008ff */
[----:B------:R0:W-:Y:S02]  /*5140*/  STL.64 [R1+0x1f8], R4 ;  /* 0x0001f80401007387 */ /* 0x0001e40000100a00 */
[----:B------:R-:W-:Y:S01]  /*5150*/  LEA.HI.X.SX32 R23, R7, R2, 0x1, P0 ;  /* 0x0000000207177211 */ /* 0x000fe200000f0eff */
[----:B------:R-:W-:-:S04]  /*5160*/  IMAD R7, R9, 0x2, R15 ;  /* 0x0000000209077824 */ /* 0x000fc800078e020f */
[----:B------:R1:W-:Y:S01]  /*5170*/  STL.64 [R1+0x1f0], R22 ;  /* 0x0001f01601007387 */ /* 0x0003e20000100a00 */
[----:B0-----:R-:W-:-:S03]  /*5180*/  LEA R4, P2, R19, R10, 0x1 ;  /* 0x0000000a13047211 */ /* 0x001fc600078408ff */
[----:B------:R0:W-:Y:S01]  /*5190*/  STL.64 [R1+0x1e8], R20 ;  /* 0x0001e81401007387 */ /* 0x0001e20000100a00 */
[----:B------:R-:W-:Y:S02]  /*51a0*/  LEA.HI.X.SX32 R5, R19, R2, 0x1, P2 ;  /* 0x0000000213057211 */ /* 0x000fe400010f0eff */
[----:B-1----:R-:W-:-:S03]  /*51b0*/  LEA R22, P0, R8, R10, 0x1 ;  /* 0x0000000a08167211 */ /* 0x002fc600078008ff */
[----:B------:R1:W-:Y:S01]  /*51c0*/  STL.64 [R1+0x1e0], R4 ;  /* 0x0001e00401007387 */ /* 0x0003e20000100a00 */
[----:B------:R-:W-:Y:S02]  /*51d0*/  LEA.HI.X.SX32 R23, R8, R2, 0x1, P0 ;  /* 0x0000000208177211 */ /* 0x000fe400000f0eff */
[C---:B0-----:R-:W-:Y:S02]  /*51e0*/  LEA R20, P1, R14.reuse, R10, 0x1 ;  /* 0x0000000a0e147211 */ /* 0x041fe400078208ff */
[C---:B------:R-:W-:Y:S01]  /*51f0*/  LEA R8, R9.reuse, R7, 0x1 ;  /* 0x0000000709087211 */ /* 0x040fe200078e08ff */
[----:B------:R0:W-:Y:S01]  /*5200*/  STL.64 [R1+0x1d8], R22 ;  /* 0x0001d81601007387 */ /* 0x0001e20000100a00 */
[----:B------:R-:W-:Y:S02]  /*5210*/  LEA.HI.X.SX32 R21, R14, R2, 0x1, P1 ;  /* 0x000000020e157211 */ /* 0x000fe400008f0eff */
[CC--:B------:R-:W-:Y:S01]  /*5220*/  LEA R18, P1, R12.reuse, R10.reuse, 0x1 ;  /* 0x0000000a0c127211 */ /* 0x0c0fe200078208ff */
[----:B------:R-:W-:Y:S01]  /*5230*/  IMAD R14, R9, 0x2, R8 ;  /* 0x00000002090e7824 */ /* 0x000fe200078e0208 */
[----:B-1----:R-:W-:Y:S01]  /*5240*/  LEA R4, P2, R17, R10, 0x1 ;  /* 0x0000000a11047211 */ /* 0x002fe200078408ff */
[----:B------:R1:W-:Y:S01]  /*5250*/  STL.64 [R1+0x1d0], R20 ;  /* 0x0001d01401007387 */ /* 0x0003e20000100a00 */
[----:B------:R-:W-:-:S02]  /*5260*/  LEA.HI.X.SX32 R19, R12, R2, 0x1, P1 ;  /* 0x000000020c137211 */ /* 0x000fc400008f0eff */
[----:B------:R-:W-:Y:S01]  /*5270*/  LEA.HI.X.SX32 R5, R17, R2, 0x1, P2 ;  /* 0x0000000211057211 */ /* 0x000fe200010f0eff */
[----:B0-----:R-:W-:-:S04]  /*5280*/  CS2R R22, SRZ ;  /* 0x0000000000167805 */ /* 0x001fc8000001ff00 */
[----:B------:R0:W-:Y:S01]  /*5290*/  STL.64 [R1+0x1c8], R4 ;  /* 0x0001c80401007387 */ /* 0x0001e20000100a00 */
[----:B-1----:R-:W-:-:S04]  /*52a0*/  LEA R20, P0, R11, R10, 0x1 ;  /* 0x0000000a0b147211 */ /* 0x002fc800078008ff */
[----:B------:R-:W-:Y:S02]  /*52b0*/  LEA.HI.X.SX32 R21, R11, R2, 0x1, P0 ;  /* 0x000000020b157211 */ /* 0x000fe400000f0eff */
[C---:B------:R-:W-:Y:S02]  /*52c0*/  LEA R11, R9.reuse, R14, 0x1 ;  /* 0x0000000e090b7211 */ /* 0x040fe400078e08ff */
[C---:B0-----:R-:W-:Y:S01]  /*52d0*/  LEA R4, P2, R16.reuse, R10, 0x1 ;  /* 0x0000000a10047211 */ /* 0x041fe200078408ff */
[----:B------:R0:W-:Y:S02]  /*52e0*/  STL.64 [R1+0x1c0], R20 ;  /* 0x0001c01401007387 */ /* 0x0001e40000100a00 */
[----:B------:R-:W-:Y:S01]  /*52f0*/  IMAD R12, R9, 0x2, R11 ;  /* 0x00000002090c7824 */ /* 0x000fe200078e020b */
[----:B------:R-:W-:Y:S01]  /*5300*/  LEA.HI.X.SX32 R5, R16, R2, 0x1, P2 ;  /* 0x0000000210057211 */ /* 0x000fe200010f0eff */
[----:B------:R1:W-:Y:S04]  /*5310*/  STL.64 [R1+0x1b8], R18 ;  /* 0x0001b81201007387 */ /* 0x0003e80000100a00 */
[----:B------:R2:W-:Y:S01]  /*5320*/  STL.64 [R1+0x1b0], R4 ;  /* 0x0001b00401007387 */ /* 0x0005e20000100a00 */
[----:B0-----:R-:W-:-:S02]  /*5330*/  LEA R20, P0, R6, R10, 0x1 ;  /* 0x0000000a06147211 */ /* 0x001fc400078008ff */
[----:B-1----:R-:W-:Y:S02]  /*5340*/  LEA R18, P1, R13, R10, 0x1 ;  /* 0x0000000a0d127211 */ /* 0x002fe400078208ff */
[----:B------:R-:W-:Y:S02]  /*5350*/  LEA.HI.X.SX32 R21, R6, R2, 0x1, P0 ;  /* 0x0000000206157211 */ /* 0x000fe400000f0eff */
[----:B--2---:R-:W-:Y:S02]  /*5360*/  LEA R4, P2, R15, R10, 0x1 ;  /* 0x0000000a0f047211 */ /* 0x004fe400078408ff */
[-C--:B------:R-:W-:Y:S01]  /*5370*/  LEA.HI.X.SX32 R19, R13, R2.reuse, 0x1, P1 ;  /* 0x000000020d137211 */ /* 0x080fe200008f0eff */
[----:B------:R0:W-:Y:S01]  /*5380*/  STL.64 [R1+0x1a8], R20 ;  /* 0x0001a81401007387 */ /* 0x0001e20000100a00 */
[----:B------:R-:W-:Y:S02]  /*5390*/  LEA.HI.X.SX32 R5, R15, R2, 0x1, P2 ;  /* 0x000000020f057211 */ /* 0x000fe400010f0eff */
[----:B------:R-:W-:Y:S01]  /*53a0*/  LEA R13, R9, R12, 0x1 ;  /* 0x0000000c090d7211 */ /* 0x000fe200078e08ff */
[----:B------:R1:W-:Y:S01]  /*53b0*/  STL.64 [R1+0x1a0], R18 ;  /* 0x0001a01201007387 */ /* 0x0003e20000100a00 */
[----:B------:R-:W-:-:S03]  /*53c0*/  LEA R16, P1, R8, R10, 0x1 ;  /* 0x0000000a08107211 */ /* 0x000fc600078208ff */
[----:B------:R2:W-:Y:S01]  /*53d0*/  STL.64 [R1+0x198], R4 ;  /* 0x0001980401007387 */ /* 0x0005e20000100a00 */
[----:B------:R-:W-:Y:S01]  /*53e0*/  IMAD R6, R9, 0x2, R13 ;  /* 0x0000000209067824 */ /* 0x000fe200078e020d */
[----:B------:R-:W-:Y:S01]  /*53f0*/  LEA.HI.X.SX32 R17, R8, R2, 0x1, P1 ;  /* 0x0000000208117211 */ /* 0x000fe200008f0eff */
[----:B0-----:R-:W-:Y:S01]  /*5400*/  CS2R R20, SRZ ;  /* 0x0000000000147805 */ /* 0x001fe2000001ff00 */
[CC--:B-1----:R-:W-:Y:S02]  /*5410*/  LEA R18, P0, R7.reuse, R10.reuse, 0x1 ;  /* 0x0000000a07127211 */ /* 0x0c2fe400078008ff */
[C---:B--2---:R-:W-:Y:S02]  /*5420*/  LEA R4, P2, R14.reuse, R10, 0x1 ;  /* 0x0000000a0e047211 */ /* 0x044fe400078408ff */
[-C--:B------:R-:W-:Y:S02]  /*5430*/  LEA.HI.X.SX32 R19, R7, R2.reuse, 0x1, P0 ;  /* 0x0000000207137211 */ /* 0x080fe400000f0eff */
[----:B------:R-:W-:-:S02]  /*5440*/  LEA.HI.X.SX32 R5, R14, R2, 0x1, P2 ;  /* 0x000000020e057211 */ /* 0x000fc400010f0eff */
[C---:B------:R-:W-:Y:S01]  /*5450*/  LEA R7, R9.reuse, R6, 0x1 ;  /* 0x0000000609077211 */ /* 0x040fe200078e08ff */
[----:B------:R0:W-:Y:S04]  /*5460*/  STL.64 [R1+0x190], R18 ;  /* 0x0001901201007387 */ /* 0x0001e80000100a00 */
[----:B------:R1:W-:Y:S01]  /*5470*/  STL.64 [R1+0x188], R16 ;  /* 0x0001881001007387 */ /* 0x0003e20000100a00 */
[----:B------:R-:W-:-:S03]  /*5480*/  IMAD R8, R9, 0x2, R7 ;  /* 0x0000000209087824 */ /* 0x000fc600078e0207 */
[----:B------:R2:W-:Y:S02]  /*5490*/  STL.64 [R1+0x180], R4 ;  /* 0x0001800401007387 */ /* 0x0005e40000100a00 */
[----:B------:R-:W-:Y:S02]  /*54a0*/  LEA R9, R9, R8, 0x1 ;  /* 0x0000000809097211 */ /* 0x000fe400078e08ff */
[CC--:B0-----:R-:W-:Y:S02]  /*54b0*/  LEA R18, P0, R11.reuse, R10.reuse, 0x1 ;  /* 0x0000000a0b127211 */ /* 0x0c1fe400078008ff */
[----:B-1----:R-:W-:Y:S02]  /*54c0*/  LEA R16, P1, R12, R10, 0x1 ;  /* 0x0000000a0c107211 */ /* 0x002fe400078208ff */
[----:B------:R-:W-:Y:S02]  /*54d0*/  LEA.HI.X.SX32 R19, R11, R2, 0x1, P0 ;  /* 0x000000020b137211 */ /* 0x000fe400000f0eff */
[----:B--2---:R-:W-:-:S02]  /*54e0*/  LEA R4, P2, R13, R10, 0x1 ;  /* 0x0000000a0d047211 */ /* 0x004fc400078408ff */
[-C--:B------:R-:W-:Y:S01]  /*54f0*/  LEA.HI.X.SX32 R17, R12, R2.reuse, 0x1, P1 ;  /* 0x000000020c117211 */ /* 0x080fe200008f0eff */
[----:B------:R0:W-:Y:S01]  /*5500*/  STL.64 [R1+0x178], R18 ;  /* 0x0001781201007387 */ /* 0x0001e20000100a00 */
[----:B------:R-:W-:Y:S02]  /*5510*/  LEA.HI.X.SX32 R5, R13, R2, 0x1, P2 ;  /* 0x000000020d057211 */ /* 0x000fe400010f0eff */
[C---:B------:R-:W-:Y:S01]  /*5520*/  LEA R14, P2, R8.reuse, R10, 0x1 ;  /* 0x0000000a080e7211 */ /* 0x040fe200078408ff */
[----:B------:R1:W-:Y:S01]  /*5530*/  STL.64 [R1+0x170], R16 ;  /* 0x0001701001007387 */ /* 0x0003e20000100a00 */
[----:B------:R-:W-:Y:S02]  /*5540*/  CS2R R12, SRZ ;  /* 0x00000000000c7805 */ /* 0x000fe4000001ff00 */
[----:B------:R-:W-:Y:S01]  /*5550*/  LEA.HI.X.SX32 R15, R8, R2, 0x1, P2 ;  /* 0x00000002080f7211 */ /* 0x000fe200010f0eff */
[----:B------:R2:W-:Y:S01]  /*5560*/  STL.64 [R1+0x168], R4 ;  /* 0x0001680401007387 */ /* 0x0005e20000100a00 */
[----:B0-----:R-:W-:-:S02]  /*5570*/  LEA R18, P0, R6, R10, 0x1 ;  /* 0x0000000a06127211 */ /* 0x001fc400078008ff */
[----:B-1----:R-:W-:Y:S02]  /*5580*/  LEA R16, P1, R7, R10, 0x1 ;  /* 0x0000000a07107211 */ /* 0x002fe400078208ff */
[----:B------:R-:W-:Y:S01]  /*5590*/  LEA.HI.X.SX32 R19, R6, R2, 0x1, P0 ;  /* 0x0000000206137211 */ /* 0x000fe200000f0eff */
[----:B------:R-:W-:Y:S01]  /*55a0*/  IMAD.MOV.U32 R6, RZ, RZ, c[0x0][0x1a4] ;  /* 0x00006900ff067624 */ /* 0x000fe200078e00ff */
[----:B--2---:R-:W-:Y:S02]  /*55b0*/  LEA R4, P3, R9, R10, 0x1 ;  /* 0x0000000a09047211 */ /* 0x004fe400078608ff */
[-C--:B------:R-:W-:Y:S01]  /*55c0*/  LEA.HI.X.SX32 R17, R7, R2.reuse, 0x1, P1 ;  /* 0x0000000207117211 */ /* 0x080fe200008f0eff */
[----:B------:R-:W-:Y:S01]  /*55d0*/  STL.64 [R1+0x160], R18 ;  /* 0x0001601201007387 */ /* 0x000fe20000100a00 */
[----:B------:R-:W-:Y:S01]  /*55e0*/  LEA.HI.X.SX32 R5, R9, R2, 0x1, P3 ;  /* 0x0000000209057211 */ /* 0x000fe200018f0eff */
[C---:B------:R-:W-:Y:S01]  /*55f0*/  IMAD R155, R6.reuse, 0x82, RZ ;  /* 0x00000082069b7824 */ /* 0x040fe200078e02ff */
[----:B------:R-:W-:Y:S01]  /*5600*/  MOV R2, 0x3f800000 ;  /* 0x3f80000000027802 */ /* 0x000fe20000000f00 */
[----:B------:R-:W-:Y:S01]  /*5610*/  STL.64 [R1+0x158], R16 ;  /* 0x0001581001007387 */ /* 0x000fe20000100a00 */
[----:B------:R-:W-:Y:S01]  /*5620*/  IMAD R159, R6, 0x41, RZ ;  /* 0x00000041069f7824 */ /* 0x000fe200078e02ff */
[----:B------:R-:W-:Y:S01]  /*5630*/  LOP3.LUT P0, RZ, R138, 0x7, RZ, 0xc0, !PT ;  /* 0x000000078aff7812 */ /* 0x000fe2000780c0ff */
[C---:B------:R-:W-:Y:S01]  /*5640*/  IMAD R29, R6.reuse, 0x42, RZ ;  /* 0x00000042061d7824 */ /* 0x040fe200078e02ff */
[----:B------:R0:W-:Y:S01]  /*5650*/  STL.64 [R1+0x150], R14 ;  /* 0x0001500e01007387 */ /* 0x0001e20000100a00 */
[----:B------:R-:W-:Y:S01]  /*5660*/  IMAD R156, R6, 0x84, RZ ;  /* 0x00000084069c7824 */ /* 0x000fe200078e02ff */
[----:B------:R-:W-:Y:S01]  /*5670*/  LOP3.LUT P1, RZ, R138, 0x3, RZ, 0xc0, !PT ;  /* 0x000000038aff7812 */ /* 0x000fe2000782c0ff */
[C---:B------:R-:W-:Y:S01]  /*5680*/  IMAD R157, R6.reuse, 0x86, RZ ;  /* 0x00000086069d7824 */ /* 0x040fe200078e02ff */
[----:B------:R1:W-:Y:S01]  /*5690*/  STL.64 [R1+0x148], R4 ;  /* 0x0001480401007387 */ /* 0x0003e20000100a00 */
[C---:B------:R-:W-:Y:S01]  /*56a0*/  IMAD R160, R6.reuse, 0x21, RZ ;  /* 0x0000002106a07824 */ /* 0x040fe200078e02ff */
[----:B------:R-:W-:Y:S01]  /*56b0*/  MOV R7, RZ ;  /* 0x000000ff00077202 */ /* 0x000fe20000000f00 */
[C---:B------:R-:W-:Y:S01]  /*56c0*/  IMAD R158, R6.reuse, 0x88, RZ ;  /* 0x00000088069e7824 */ /* 0x040fe200078e02ff */
[----:B------:R2:W-:Y:S01]  /*56d0*/  STL [R1+0x114], R2 ;  /* 0x0001140201007387 */ /* 0x0005e20000100800 */
[C---:B------:R-:W-:Y:S01]  /*56e0*/  IMAD R30, R6.reuse, 0x22, RZ ;  /* 0x00000022061e7824 */ /* 0x040fe200078e02ff */
[----:B------:R-:W-:Y:S01]  /*56f0*/  CS2R R8, SRZ ;  /* 0x0000000000087805 */ /* 0x000fe2000001ff00 */
[C---:B------:R-:W-:Y:S01]  /*5700*/  IMAD R31, R6.reuse, 0x44, RZ ;  /* 0x00000044061f7824 */ /* 0x040fe200078e02ff */
[----:B------:R-:W-:Y:S01]  /*5710*/  CS2R R10, SRZ ;  /* 0x00000000000a7805 */ /* 0x000fe2000001ff00 */
[C---:B------:R-:W-:Y:S01]  /*5720*/  IMAD R162, R6.reuse, 0x43, RZ ;  /* 0x0000004306a27824 */ /* 0x040fe200078e02ff */
[----:B0-----:R-:W-:Y:S01]  /*5730*/  CS2R R14, SRZ ;  /* 0x00000000000e7805 */ /* 0x001fe2000001ff00 */
[----:B------:R-:W-:Y:S01]  /*5740*/  IMAD R164, R6, 0x11, RZ ;  /* 0x0000001106a47824 */ /* 0x000fe200078e02ff */
[----:B------:R-:W-:Y:S01]  /*5750*/  CS2R R16, SRZ ;  /* 0x0000000000107805 */ /* 0x000fe2000001ff00 */
[----:B-1----:R-:W-:Y:S01]  /*5760*/  IMAD.MOV.U32 R4, RZ, RZ, -0x800000 ;  /* 0xff800000ff047424 */ /* 0x002fe200078e00ff */
[----:B------:R-:W-:Y:S01]  /*5770*/  CS2R R18, SRZ ;  /* 0x0000000000127805 */ /* 0x000fe2000001ff00 */
[----:B--2---:R-:W-:-:S02]  /*5780*/  IMAD.MOV.U32 R2, RZ, RZ, RZ ;  /* 0x000000ffff027224 */ /* 0x004fc400078e00ff */
[C---:B------:R-:W-:Y:S01]  /*5790*/  IMAD R92, R6.reuse, 0x46, RZ ;  /* 0x00000046065c7824 */ /* 0x040fe200078e02ff */
[----:B------:R-:W-:Y:S01]  /*57a0*/  STL [R1+0xc0], R4 ;  /* 0x0000c00401007387 */ /* 0x000fe20000100800 */
[C---:B------:R-:W-:Y:S02]  /*57b0*/  IMAD R161, R6.reuse, 0x8a, RZ ;  /* 0x0000008a06a17824 */ /* 0x040fe400078e02ff */
[C---:B------:R-:W-:Y:S01]  /*57c0*/  IMAD R163, R6.reuse, 0x8c, RZ ;  /* 0x0000008c06a37824 */ /* 0x040fe200078e02ff */
[----:B------:R0:W-:Y:S01]  /*57d0*/  STL.64 [R1+0x998], R2 ;  /* 0x0009980201007387 */ /* 0x0001e20000100a00 */
[C---:B------:R-:W-:Y:S02]  /*57e0*/  IMAD R165, R6.reuse, 0x8e, RZ ;  /* 0x0000008e06a57824 */ /* 0x040fe400078e02ff */
[C---:B------:R-:W-:Y:S01]  /*57f0*/  IMAD R167, R6.reuse, 0x45, RZ ;  /* 0x0000004506a77824 */ /* 0x040fe200078e02ff */
[----:B------:R-:W-:Y:S01]  /*5800*/  STL [R1+0xc4], R4 ;  /* 0x0000c40401007387 */ /* 0x000fe20000100800 */
[----:B------:R-:W-:-:S02]  /*5810*/  IMAD R168, R6, 0x23, RZ ;  /* 0x0000002306a87824 */ /* 0x000fc400078e02ff */
[C---:B------:R-:W-:Y:S02]  /*5820*/  IMAD R169, R6.reuse, 0x47, RZ ;  /* 0x0000004706a97824 */ /* 0x040fe400078e02ff */
[C---:B------:R-:W-:Y:S02]  /*5830*/  IMAD R93, R6.reuse, 0x12, RZ ;  /* 0x00000012065d7824 */ /* 0x040fe400078e02ff */
[C---:B------:R-:W-:Y:S01]  /*5840*/  IMAD R171, R6.reuse, 0x9, RZ ;  /* 0x0000000906ab7824 */ /* 0x040fe200078e02ff */
[----:B0-----:R-:W-:Y:S01]  /*5850*/  MOV R3, 0xff800000 ;  /* 0xff80000000037802 */ /* 0x001fe20000000f00 */
[----:B------:R-:W-:Y:S02]  /*5860*/  IMAD.MOV.U32 R2, RZ, RZ, -0x800000 ;  /* 0xff800000ff027424 */ /* 0x000fe400078e00ff */
[C---:B------:R-:W-:Y:S02]  /*5870*/  IMAD R94, R6.reuse, 0x24, RZ ;  /* 0x00000024065e7824 */ /* 0x040fe400078e02ff */
[----:B------:R-:W-:Y:S01]  /*5880*/  STL [R1+0xc8], R3 ;  /* 0x0000c80301007387 */ /* 0x000fe20000100800 */
[----:B------:R-:W-:-:S02]  /*5890*/  IMAD R95, R6, 0x48, RZ ;  /* 0x00000048065f7824 */ /* 0x000fc400078e02ff */
[C---:B------:R-:W-:Y:S01]  /*58a0*/  IMAD R166, R6.reuse, 0x90, RZ ;  /* 0x0000009006a67824 */ /* 0x040fe200078e02ff */
[----:B------:R-:W-:Y:S01]  /*58b0*/  STL [R1+0xcc], R2 ;  /* 0x0000cc0201007387 */ /* 0x000fe20000100800 */
[C---:B------:R-:W-:Y:S02]  /*58c0*/  IMAD R170, R6.reuse, 0x92, RZ ;  /* 0x0000009206aa7824 */ /* 0x040fe400078e02ff */
[C---:B------:R-:W-:Y:S01]  /*58d0*/  IMAD R100, R6.reuse, 0x4a, RZ ;  /* 0x0000004a06647824 */ /* 0x040fe200078e02ff */
[----:B------:R-:W-:Y:S01]  /*58e0*/  STL [R1+0xd0], R4 ;  /* 0x0000d00401007387 */ /* 0x000fe20000100800 */
[C---:B------:R-:W-:Y:S02]  /*58f0*/  IMAD R175, R6.reuse, 0x49, RZ ;  /* 0x0000004906af7824 */ /* 0x040fe400078e02ff */
[C---:B------:R-:W-:Y:S01]  /*5900*/  IMAD R176, R6.reuse, 0x25, RZ ;  /* 0x0000002506b07824 */ /* 0x040fe200078e02ff */
        /* <DEDUP_REMOVED lines=24> */
[----:B------:R0:W-:Y:S01]  /*5a90*/  STL [R1+0xf4], R4 ;  /* 0x0000f40401007387 */ /* 0x0001e20000100800 */
[C---:B------:R-:W-:Y:S02]  /*5aa0*/  IMAD R109, R6.reuse, 0x14, RZ ;  /* 0x00000014066d7824 */ /* 0x040fe400078e02ff */
[C---:B------:R-:W-:Y:S01]  /*5ab0*/  IMAD R110, R6.reuse, 0x28, RZ ;  /* 0x00000028066e7824 */ /* 0x040fe200078e02ff */
[----:B------:R1:W-:Y:S01]  /*5ac0*/  STL [R1+0xf8], R3 ;  /* 0x0000f80301007387 */ /* 0x0003e20000100800 */
[----:B------:R-:W-:-:S02]  /*5ad0*/  IMAD R111, R6, 0x50, RZ ;  /* 0x00000050066f7824 */ /* 0x000fc400078e02ff */
[C---:B------:R-:W-:Y:S01]  /*5ae0*/  IMAD R182, R6.reuse, 0xa0, RZ ;  /* 0x000000a006b67824 */ /* 0x040fe200078e02ff */
[----:B------:R-:W-:Y:S01]  /*5af0*/  STL [R1+0x100], RZ ;  /* 0x000100ff01007387 */ /* 0x000fe20000100800 */
[C---:B------:R-:W-:Y:S01]  /*5b00*/  IMAD R187, R6.reuse, 0xa2, RZ ;  /* 0x000000a206bb7824 */ /* 0x040fe200078e02ff */
[----:B0-----:R-:W-:Y:S01]  /*5b10*/  MOV R4, 0x3f800000 ;  /* 0x3f80000000047802 */ /* 0x001fe20000000f00 */
[C---:B------:R-:W-:Y:S01]  /*5b20*/  IMAD R112, R6.reuse, 0x52, RZ ;  /* 0x0000005206707824 */ /* 0x040fe200078e02ff */
[----:B------:R0:W-:Y:S01]  /*5b30*/  STL [R1+0xfc], R2 ;  /* 0x0000fc0201007387 */ /* 0x0001e20000100800 */
[C---:B------:R-:W-:Y:S02]  /*5b40*/  IMAD R188, R6.reuse, 0xa4, RZ ;  /* 0x000000a406bc7824 */ /* 0x040fe400078e02ff */
[----:B-1----:R-:W-:Y:S01]  /*5b50*/  IMAD.MOV.U32 R3, RZ, RZ, 0x3f800000 ;  /* 0x3f800000ff037424 */ /* 0x002fe200078e00ff */
[----:B------:R-:W-:Y:S01]  /*5b60*/  STL [R1+0x110], R4 ;  /* 0x0001100401007387 */ /* 0x000fe20000100800 */
[----:B------:R-:W-:-:S02]  /*5b70*/  IMAD R191, R6, 0x51, RZ ;  /* 0x0000005106bf7824 */ /* 0x000fc400078e02ff */
[C---:B------:R-:W-:Y:S01]  /*5b80*/  IMAD R192, R6.reuse, 0x29, RZ ;  /* 0x0000002906c07824 */ /* 0x040fe200078e02ff */
[----:B------:R-:W-:Y:S01]  /*5b90*/  STL [R1+0x10c], R3 ;  /* 0x00010c0301007387 */ /* 0x000fe20000100800 */
[C---:B------:R-:W-:Y:S01]  /*5ba0*/  IMAD R189, R6.reuse, 0xa6, RZ ;  /* 0x000000a606bd7824 */ /* 0x040fe200078e02ff */
[----:B0-----:R-:W-:Y:S01]  /*5bb0*/  MOV R2, 0x3f800000 ;  /* 0x3f80000000027802 */ /* 0x001fe20000000f00 */
[C---:B------:R-:W-:Y:S02]  /*5bc0*/  IMAD R113, R6.reuse, 0x2a, RZ ;  /* 0x0000002a06717824 */ /* 0x040fe400078e02ff */
[C---:B------:R-:W-:Y:S02]  /*5bd0*/  IMAD R114, R6.reuse, 0x54, RZ ;  /* 0x0000005406727824 */ /* 0x040fe400078e02ff */
        /* <DEDUP_REMOVED lines=30> */
[----:B------:R0:W-:Y:S01]  /*5dc0*/  STL [R1+0x138], R4 ;  /* 0x0001380401007387 */ /* 0x0001e20000100800 */
[----:B------:R-:W-:-:S02]  /*5dd0*/  IMAD R205, R6, 0xb6, RZ ;  /* 0x000000b606cd7824 */ /* 0x000fc400078e02ff */
[C---:B------:R-:W-:Y:S01]  /*5de0*/  IMAD R120, R6.reuse, 0x2e, RZ ;  /* 0x0000002e06787824 */ /* 0x040fe200078e02ff */
[----:B------:R1:W-:Y:S01]  /*5df0*/  STL [R1+0x13c], R3 ;  /* 0x00013c0301007387 */ /* 0x0003e20000100800 */
[C---:B------:R-:W-:Y:S02]  /*5e00*/  IMAD R121, R6.reuse, 0x5c, RZ ;  /* 0x0000005c06797824 */ /* 0x040fe400078e02ff */
[C---:B------:R-:W-:Y:S01]  /*5e10*/  IMAD R210, R6.reuse, 0x5b, RZ ;  /* 0x0000005b06d27824 */ /* 0x040fe200078e02ff */
[----:B------:R2:W-:Y:S01]  /*5e20*/  STL [R1+0x140], R2 ;  /* 0x0001400201007387 */ /* 0x0005e20000100800 */
[C---:B------:R-:W-:Y:S01]  /*5e30*/  IMAD R212, R6.reuse, 0x17, RZ ;  /* 0x0000001706d47824 */ /* 0x040fe200078e02ff */
[-C--:B0-----:R-:W-:Y:S01]  /*5e40*/  IADD3 R4, P5, R155, R228.reuse, RZ ;  /* 0x000000e49b047210 */ /* 0x081fe20007fbe0ff */
[C---:B------:R-:W-:Y:S01]  /*5e50*/  IMAD R206, R6.reuse, 0xb8, RZ ;  /* 0x000000b806ce7824 */ /* 0x040fe200078e02ff */
[----:B------:R0:W-:Y:S01]  /*5e60*/  STL.64 [R1+0x9a0], R236 ;  /* 0x0009a0ec01007387 */ /* 0x0001e20000100a00 */
[----:B------:R-:W-:Y:S01]  /*5e70*/  IMAD R209, R6, 0xba, RZ ;  /* 0x000000ba06d17824 */ /* 0x000fe200078e02ff */
[----:B------:R-:W-:Y:S01]  /*5e80*/  LEA.HI.X.SX32 R5, R159, R229, 0x1, P5 ;  /* 0x000000e59f057211 */ /* 0x000fe200028f0eff */
[----:B-1----:R-:W-:Y:S01]  /*5e90*/  IMAD.MOV.U32 R3, RZ, RZ, R148 ;  /* 0x000000ffff037224 */ /* 0x002fe200078e0094 */
[----:B------:R1:W-:Y:S01]  /*5ea0*/  STL.64 [R1+0x9a8], R238 ;  /* 0x0009a8ee01007387 */ /* 0x0003e20000100a00 */
[----:B------:R-:W-:Y:S01]  /*5eb0*/  IMAD.MOV.U32 R159, RZ, RZ, R239 ;  /* 0x000000ffff9f7224 */ /* 0x000fe200078e00ef */
[-C--:B--2---:R-:W-:Y:S01]  /*5ec0*/  IADD3 R2, P3, R156, R228.reuse, RZ ;  /* 0x000000e49c027210 */ /* 0x084fe20007f7e0ff */
[C---:B------:R-:W-:Y:S01]  /*5ed0*/  IMAD R122, R6.reuse, 0x5e, RZ ;  /* 0x0000005e067a7824 */ /* 0x040fe200078e02ff */
[----:B------:R-:W-:Y:S01]  /*5ee0*/  STL [R1+0x10], RZ ;  /* 0x000010ff01007387 */ /* 0x000fe20000100800 */
[----:B------:R-:W-:Y:S01]  /*5ef0*/  MOV R155, R3 ;  /* 0x00000003009b7202 */ /* 0x000fe20000000f00 */
[C---:B------:R-:W-:Y:S01]  /*5f00*/  IMAD R211, R6.reuse, 0xbc, RZ ;  /* 0x000000bc06d37824 */ /* 0x040fe200078e02ff */
[----:B0-----:R-:W-:Y:S01]  /*5f10*/  MOV R237, R147 ;  /* 0x0000009300ed7202 */ /* 0x001fe20000000f00 */
[----:B------:R-:W-:Y:S01]  /*5f20*/  STL [R1+0x14], RZ ;  /* 0x000014ff01007387 */ /* 0x000fe20000100800 */
[-C--:B------:R-:W-:Y:S01]  /*5f30*/  IADD3 R236, P4, R29, R228.reuse, RZ ;  /* 0x000000e41dec7210 */ /* 0x080fe20007f9e0ff */
[----:B------:R-:W-:Y:S01]  /*5f40*/  IMAD R215, R6, 0x5d, RZ ;  /* 0x0000005d06d77824 */ /* 0x000fe200078e02ff */
[----:B-1----:R-:W-:Y:S01]  /*5f50*/  IADD3 R238, P2, R157, R228, RZ ;  /* 0x000000e49dee7210 */ /* 0x002fe20007f5e0ff */
[----:B------:R-:W-:Y:S01]  /*5f60*/  STL [R1+0x18], RZ ;  /* 0x000018ff01007387 */ /* 0x000fe20000100800 */
[----:B------:R-:W-:Y:S01]  /*5f70*/  IMAD.MOV.U32 R156, RZ, RZ, R237 ;  /* 0x000000ffff9c7224 */ /* 0x000fe200078e00ed */
[-C--:B------:R-:W-:Y:S01]  /*5f80*/  LEA.HI.X.SX32 R237, R160, R229.reuse, 0x1, P4 ;  /* 0x000000e5a0ed7211 */ /* 0x080fe200020f0eff */
[C---:B------:R-:W-:Y:S01]  /*5f90*/  IMAD R216, R6.reuse, 0x2f, RZ ;  /* 0x0000002f06d87824 */ /* 0x040fe200078e02ff */
[----:B------:R-:W-:Y:S01]  /*5fa0*/  STL [R1+0x1c], RZ ;  /* 0x00001cff01007387 */ /* 0x000fe20000100800 */
[----:B------:R-:W-:Y:S01]  /*5fb0*/  LEA.HI.X.SX32 R3, R29, R229, 0x1, P3 ;  /* 0x000000e51d037211 */ /* 0x000fe200018f0eff */
[----:B------:R-:W-:-:S02]  /*5fc0*/  IMAD R213, R6, 0xbe, RZ ;  /* 0x000000be06d57824 */ /* 0x000fc400078e02ff */
[----:B------:R-:W-:Y:S01]  /*5fd0*/  STL [R1], RZ ;  /* 0x000000ff01007387 */ /* 0x000fe20000100800 */
[C---:B------:R-:W-:Y:S02]  /*5fe0*/  IMAD R123, R6.reuse, 0x6, RZ ;  /* 0x00000006067b7824 */ /* 0x040fe400078e02ff */
[C---:B------:R-:W-:Y:S01]  /*5ff0*/  IMAD R124, R6.reuse, 0xc, RZ ;  /* 0x0000000c067c7824 */ /* 0x040fe200078e02ff */
[----:B------:R-:W-:Y:S01]  /*6000*/  STL [R1+0x4], RZ ;  /* 0x000004ff01007387 */ /* 0x000fe20000100800 */
[C---:B------:R-:W-:Y:S02]  /*6010*/  IMAD R217, R6.reuse, 0x5f, RZ ;  /* 0x0000005f06d97824 */ /* 0x040fe400078e02ff */
[C---:B------:R-:W-:Y:S01]  /*6020*/  IMAD R218, R6.reuse, 0x3, RZ ;  /* 0x0000000306da7824 */ /* 0x040fe200078e02ff */
[----:B------:R0:W-:Y:S01]  /*6030*/  STL.64 [R1+0x6f8], R4 ;  /* 0x0006f80401007387 */ /* 0x0001e20000100a00 */
[C---:B------:R-:W-:Y:S02]  /*6040*/  IMAD R125, R6.reuse, 0x18, RZ ;  /* 0x00000018067d7824 */ /* 0x040fe400078e02ff */
[----:B------:R-:W-:Y:S01]  /*6050*/  IMAD R126, R6, 0x30, RZ ;  /* 0x00000030067e7824 */ /* 0x000fe200078e02ff */
[----:B------:R1:W-:Y:S01]  /*6060*/  STL [R1+0x6e8], R238 ;  /* 0x0006e8ee01007387 */ /* 0x0003e20000100800 */
[----:B------:R-:W-:Y:S01]  /*6070*/  LEA.HI.X.SX32 R159, R162, R229, 0x1, P2 ;  /* 0x000000e5a29f7211 */ /* 0x000fe200010f0eff */
[----:B------:R-:W-:-:S02]  /*6080*/  IMAD R127, R6, 0x60, RZ ;  /* 0x00000060067f7824 */ /* 0x000fc400078e02ff */
[C---:B------:R-:W-:Y:S02]  /*6090*/  IMAD R214, R6.reuse, 0xc0, RZ ;  /* 0x000000c006d67824 */ /* 0x040fe400078e02ff */
[----:B------:R-:W-:Y:S01]  /*60a0*/  IMAD R219, R6, 0xc2, RZ ;  /* 0x000000c206db7824 */ /* 0x000fe200078e02ff */
[----:B0-----:R-:W-:Y:S01]  /*60b0*/  IADD3 R4, P5, R158, R228, RZ ;  /* 0x000000e49e047210 */ /* 0x001fe20007fbe0ff */
[C---:B------:R-:W-:Y:S01]  /*60c0*/  IMAD R128, R6.reuse, 0x62, RZ ;  /* 0x0000006206807824 */ /* 0x040fe200078e02ff */
[----:B------:R-:W-:Y:S01]  /*60d0*/  MOV R158, R238 ;  /* 0x000000ee009e7202 */ /* 0x000fe20000000f00 */
[C---:B------:R-:W-:Y:S01]  /*60e0*/  IMAD R220, R6.reuse, 0xc4, RZ ;  /* 0x000000c406dc7824 */ /* 0x040fe200078e02ff */
[----:B-1----:R0:W5:Y:S01]  /*60f0*/  LDL.LU.64 R238, [R1+0x9a8] ;  /* 0x0009a80001ee7983 */ /* 0x0021620000300a00 */
[C---:B------:R-:W-:Y:S02]  /*6100*/  IMAD R223, R6.reuse, 0x61, RZ ;  /* 0x0000006106df7824 */ /* 0x040fe400078e02ff */
[C---:B------:R-:W-:Y:S01]  /*6110*/  IMAD R224, R6.reuse, 0x31, RZ ;  /* 0x0000003106e07824 */ /* 0x040fe200078e02ff */
[----:B------:R1:W-:Y:S01]  /*6120*/  STL.64 [R1+0x7f0], R236 ;  /* 0x0007f0ec01007387 */ /* 0x0003e20000100a00 */
[----:B------:R-:W-:-:S02]  /*6130*/  IMAD R221, R6, 0xc6, RZ ;  /* 0x000000c606dd7824 */ /* 0x000fc400078e02ff */
[C---:B------:R-:W-:Y:S01]  /*6140*/  IMAD R129, R6.reuse, 0x32, RZ ;  /* 0x0000003206817824 */ /* 0x040fe200078e02ff */
[----:B------:R2:W-:Y:S01]  /*6150*/  STL.64 [R1+0x6f0], R2 ;  /* 0x0006f00201007387 */ /* 0x0005e20000100a00 */
[C---:B------:R-:W-:Y:S02]  /*6160*/  IMAD R130, R6.reuse, 0x64, RZ ;  /* 0x0000006406827824 */ /* 0x040fe400078e02ff */
[C---:B------:R-:W-:Y:S02]  /*6170*/  IMAD R226, R6.reuse, 0x63, RZ ;  /* 0x0000006306e27824 */ /* 0x040fe400078e02ff */
[C---:B------:R-:W-:Y:S02]  /*6180*/  IMAD R222, R6.reuse, 0xc8, RZ ;  /* 0x000000c806de7824 */ /* 0x040fe400078e02ff */
[----:B------:R-:W-:Y:S01]  /*6190*/  IMAD R230, R6, 0x19, RZ ;  /* 0x0000001906e67824 */ /* 0x000fe200078e02ff */
[----:B-1----:R-:W-:Y:S01]  /*61a0*/  IADD3 R236, P4, R30, R228, RZ ;  /* 0x000000e41eec7210 */ /* 0x002fe20007f9e0ff */
[----:B------:R-:W-:-:S02]  /*61b0*/  IMAD R225, R6, 0xca, RZ ;  /* 0x000000ca06e17824 */ /* 0x000fc400078e02ff */
[C---:B------:R-:W-:Y:S01]  /*61c0*/  IMAD R131, R6.reuse, 0x66, RZ ;  /* 0x0000006606837824 */ /* 0x040fe200078e02ff */
[CC--:B--2---:R-:W-:Y:S01]  /*61d0*/  IADD3 R2, P3, R31.reuse, R228.reuse, RZ ;  /* 0x000000e41f027210 */ /* 0x0c4fe20007f7e0ff */
[----:B------:R-:W-:Y:S01]  /*61e0*/  IMAD R227, R6, 0xcc, RZ ;  /* 0x000000cc06e37824 */ /* 0x000fe200078e02ff */
[-C--:B------:R-:W-:Y:S01]  /*61f0*/  LEA.HI.X.SX32 R237, R164, R229.reuse, 0x1, P4 ;  /* 0x000000e5a4ed7211 */ /* 0x080fe200020f0eff */
[----:B------:R-:W-:Y:S01]  /*6200*/  IMAD R231, R6, 0xce, RZ ;  /* 0x000000ce06e77824 */ /* 0x000fe200078e02ff */
[-C--:B------:R-:W-:Y:S01]  /*6210*/  LEA.HI.X.SX32 R3, R30, R229.reuse, 0x1, P3 ;  /* 0x000000e51e037211 */ /* 0x080fe200018f0eff */
[----:B------:R-:W-:Y:S01]  /*6220*/  STL [R1+0x6ec], R159 ;  /* 0x0006ec9f01007387 */ /* 0x000fe20000100800 */
[----:B------:R-:W-:Y:S01]  /*6230*/  LEA.HI.X.SX32 R5, R31, R229, 0x1, P5 ;  /* 0x000000e51f057211 */ /* 0x000fe200028f0eff */
[----:B------:R-:W-:Y:S01]  /*6240*/  IMAD R241, R6, 0x65, RZ ;  /* 0x0000006506f17824 */ /* 0x000fe200078e02ff */
[-C--:B------:R-:W-:Y:S01]  /*6250*/  IADD3 R162, P3, R92, R228.reuse, RZ ;  /* 0x000000e45ca27210 */ /* 0x080fe20007f7e0ff */
[----:B------:R1:W-:Y:S01]  /*6260*/  STL.64 [R1+0x870], R236 ;  /* 0x000870ec01007387 */ /* 0x0003e20000100a00 */
[-C--:B------:R-:W-:Y:S01]  /*6270*/  IADD3 R158, P2, R161, R228.reuse, RZ ;  /* 0x000000e4a19e7210 */ /* 0x080fe20007f5e0ff */
[C---:B------:R-:W-:Y:S01]  /*6280*/  IMAD R242, R6.reuse, 0x33, RZ ;  /* 0x0000003306f27824 */ /* 0x040fe200078e02ff */
[----:B------:R-:W-:Y:S01]  /*6290*/  IADD3 R160, P4, R163, R228, RZ ;  /* 0x000000e4a3a07210 */ /* 0x000fe20007f9e0ff */
[C---:B------:R-:W-:Y:S01]  /*62a0*/  IMAD R243, R6.reuse, 0x67, RZ ;  /* 0x0000006706f37824 */ /* 0x040fe200078e02ff */
[----:B------:R-:W-:Y:S01]  /*62b0*/  MOV R30, R162 ;  /* 0x000000a2001e7202 */ /* 0x000fe20000000f00 */
[----:B------:R-:W-:-:S02]  /*62c0*/  IMAD R132, R6, 0x1a, RZ ;  /* 0x0000001a06847824 */ /* 0x000fc400078e02ff */
[C---:B------:R-:W-:Y:S02]  /*62d0*/  IMAD R133, R6.reuse, 0x34, RZ ;  /* 0x0000003406857824 */ /* 0x040fe400078e02ff */
[C---:B------:R-:W-:Y:S01]  /*62e0*/  IMAD R134, R6.reuse, 0x68, RZ ;  /* 0x0000006806867824 */ /* 0x040fe200078e02ff */
[----:B-1----:R0:W5:Y:S01]  /*62f0*/  LDL.LU.64 R236, [R1+0x9a0] ;  /* 0x0009a00001ec7983 */ /* 0x0021620000300a00 */
[C---:B------:R-:W-:Y:S02]  /*6300*/  IMAD R245, R6.reuse, 0xd, RZ ;  /* 0x0000000d06f57824 */ /* 0x040fe400078e02ff */
[C---:B------:R-:W-:Y:S01]  /*6310*/  IMAD R240, R6.reuse, 0xd0, RZ ;  /* 0x000000d006f07824 */ /* 0x040fe200078e02ff */
[----:B------:R1:W-:Y:S01]  /*6320*/  STL.64 [R1+0x7e8], R2 ;  /* 0x0007e80201007387 */ /* 0x0003e20000100a00 */
[----:B------:R-:W-:Y:S01]  /*6330*/  IMAD.MOV.U32 R31, RZ, RZ, R163 ;  /* 0x000000ffff1f7224 */ /* 0x000fe200078e00a3 */
[-C--:B------:R-:W-:Y:S01]  /*6340*/  LEA.HI.X.SX32 R159, R167, R229.reuse, 0x1, P2 ;  /* 0x000000e5a79f7211 */ /* 0x080fe200010f0eff */
[----:B------:R-:W-:Y:S01]  /*6350*/  IMAD R244, R6, 0xd2, RZ ;  /* 0x000000d206f47824 */ /* 0x000fe200078e02ff */
[----:B------:R-:W-:Y:S01]  /*6360*/  LEA.HI.X.SX32 R31, R168, R229, 0x1, P3 ;  /* 0x000000e5a81f7211 */ /* 0x000fe200018f0eff */
[----:B------:R-:W-:-:S02]  /*6370*/  IMAD R135, R6, 0x6a, RZ ;  /* 0x0000006a06877824 */ /* 0x000fc400078e02ff */
[C---:B------:R-:W-:Y:S02]  /*6380*/  IMAD R249, R6.reuse, 0x69, RZ ;  /* 0x0000006906f97824 */ /* 0x040fe400078e02ff */
[C---:B------:R-:W-:Y:S02]  /*6390*/  IMAD R250, R6.reuse, 0x35, RZ ;  /* 0x0000003506fa7824 */ /* 0x040fe400078e02ff */
[C---:B------:R-:W-:Y:S01]  /*63a0*/  IMAD R246, R6.reuse, 0xd4, RZ ;  /* 0x000000d406f67824 */ /* 0x040fe200078e02ff */
[----:B-1----:R0:W5:Y:S01]  /*63b0*/  LDL.LU.64 R2, [R1+0x998] ;  /* 0x0009980001027983 */ /* 0x0021620000300a00 */
[C---:B------:R-:W-:Y:S02]  /*63c0*/  IMAD R247, R6.reuse, 0xd6, RZ ;  /* 0x000000d606f77824 */ /* 0x040fe400078e02ff */
[----:B------:R-:W-:Y:S01]  /*63d0*/  IMAD R136, R6, 0x36, RZ ;  /* 0x0000003606887824 */ /* 0x000fe200078e02ff */
[----:B------:R1:W-:Y:S01]  /*63e0*/  STL.64 [R1+0x6e0], R4 ;  /* 0x0006e00401007387 */ /* 0x0003e20000100a00 */
[----:B------:R-:W-:Y:S01]  /*63f0*/  LEA.HI.X.SX32 R161, R92, R229, 0x1, P4 ;  /* 0x000000e55ca17211 */ /* 0x000fe200020f0eff */
[C---:B------:R-:W-:Y:S01]  /*6400*/  IMAD R252, R6.reuse, 0x6b, RZ ;  /* 0x0000006b06fc7824 */ /* 0x040fe200078e02ff */
[----:B------:R-:W-:Y:S01]  /*6410*/  IADD3 R30, P3, R93, R228, RZ ;  /* 0x000000e45d1e7210 */ /* 0x000fe20007f7e0ff */
[----:B------:R-:W-:-:S02]  /*6420*/  IMAD R137, R6, 0x6c, RZ ;  /* 0x0000006c06897824 */ /* 0x000fc400078e02ff */
[C---:B------:R-:W-:Y:S02]  /*6430*/  IMAD R248, R6.reuse, 0xd8, RZ ;  /* 0x000000d806f87824 */ /* 0x040fe400078e02ff */
[C---:B------:R-:W-:Y:S02]  /*6440*/  IMAD R251, R6.reuse, 0xda, RZ ;  /* 0x000000da06fb7824 */ /* 0x040fe400078e02ff */
[C---:B------:R-:W-:Y:S01]  /*6450*/  IMAD R138, R6.reuse, 0x6e, RZ ;  /* 0x0000006e068a7824 */ /* 0x040fe200078e02ff */
[----:B-1----:R-:W2:Y:S01]  /*6460*/  LDL.LU.64 R4, [R1+0x990] ;  /* 0x0009900001047983 */ /* 0x002ea20000300a00 */
[C---:B------:R-:W-:Y:S02]  /*6470*/  IMAD R139, R6.reuse, 0xe, RZ ;  /* 0x0000000e068b7824 */ /* 0x040fe400078e02ff */
[C---:B------:R-:W-:Y:S01]  /*6480*/  IMAD R140, R6.reuse, 0x1c, RZ ;  /* 0x0000001c068c7824 */ /* 0x040fe200078e02ff */
[----:B------:R1:W-:Y:S01]  /*6490*/  STL [R1+0x7e0], R162 ;  /* 0x0007e0a201007387 */ /* 0x0003e20000100800 */
[----:B------:R-:W-:-:S02]  /*64a0*/  IMAD R141, R6, 0x38, RZ ;  /* 0x00000038068d7824 */ /* 0x000fc400078e02ff */
[C---:B------:R-:W-:Y:S01]  /*64b0*/  IMAD R142, R6.reuse, 0x70, RZ ;  /* 0x00000070068e7824 */ /* 0x040fe200078e02ff */
[----:B------:R3:W-:Y:S01]  /*64c0*/  STL.64 [R1+0x6d8], R158 ;  /* 0x0006d89e01007387 */ /* 0x0007e20000100a00 */
[C---:B------:R-:W-:Y:S02]  /*64d0*/  IMAD R143, R6.reuse, 0x72, RZ ;  /* 0x00000072068f7824 */ /* 0x040fe400078e02ff */
[C---:B------:R-:W-:Y:S02]  /*64e0*/  IMAD R144, R6.reuse, 0x3a, RZ ;  /* 0x0000003a06907824 */ /* 0x040fe400078e02ff */
[C---:B------:R-:W-:Y:S01]  /*64f0*/  IMAD R145, R6.reuse, 0x74, RZ ;  /* 0x0000007406917824 */ /* 0x040fe200078e02ff */
[-C--:B-1----:R-:W-:Y:S01]  /*6500*/  IADD3 R162, P5, R165, R228.reuse, RZ ;  /* 0x000000e4a5a27210 */ /* 0x082fe20007fbe0ff */
[----:B------:R1:W-:Y:S01]  /*6510*/  STL [R1+0x7e4], R31 ;  /* 0x0007e41f01007387 */ /* 0x0003e20000100800 */
[----:B------:R-:W-:Y:S02]  /*6520*/  IMAD R146, R6, 0x76, RZ ;  /* 0x0000007606927824 */ /* 0x000fe400078e02ff */
[----:B------:R-:W-:Y:S01]  /*6530*/  LEA.HI.X.SX32 R163, R169, R229, 0x1, P5 ;  /* 0x000000e5a9a37211 */ /* 0x000fe200028f0eff */
[----:B------:R4:W-:Y:S01]  /*6540*/  STL.64 [R1+0x6d0], R160 ;  /* 0x0006d0a001007387 */ /* 0x0009e20000100a00 */
[----:B---3--:R-:W-:Y:S01]  /*6550*/  IADD3 R158, P2, R166, R228, RZ ;  /* 0x000000e4a69e7210 */ /* 0x008fe20007f5e0ff */
[----:B------:R-:W-:-:S02]  /*6560*/  IMAD R147, R6, 0x1e, RZ ;  /* 0x0000001e06937824 */ /* 0x000fc400078e02ff */
[----:B------:R3:W-:Y:S01]  /*6570*/  STL.64 [R1+0x6c8], R162 ;  /* 0x0006c8a201007387 */ /* 0x0007e20000100a00 */
[C---:B------:R-:W-:Y:S01]  /*6580*/  IMAD R148, R6.reuse, 0x3c, RZ ;  /* 0x0000003c06947824 */ /* 0x040fe200078e02ff */
[-C--:B-1----:R-:W-:Y:S01]  /*6590*/  LEA.HI.X.SX32 R31, R171, R229.reuse, 0x1, P3 ;  /* 0x000000e5ab1f7211 */ /* 0x082fe200018f0eff */
[C---:B------:R-:W-:Y:S02]  /*65a0*/  IMAD R149, R6.reuse, 0x78, RZ ;  /* 0x0000007806957824 */ /* 0x040fe400078e02ff */
[C---:B------:R-:W-:Y:S02]  /*65b0*/  IMAD R150, R6.reuse, 0x7a, RZ ;  /* 0x0000007a06967824 */ /* 0x040fe400078e02ff */
[----:B------:R-:W-:Y:S01]  /*65c0*/  IMAD R151, R6, 0x3e, RZ ;  /* 0x0000003e06977824 */ /* 0x000fe200078e02ff */
[-C--:B----4-:R-:W-:Y:S01]  /*65d0*/  IADD3 R160, P4, R94, R228.reuse, RZ ;  /* 0x000000e45ea07210 */ /* 0x090fe20007f9e0ff */
[----:B------:R1:W-:Y:S01]  /*65e0*/  STL.64 [R1+0x8b0], R30 ;  /* 0x0008b01e01007387 */ /* 0x0003e20000100a00 */
[C---:B------:R-:W-:Y:S01]  /*65f0*/  IMAD R152, R6.reuse, 0x7c, RZ ;  /* 0x0000007c06987824 */ /* 0x040fe200078e02ff */
[----:B---3--:R-:W-:Y:S01]  /*6600*/  IADD3 R162, P5, R95, R228, RZ ;  /* 0x000000e45fa27210 */ /* 0x008fe20007fbe0ff */
[C---:B------:R-:W-:Y:S01]  /*6610*/  IMAD R153, R6.reuse, 0x7e, RZ ;  /* 0x0000007e06997824 */ /* 0x040fe200078e02ff */
[-C--:B------:R-:W-:Y:S01]  /*6620*/  LEA.HI.X.SX32 R161, R93, R229.reuse, 0x1, P4 ;  /* 0x000000e55da17211 */ /* 0x080fe200020f0eff */
[----:B------:R-:W-:Y:S01]  /*6630*/  IMAD.SHL.U32 R154, R6, 0x2, RZ ;  /* 0x00000002069a7824 */ /* 0x000fe200078e00ff */
[----:B------:R-:W-:-:S02]  /*6640*/  LEA.HI.X.SX32 R163, R94, R229, 0x1, P5 ;  /* 0x000000e55ea37211 */ /* 0x000fc400028f0eff */
[-C--:B------:R-:W-:Y:S02]  /*6650*/  IADD3 R92, P5, R100, R228.reuse, RZ ;  /* 0x000000e4645c7210 */ /* 0x080fe40007fbe0ff */
[-C--:B-1----:R-:W-:Y:S02]  /*6660*/  IADD3 R30, P3, R170, R228.reuse, RZ ;  /* 0x000000e4aa1e7210 */ /* 0x082fe40007f7e0ff */
[-C--:B------:R-:W-:Y:S01]  /*6670*/  LEA.HI.X.SX32 R159, R95, R229.reuse, 0x1, P2 ;  /* 0x000000e55f9f7211 */ /* 0x080fe200010f0eff */
[----:B------:R1:W-:Y:S01]  /*6680*/  STL.64 [R1+0x868], R160 ;  /* 0x000868a001007387 */ /* 0x0003e20000100a00 */
[-C--:B------:R-:W-:Y:S02]  /*6690*/  LEA.HI.X.SX32 R31, R175, R229.reuse, 0x1, P3 ;  /* 0x000000e5af1f7211 */ /* 0x080fe400018f0eff */
[----:B------:R-:W-:Y:S01]  /*66a0*/  LEA.HI.X.SX32 R93, R176, R229, 0x1, P5 ;  /* 0x000000e5b05d7211 */ /* 0x000fe200028f0eff */
[----:B------:R3:W-:Y:S01]  /*66b0*/  STL.64 [R1+0x6c0], R158 ;  /* 0x0006c09e01007387 */ /* 0x0007e20000100a00 */
[----:B------:R-:W-:-:S03]  /*66c0*/  IADD3 R94, P5, R101, R228, RZ ;  /* 0x000000e4655e7210 */ /* 0x000fc60007fbe0ff */
[----:B------:R-:W-:Y:S01]  /*66d0*/  STL.64 [R1+0x7d8], R162 ;  /* 0x0007d8a201007387 */ /* 0x000fe20000100a00 */
[----:B-1----:R-:W-:-:S03]  /*66e0*/  IADD3 R160, P4, R172, R228, RZ ;  /* 0x000000e4aca07210 */ /* 0x002fc60007f9e0ff */
[----:B------:R-:W-:Y:S01]  /*66f0*/  STL.64 [R1+0x6b8], R30 ;  /* 0x0006b81e01007387 */ /* 0x000fe20000100a00 */
[----:B---3--:R-:W-:-:S03]  /*6700*/  IADD3 R158, P2, R173, R228, RZ ;  /* 0x000000e4ad9e7210 */ /* 0x008fc60007f5e0ff */
[----:B------:R1:W-:Y:S01]  /*6710*/  STL.64 [R1+0x7d0], R92 ;  /* 0x0007d05c01007387 */ /* 0x0003e20000100a00 */
[-C--:B------:R-:W-:Y:S02]  /*6720*/  LEA.HI.X.SX32 R161, R100, R229.reuse, 0x1, P4 ;  /* 0x000000e564a17211 */ /* 0x080fe400020f0eff */
[-C--:B------:R-:W-:Y:S02]  /*6730*/  LEA.HI.X.SX32 R159, R178, R229.reuse, 0x1, P2 ;  /* 0x000000e5b29f7211 */ /* 0x080fe400010f0eff */
[-C--:B------:R-:W-:Y:S02]  /*6740*/  LEA.HI.X.SX32 R95, R180, R229.reuse, 0x1, P5 ;  /* 0x000000e5b45f7211 */ /* 0x080fe400028f0eff */
[-C--:B-1----:R-:W-:Y:S01]  /*6750*/  IADD3 R92, P4, R102, R228.reuse, RZ ;  /* 0x000000e4665c7210 */ /* 0x082fe20007f9e0ff */
[----:B------:R1:W-:Y:S03]  /*6760*/  STL.64 [R1+0x6a8], R158 ;  /* 0x0006a89e01007387 */ /* 0x0003e60000100a00 */
[----:B------:R-:W-:Y:S01]  /*6770*/  LEA.HI.X.SX32 R93, R101, R229, 0x1, P4 ;  /* 0x000000e5655d7211 */ /* 0x000fe200020f0eff */
[----:B------:R-:W-:Y:S01]  /*6780*/  STL.64 [R1+0x6b0], R160 ;  /* 0x0006b0a001007387 */ /* 0x000fe20000100a00 */
[----:B------:R-:W-:-:S03]  /*6790*/  IADD3 R30, P3, R174, R228, RZ ;  /* 0x000000e4ae1e7210 */ /* 0x000fc60007f7e0ff */
[----:B------:R-:W-:Y:S04]  /*67a0*/  STL.64 [R1+0x860], R94 ;  /* 0x0008605e01007387 */ /* 0x000fe80000100a00 */
[----:B------:R3:W-:Y:S01]  /*67b0*/  STL.64 [R1+0x7c8], R92 ;  /* 0x0007c85c01007387 */ /* 0x0007e20000100a00 */
[----:B------:R-:W-:Y:S02]  /*67c0*/  LEA.HI.X.SX32 R31, R102, R229, 0x1, P3 ;  /* 0x000000e5661f7211 */ /* 0x000fe400018f0eff */
[-C--:B-1----:R-:W-:Y:S02]  /*67d0*/  IADD3 R158, P2, R177, R228.reuse, RZ ;  /* 0x000000e4b19e7210 */ /* 0x082fe40007f5e0ff */
[----:B---3--:R-:W-:-:S04]  /*67e0*/  IADD3 R92, P4, R103, R228, RZ ;  /* 0x000000e4675c7210 */ /* 0x008fc80007f9e0ff */
[----:B------:R-:W-:Y:S01]  /*67f0*/  LEA.HI.X.SX32 R93, R184, R229, 0x1, P4 ;  /* 0x000000e5b85d7211 */ /* 0x000fe200020f0eff */
[----:B------:R1:W-:Y:S01]  /*6800*/  STL.64 [R1+0x6a0], R30 ;  /* 0x0006a01e01007387 */ /* 0x0003e20000100a00 */
[----:B------:R-:W-:-:S03]  /*6810*/  IADD3 R94, P5, R179, R228, RZ ;  /* 0x000000e4b35e7210 */ /* 0x000fc60007fbe0ff */
[----:B------:R3:W-:Y:S01]  /*6820*/  STL.64 [R1+0x7c0], R92 ;  /* 0x0007c05c01007387 */ /* 0x0007e20000100a00 */
[-C--:B------:R-:W-:Y:S02]  /*6830*/  LEA.HI.X.SX32 R159, R183, R229.reuse, 0x1, P2 ;  /* 0x000000e5b79f7211 */ /* 0x080fe400010f0eff */
[-C--:B------:R-:W-:Y:S02]  /*6840*/  LEA.HI.X.SX32 R95, R103, R229.reuse, 0x1, P5 ;  /* 0x000000e5675f7211 */ /* 0x080fe400028f0eff */
[-C--:B-1----:R-:W-:Y:S02]  /*6850*/  IADD3 R30, P3, R181, R228.reuse, RZ ;  /* 0x000000e4b51e7210 */ /* 0x082fe40007f7e0ff */
[-C--:B---3--:R-:W-:Y:S02]  /*6860*/  IADD3 R92, P4, R108, R228.reuse, RZ ;  /* 0x000000e46c5c7210 */ /* 0x088fe40007f9e0ff */
[-C--:B------:R-:W-:Y:S02]  /*6870*/  LEA.HI.X.SX32 R31, R185, R229.reuse, 0x1, P3 ;  /* 0x000000e5b91f7211 */ /* 0x080fe400018f0eff */
[----:B------:R-:W-:Y:S01]  /*6880*/  LEA.HI.X.SX32 R93, R186, R229, 0x1, P4 ;  /* 0x000000e5ba5d7211 */ /* 0x000fe200020f0eff */
[----:B------:R-:W-:Y:S04]  /*6890*/  STL.64 [R1+0x698], R158 ;  /* 0x0006989e01007387 */ /* 0x000fe80000100a00 */
[----:B------:R1:W-:Y:S04]  /*68a0*/  STL.64 [R1+0x690], R94 ;  /* 0x0006905e01007387 */ /* 0x0003e80000100a00 */
[----:B------:R3:W-:Y:S04]  /*68b0*/  STL.64 [R1+0x688], R30 ;  /* 0x0006881e01007387 */ /* 0x0007e80000100a00 */
[----:B------:R4:W-:Y:S01]  /*68c0*/  STL.64 [R1+0x8d0], R92 ;  /* 0x0008d05c01007387 */ /* 0x0009e20000100a00 */
[----:B-1----:R-:W-:-:S02]  /*68d0*/  IADD3 R94, P5, R109, R228, RZ ;  /* 0x000000e46d5e7210 */ /* 0x002fc40007fbe0ff */
[-C--:B---3--:R-:W-:Y:S02]  /*68e0*/  IADD3 R30, P3, R110, R228.reuse, RZ ;  /* 0x000000e46e1e7210 */ /* 0x088fe40007f7e0ff */
[-C--:B------:R-:W-:Y:S02]  /*68f0*/  LEA.HI.X.SX32 R95, R108, R229.reuse, 0x1, P5 ;  /* 0x000000e56c5f7211 */ /* 0x080fe400028f0eff */
[-C--:B----4-:R-:W-:Y:S02]  /*6900*/  IADD3 R92, P4, R111, R228.reuse, RZ ;  /* 0x000000e46f5c7210 */ /* 0x090fe40007f9e0ff */
[-C--:B------:R-:W-:Y:S02]  /*6910*/  LEA.HI.X.SX32 R31, R109, R229.reuse, 0x1, P3 ;  /* 0x000000e56d1f7211 */ /* 0x080fe400018f0eff */
[----:B------:R-:W-:Y:S01]  /*6920*/  LEA.HI.X.SX32 R93, R110, R229, 0x1, P4 ;  /* 0x000000e56e5d7211 */ /* 0x000fe200020f0eff */
[----:B------:R1:W-:Y:S01]  /*6930*/  STL.64 [R1+0x8a8], R94 ;  /* 0x0008a85e01007387 */ /* 0x0003e20000100a00 */
[----:B------:R-:W-:-:S03]  /*6940*/  IADD3 R100, P2, R182, R228, RZ ;  /* 0x000000e4b6647210 */ /* 0x000fc60007f5e0ff */
[----:B------:R3:W-:Y:S01]  /*6950*/  STL.64 [R1+0x858], R30 ;  /* 0x0008581e01007387 */ /* 0x0007e20000100a00 */
[----:B------:R-:W-:-:S03]  /*6960*/  LEA.HI.X.SX32 R101, R111, R229, 0x1, P2 ;  /* 0x000000e56f657211 */ /* 0x000fc600010f0eff */
[----:B------:R4:W-:Y:S01]  /*6970*/  STL.64 [R1+0x7b8], R92 ;  /* 0x0007b85c01007387 */ /* 0x0009e20000100a00 */
[-C--:B-1----:R-:W-:Y:S02]  /*6980*/  IADD3 R94, P5, R187, R228.reuse, RZ ;  /* 0x000000e4bb5e7210 */ /* 0x082fe40007fbe0ff */
[-C--:B---3--:R-:W-:Y:S02]  /*6990*/  IADD3 R30, P3, R188, R228.reuse, RZ ;  /* 0x000000e4bc1e7210 */ /* 0x088fe40007f7e0ff */
[-C--:B----4-:R-:W-:Y:S02]  /*69a0*/  IADD3 R92, P4, R112, R228.reuse, RZ ;  /* 0x000000e4705c7210 */ /* 0x090fe40007f9e0ff */
[-C--:B------:R-:W-:Y:S02]  /*69b0*/  LEA.HI.X.SX32 R95, R191, R229.reuse, 0x1, P5 ;  /* 0x000000e5bf5f7211 */ /* 0x080fe400028f0eff */
[-C--:B------:R-:W-:Y:S02]  /*69c0*/  LEA.HI.X.SX32 R93, R192, R229.reuse, 0x1, P4 ;  /* 0x000000e5c05d7211 */ /* 0x080fe400020f0eff */
[----:B------:R-:W-:Y:S01]  /*69d0*/  LEA.HI.X.SX32 R31, R112, R229, 0x1, P3 ;  /* 0x000000e5701f7211 */ /* 0x000fe200018f0eff */
[----:B------:R1:W-:Y:S04]  /*69e0*/  STL.64 [R1+0x680], R100 ;  /* 0x0006806401007387 */ /* 0x0003e80000100a00 */
[----:B------:R3:W-:Y:S04]  /*69f0*/  STL.64 [R1+0x678], R94 ;  /* 0x0006785e01007387 */ /* 0x0007e80000100a00 */
[----:B------:R4:W-:Y:S01]  /*6a00*/  STL.64 [R1+0x7b0], R92 ;  /* 0x0007b05c01007387 */ /* 0x0009e20000100a00 */
[----:B-1----:R-:W-:-:S03]  /*6a10*/  IADD3 R100, P2, R189, R228, RZ ;  /* 0x000000e4bd647210 */ /* 0x002fc60007f5e0ff */
[----:B------:R1:W-:Y:S01]  /*6a20*/  STL.64 [R1+0x670], R30 ;  /* 0x0006701e01007387 */ /* 0x0003e20000100a00 */
[-C--:B---3--:R-:W-:Y:S02]  /*6a30*/  IADD3 R94, P5, R190, R228.reuse, RZ ;  /* 0x000000e4be5e7210 */ /* 0x088fe40007fbe0ff */
[CC--:B----4-:R-:W-:Y:S02]  /*6a40*/  IADD3 R92, P4, R113.reuse, R228.reuse, RZ ;  /* 0x000000e4715c7210 */ /* 0x0d0fe40007f9e0ff */
[-C--:B------:R-:W-:Y:S02]  /*6a50*/  LEA.HI.X.SX32 R101, R194, R229.reuse, 0x1, P2 ;  /* 0x000000e5c2657211 */ /* 0x080fe400010f0eff */
[----:B-1----:R-:W-:Y:S02]  /*6a60*/  IADD3 R30, P3, R114, R228, RZ ;  /* 0x000000e4721e7210 */ /* 0x002fe40007f7e0ff */
[-C--:B------:R-:W-:Y:S02]  /*6a70*/  LEA.HI.X.SX32 R93, R196, R229.reuse, 0x1, P4 ;  /* 0x000000e5c45d7211 */ /* 0x080fe400020f0eff */
[-C--:B------:R-:W-:Y:S01]  /*6a80*/  LEA.HI.X.SX32 R31, R113, R229.reuse, 0x1, P3 ;  /* 0x000000e5711f7211 */ /* 0x080fe200018f0eff */
[----:B------:R1:W-:Y:S01]  /*6a90*/  STL.64 [R1+0x668], R100 ;  /* 0x0006686401007387 */ /* 0x0003e20000100a00 */
[----:B------:R-:W-:-:S03]  /*6aa0*/  LEA.HI.X.SX32 R95, R114, R229, 0x1, P5 ;  /* 0x000000e5725f7211 */ /* 0x000fc600028f0eff */
[----:B------:R3:W-:Y:S04]  /*6ab0*/  STL.64 [R1+0x850], R92 ;  /* 0x0008505c01007387 */ /* 0x0007e80000100a00 */
[----:B------:R4:W-:Y:S01]  /*6ac0*/  STL.64 [R1+0x7a8], R30 ;  /* 0x0007a81e01007387 */ /* 0x0009e20000100a00 */
[----:B-1----:R-:W-:-:S03]  /*6ad0*/  IADD3 R100, P2, R193, R228, RZ ;  /* 0x000000e4c1647210 */ /* 0x002fc60007f5e0ff */
[----:B------:R1:W-:Y:S01]  /*6ae0*/  STL.64 [R1+0x660], R94 ;  /* 0x0006605e01007387 */ /* 0x0003e20000100a00 */
[-C--:B---3--:R-:W-:Y:S02]  /*6af0*/  IADD3 R92, P4, R195, R228.reuse, RZ ;  /* 0x000000e4c35c7210 */ /* 0x088fe40007f9e0ff */
[-C--:B----4-:R-:W-:Y:S02]  /*6b00*/  IADD3 R30, P3, R115, R228.reuse, RZ ;  /* 0x000000e4731e7210 */ /* 0x090fe40007f7e0ff */
[-C--:B------:R-:W-:Y:S02]  /*6b10*/  LEA.HI.X.SX32 R101, R199, R229.reuse, 0x1, P2 ;  /* 0x000000e5c7657211 */ /* 0x080fe400010f0eff */
[----:B-1----:R-:W-:Y:S02]  /*6b20*/  IADD3 R94, P5, R197, R228, RZ ;  /* 0x000000e4c55e7210 */ /* 0x002fe40007fbe0ff */
[-C--:B------:R-:W-:Y:S02]  /*6b30*/  LEA.HI.X.SX32 R31, R200, R229.reuse, 0x1, P3 ;  /* 0x000000e5c81f7211 */ /* 0x080fe400018f0eff */
[----:B------:R-:W-:-:S02]  /*6b40*/  LEA.HI.X.SX32 R93, R115, R229, 0x1, P4 ;  /* 0x000000e5735d7211 */ /* 0x000fc400020f0eff */
        /* <DEDUP_REMOVED lines=23> */
[----:B------:R-:W-:Y:S04]  /*6cc0*/  STL.64 [R1+0x638], R30 ;  /* 0x0006381e01007387 */ /* 0x000fe80000100a00 */
[----:B------:R3:W-:Y:S01]  /*6cd0*/  STL.64 [R1+0x790], R94 ;  /* 0x0007905e01007387 */ /* 0x0007e20000100a00 */
[----:B-1----:R-:W-:-:S03]  /*6ce0*/  IADD3 R100, P2, R205, R228, RZ ;  /* 0x000000e4cd647210 */ /* 0x002fc60007f5e0ff */
[----:B------:R1:W-:Y:S01]  /*6cf0*/  STL.64 [R1+0x630], R92 ;  /* 0x0006305c01007387 */ /* 0x0003e20000100a00 */
[-C--:B------:R-:W-:Y:S02]  /*6d00*/  LEA.HI.X.SX32 R101, R210, R229.reuse, 0x1, P2 ;  /* 0x000000e5d2657211 */ /* 0x080fe400010f0eff */
[-C--:B---3--:R-:W-:Y:S02]  /*6d10*/  IADD3 R94, P5, R120, R228.reuse, RZ ;  /* 0x000000e4785e7210 */ /* 0x088fe40007fbe0ff */
[-C--:B-1----:R-:W-:Y:S02]  /*6d20*/  IADD3 R92, P4, R121, R228.reuse, RZ ;  /* 0x000000e4795c7210 */ /* 0x082fe40007f9e0ff */
        /* <DEDUP_REMOVED lines=19> */
[CC--:B---3--:R-:W-:Y:S02]  /*6e60*/  IADD3 R92, P4, R123.reuse, R228.reuse, RZ ;  /* 0x000000e47b5c7210 */ /* 0x0c8fe40007f9e0ff */
[-C--:B-1----:R-:W-:Y:S02]  /*6e70*/  IADD3 R94, P5, R124, R228.reuse, RZ ;  /* 0x000000e47c5e7210 */ /* 0x082fe40007fbe0ff */
[-C--:B------:R-:W-:Y:S02]  /*6e80*/  LEA.HI.X.SX32 R93, R218, R229.reuse, 0x1, P4 ;  /* 0x000000e5da5d7211 */ /* 0x080fe400020f0eff */
[----:B------:R-:W-:Y:S01]  /*6e90*/  LEA.HI.X.SX32 R95, R123, R229, 0x1, P5 ;  /* 0x000000e57b5f7211 */ /* 0x000fe200028f0eff */
        /* <DEDUP_REMOVED lines=56> */
[----:B------:R-:W-:Y:S01]  /*7220*/  STL.64 [R1+0x828], R94 ;  /* 0x0008285e01007387 */ /* 0x000fe20000100a00 */
[----:B------:R-:W-:-:S03]  /*7230*/  LEA.HI.X.SX32 R101, R134, R229, 0x1, P2 ;  /* 0x000000e586657211 */ /* 0x000fc600010f0eff */
[----:B------:R3:W-:Y:S01]  /*7240*/  STL.64 [R1+0x758], R30 ;  /* 0x0007581e01007387 */ /* 0x0007e20000100a00 */
[----:B-1----:R-:W-:-:S04]  /*7250*/  IADD3 R92, P4, R244, R228, RZ ;  /* 0x000000e4f45c7210 */ /* 0x002fc80007f9e0ff */
[-C--:B------:R-:W-:Y:S02]  /*7260*/  LEA.HI.X.SX32 R93, R249, R229.reuse, 0x1, P4 ;  /* 0x000000e5f95d7211 */ /* 0x080fe400020f0eff */
[CC--:B---3--:R-:W-:Y:S02]  /*7270*/  IADD3 R30, P3, R135.reuse, R228.reuse, RZ ;  /* 0x000000e4871e7210 */ /* 0x0c8fe40007f7e0ff */
[-C--:B------:R-:W-:Y:S02]  /*7280*/  IADD3 R94, P5, R246, R228.reuse, RZ ;  /* 0x000000e4f65e7210 */ /* 0x080fe40007fbe0ff */
[-C--:B------:R-:W-:Y:S01]  /*7290*/  LEA.HI.X.SX32 R31, R250, R229.reuse, 0x1, P3 ;  /* 0x000000e5fa1f7211 */ /* 0x080fe200018f0eff */
[----:B------:R1:W-:Y:S01]  /*72a0*/  STL.64 [R1+0x5c0], R100 ;  /* 0x0005c06401007387 */ /* 0x0003e20000100a00 */
[----:B------:R-:W-:Y:S01]  /*72b0*/  LEA.HI.X.SX32 R95, R135, R229, 0x1, P5 ;  /* 0x000000e5875f7211 */ /* 0x000fe200028f0eff */
[----:B------:R-:W-:Y:S02]  /*72c0*/  IMAD R159, R6, 0x1b, RZ ;  /* 0x0000001b069f7824 */ /* 0x000fe400078e02ff */
[----:B------:R-:W-:Y:S04]  /*72d0*/  STL.64 [R1+0x5b8], R92 ;  /* 0x0005b85c01007387 */ /* 0x000fe80000100a00 */
[----:B------:R3:W-:Y:S01]  /*72e0*/  STL.64 [R1+0x750], R30 ;  /* 0x0007501e01007387 */ /* 0x0007e20000100a00 */
[----:B-1----:R-:W-:-:S03]  /*72f0*/  IADD3 R100, P2, R247, R228, RZ ;  /* 0x000000e4f7647210 */ /* 0x002fc60007f5e0ff */
[----:B------:R1:W-:Y:S01]  /*7300*/  STL.64 [R1+0x5b0], R94 ;  /* 0x0005b05e01007387 */ /* 0x0003e20000100a00 */
[----:B------:R-:W-:Y:S01]  /*7310*/  IMAD R157, R6, 0xdc, RZ ;  /* 0x000000dc069d7824 */ /* 0x000fe200078e02ff */
[-C--:B------:R-:W-:Y:S02]  /*7320*/  LEA.HI.X.SX32 R101, R252, R229.reuse, 0x1, P2 ;  /* 0x000000e5fc657211 */ /* 0x080fe400010f0eff */
[-C--:B---3--:R-:W-:Y:S02]  /*7330*/  IADD3 R30, P3, R136, R228.reuse, RZ ;  /* 0x000000e4881e7210 */ /* 0x088fe40007f7e0ff */
[-C--:B------:R-:W-:Y:S02]  /*7340*/  IADD3 R92, P4, R248, R228.reuse, RZ ;  /* 0x000000e4f85c7210 */ /* 0x080fe40007f9e0ff */
[-C--:B------:R-:W-:Y:S02]  /*7350*/  LEA.HI.X.SX32 R31, R159, R229.reuse, 0x1, P3 ;  /* 0x000000e59f1f7211 */ /* 0x080fe400018f0eff */
[C---:B-1----:R-:W-:Y:S01]  /*7360*/  IADD3 R94, P5, R137.reuse, R228, RZ ;  /* 0x000000e4895e7210 */ /* 0x042fe20007fbe0ff */
[----:B------:R1:W-:Y:S01]  /*7370*/  STL.64 [R1+0x5a8], R100 ;  /* 0x0005a86401007387 */ /* 0x0003e20000100a00 */
[----:B------:R-:W-:-:S02]  /*7380*/  LEA.HI.X.SX32 R93, R137, R229, 0x1, P4 ;  /* 0x000000e5895d7211 */ /* 0x000fc400020f0eff */
[----:B------:R-:W-:Y:S01]  /*7390*/  LEA.HI.X.SX32 R95, R136, R229, 0x1, P5 ;  /* 0x000000e5885f7211 */ /* 0x000fe200028f0eff */
[----:B------:R3:W-:Y:S01]  /*73a0*/  STL.64 [R1+0x820], R30 ;  /* 0x0008201e01007387 */ /* 0x0007e20000100a00 */
[----:B------:R-:W-:-:S03]  /*73b0*/  IMAD R158, R6, 0x6d, RZ ;  /* 0x0000006d069e7824 */ /* 0x000fc600078e02ff */
[----:B------:R4:W-:Y:S01]  /*73c0*/  STL.64 [R1+0x748], R94 ;  /* 0x0007485e01007387 */ /* 0x0009e20000100a00 */
[-C--:B-1----:R-:W-:Y:S02]  /*73d0*/  IADD3 R100, P2, R251, R228.reuse, RZ ;  /* 0x000000e4fb647210 */ /* 0x082fe40007f5e0ff */
[-C--:B---3--:R-:W-:Y:S01]  /*73e0*/  IADD3 R30, P3, R157, R228.reuse, RZ ;  /* 0x000000e49d1e7210 */ /* 0x088fe20007f7e0ff */
[----:B------:R-:W-:Y:S01]  /*73f0*/  IMAD R157, R6, 0xde, RZ ;  /* 0x000000de069d7824 */ /* 0x000fe200078e02ff */
[----:B------:R1:W-:Y:S01]  /*7400*/  STL.64 [R1+0x5a0], R92 ;  /* 0x0005a05c01007387 */ /* 0x0003e20000100a00 */
[-C--:B------:R-:W-:Y:S01]  /*7410*/  LEA.HI.X.SX32 R101, R158, R229.reuse, 0x1, P2 ;  /* 0x000000e59e657211 */ /* 0x080fe200010f0eff */
[----:B------:R-:W-:Y:S01]  /*7420*/  IMAD R159, R6, 0xe0, RZ ;  /* 0x000000e0069f7824 */ /* 0x000fe200078e02ff */
[-C--:B----4-:R-:W-:Y:S02]  /*7430*/  IADD3 R94, P5, R138, R228.reuse, RZ ;  /* 0x000000e48a5e7210 */ /* 0x090fe40007fbe0ff */
[----:B-1----:R-:W-:Y:S01]  /*7440*/  IADD3 R92, P4, R157, R228, RZ ;  /* 0x000000e49d5c7210 */ /* 0x002fe20007f9e0ff */
[C---:B------:R-:W-:Y:S01]  /*7450*/  IMAD R157, R6.reuse, 0x37, RZ ;  /* 0x00000037069d7824 */ /* 0x040fe200078e02ff */
[----:B------:R1:W-:Y:S04]  /*7460*/  STL.64 [R1+0x598], R100 ;  /* 0x0005986401007387 */ /* 0x0003e80000100a00 */
[-C--:B------:R-:W-:Y:S01]  /*7470*/  LEA.HI.X.SX32 R95, R157, R229.reuse, 0x1, P5 ;  /* 0x000000e59d5f7211 */ /* 0x080fe200028f0eff */
[----:B------:R-:W-:Y:S01]  /*7480*/  IMAD R157, R6, 0x7, RZ ;  /* 0x00000007069d7824 */ /* 0x000fe200078e02ff */
[----:B------:R-:W-:-:S03]  /*7490*/  LEA.HI.X.SX32 R31, R138, R229, 0x1, P3 ;  /* 0x000000e58a1f7211 */ /* 0x000fc600018f0eff */
[----:B------:R3:W-:Y:S01]  /*74a0*/  STL.64 [R1+0x740], R94 ;  /* 0x0007405e01007387 */ /* 0x0007e20000100a00 */
[-C--:B-1----:R-:W-:Y:S01]  /*74b0*/  IADD3 R100, P2, R159, R228.reuse, RZ ;  /* 0x000000e49f647210 */ /* 0x082fe20007f5e0ff */
[----:B------:R-:W-:Y:S02]  /*74c0*/  IMAD R159, R6, 0x6f, RZ ;  /* 0x0000006f069f7824 */ /* 0x000fe400078e02ff */
[----:B------:R1:W-:Y:S03]  /*74d0*/  STL.64 [R1+0x590], R30 ;  /* 0x0005901e01007387 */ /* 0x0003e60000100a00 */
[----:B------:R-:W-:Y:S02]  /*74e0*/  LEA.HI.X.SX32 R93, R159, R229, 0x1, P4 ;  /* 0x000000e59f5d7211 */ /* 0x000fe400020f0eff */
[----:B---3--:R-:W-:-:S04]  /*74f0*/  IADD3 R94, P5, R139, R228, RZ ;  /* 0x000000e48b5e7210 */ /* 0x008fc80007fbe0ff */
[----:B------:R-:W-:Y:S01]  /*7500*/  LEA.HI.X.SX32 R95, R157, R229, 0x1, P5 ;  /* 0x000000e59d5f7211 */ /* 0x000fe200028f0eff */
[----:B------:R3:W-:Y:S01]  /*7510*/  STL.64 [R1+0x588], R92 ;  /* 0x0005885c01007387 */ /* 0x0007e20000100a00 */
[----:B-1----:R-:W-:-:S03]  /*7520*/  IADD3 R30, P3, R140, R228, RZ ;  /* 0x000000e48c1e7210 */ /* 0x002fc60007f7e0ff */
[----:B------:R1:W-:Y:S01]  /*7530*/  STL.64 [R1+0x8c0], R94 ;  /* 0x0008c05e01007387 */ /* 0x0003e20000100a00 */
[-C--:B------:R-:W-:Y:S01]  /*7540*/  LEA.HI.X.SX32 R31, R139, R229.reuse, 0x1, P3 ;  /* 0x000000e58b1f7211 */ /* 0x080fe200018f0eff */
[C---:B------:R-:W-:Y:S01]  /*7550*/  IMAD R159, R6.reuse, 0xe2, RZ ;  /* 0x000000e2069f7824 */ /* 0x040fe200078e02ff */
[CC--:B---3--:R-:W-:Y:S01]  /*7560*/  IADD3 R92, P4, R141.reuse, R228.reuse, RZ ;  /* 0x000000e48d5c7210 */ /* 0x0c8fe20007f9e0ff */
[----:B------:R-:W-:Y:S01]  /*7570*/  IMAD R157, R6, 0xe4, RZ ;  /* 0x000000e4069d7824 */ /* 0x000fe200078e02ff */
[----:B-1----:R-:W-:Y:S02]  /*7580*/  IADD3 R94, P5, R142, R228, RZ ;  /* 0x000000e48e5e7210 */ /* 0x002fe40007fbe0ff */
[-C--:B------:R-:W-:Y:S02]  /*7590*/  LEA.HI.X.SX32 R93, R140, R229.reuse, 0x1, P4 ;  /* 0x000000e58c5d7211 */ /* 0x080fe400020f0eff */
[----:B------:R-:W-:Y:S01]  /*75a0*/  LEA.HI.X.SX32 R95, R141, R229, 0x1, P5 ;  /* 0x000000e58d5f7211 */ /* 0x000fe200028f0eff */
[----:B------:R1:W-:Y:S01]  /*75b0*/  STL.64 [R1+0x888], R30 ;  /* 0x0008881e01007387 */ /* 0x0003e20000100a00 */
[----:B------:R-:W-:-:S03]  /*75c0*/  IMAD R158, R6, 0x71, RZ ;  /* 0x00000071069e7824 */ /* 0x000fc600078e02ff */
[----:B------:R3:W-:Y:S01]  /*75d0*/  STL.64 [R1+0x818], R92 ;  /* 0x0008185c01007387 */ /* 0x0007e20000100a00 */
[----:B------:R-:W-:-:S03]  /*75e0*/  LEA.HI.X.SX32 R101, R142, R229, 0x1, P2 ;  /* 0x000000e58e657211 */ /* 0x000fc600010f0eff */
[----:B------:R4:W-:Y:S01]  /*75f0*/  STL.64 [R1+0x738], R94 ;  /* 0x0007385e01007387 */ /* 0x0009e20000100a00 */
[-C--:B-1----:R-:W-:Y:S02]  /*7600*/  IADD3 R30, P3, R159, R228.reuse, RZ ;  /* 0x000000e49f1e7210 */ /* 0x082fe40007f7e0ff */
[-C--:B---3--:R-:W-:Y:S01]  /*7610*/  IADD3 R92, P4, R157, R228.reuse, RZ ;  /* 0x000000e49d5c7210 */ /* 0x088fe20007f9e0ff */
[----:B------:R-:W-:Y:S01]  /*7620*/  IMAD R157, R6, 0x39, RZ ;  /* 0x00000039069d7824 */ /* 0x000fe200078e02ff */
[-C--:B------:R-:W-:Y:S02]  /*7630*/  LEA.HI.X.SX32 R31, R158, R229.reuse, 0x1, P3 ;  /* 0x000000e59e1f7211 */ /* 0x080fe400018f0eff */
[----:B----4-:R-:W-:Y:S01]  /*7640*/  IADD3 R94, P5, R143, R228, RZ ;  /* 0x000000e48f5e7210 */ /* 0x010fe20007fbe0ff */
[C---:B------:R-:W-:Y:S02]  /*7650*/  IMAD R159, R6.reuse, 0xe8, RZ ;  /* 0x000000e8069f7824 */ /* 0x040fe400078e02ff */
[C---:B------:R-:W-:Y:S01]  /*7660*/  IMAD R160, R6.reuse, 0xe6, RZ ;  /* 0x000000e606a07824 */ /* 0x040fe200078e02ff */
[-C--:B------:R-:W-:Y:S01]  /*7670*/  LEA.HI.X.SX32 R95, R157, R229.reuse, 0x1, P5 ;  /* 0x000000e59d5f7211 */ /* 0x080fe200028f0eff */
[----:B------:R1:W-:Y:S01]  /*7680*/  STL.64 [R1+0x580], R100 ;  /* 0x0005806401007387 */ /* 0x0003e20000100a00 */
[----:B------:R-:W-:Y:S01]  /*7690*/  LEA.HI.X.SX32 R93, R143, R229, 0x1, P4 ;  /* 0x000000e58f5d7211 */ /* 0x000fe200020f0eff */
[----:B------:R-:W-:-:S02]  /*76a0*/  IMAD R157, R6, 0x73, RZ ;  /* 0x00000073069d7824 */ /* 0x000fc400078e02ff */
[----:B------:R3:W-:Y:S04]  /*76b0*/  STL.64 [R1+0x578], R30 ;  /* 0x0005781e01007387 */ /* 0x0007e80000100a00 */
[----:B------:R4:W-:Y:S01]  /*76c0*/  STL.64 [R1+0x730], R94 ;  /* 0x0007305e01007387 */ /* 0x0009e20000100a00 */
[----:B-1----:R-:W-:-:S03]  /*76d0*/  IADD3 R100, P2, R160, R228, RZ ;  /* 0x000000e4a0647210 */ /* 0x002fc60007f5e0ff */
[----:B------:R1:W-:Y:S01]  /*76e0*/  STL.64 [R1+0x570], R92 ;  /* 0x0005705c01007387 */ /* 0x0003e20000100a00 */
[-C--:B---3--:R-:W-:Y:S01]  /*76f0*/  IADD3 R30, P3, R159, R228.reuse, RZ ;  /* 0x000000e49f1e7210 */ /* 0x088fe20007f7e0ff */
[----:B------:R-:W-:Y:S01]  /*7700*/  IMAD R159, R6, 0x1d, RZ ;  /* 0x0000001d069f7824 */ /* 0x000fe200078e02ff */
[-C--:B----4-:R-:W-:Y:S02]  /*7710*/  IADD3 R94, P5, R144, R228.reuse, RZ ;  /* 0x000000e4905e7210 */ /* 0x090fe40007fbe0ff */
[-C--:B------:R-:W-:Y:S02]  /*7720*/  LEA.HI.X.SX32 R101, R157, R229.reuse, 0x1, P2 ;  /* 0x000000e59d657211 */ /* 0x080fe400010f0eff */
[----:B-1----:R-:W-:Y:S01]  /*7730*/  IADD3 R92, P4, R145, R228, RZ ;  /* 0x000000e4915c7210 */ /* 0x002fe20007f9e0ff */
[C---:B------:R-:W-:Y:S01]  /*7740*/  IMAD R157, R6.reuse, 0xec, RZ ;  /* 0x000000ec069d7824 */ /* 0x040fe200078e02ff */
[-C--:B------:R-:W-:Y:S01]  /*7750*/  LEA.HI.X.SX32 R95, R159, R229.reuse, 0x1, P5 ;  /* 0x000000e59f5f7211 */ /* 0x080fe200028f0eff */
[----:B------:R-:W-:Y:S01]  /*7760*/  IMAD R158, R6, 0xea, RZ ;  /* 0x000000ea069e7824 */ /* 0x000fe200078e02ff */
[-C--:B------:R-:W-:Y:S01]  /*7770*/  LEA.HI.X.SX32 R93, R144, R229.reuse, 0x1, P4 ;  /* 0x000000e5905d7211 */ /* 0x080fe200020f0eff */
[----:B------:R1:W-:Y:S01]  /*7780*/  STL.64 [R1+0x568], R100 ;  /* 0x0005686401007387 */ /* 0x0003e20000100a00 */
[----:B------:R-:W-:-:S03]  /*7790*/  LEA.HI.X.SX32 R31, R145, R229, 0x1, P3 ;  /* 0x000000e5911f7211 */ /* 0x000fc600018f0eff */
[----:B------:R3:W-:Y:S01]  /*77a0*/  STL.64 [R1+0x810], R94 ;  /* 0x0008105e01007387 */ /* 0x0007e20000100a00 */
[----:B------:R-:W-:-:S03]  /*77b0*/  IMAD R160, R6, 0xee, RZ ;  /* 0x000000ee06a07824 */ /* 0x000fc600078e02ff */
[----:B------:R4:W-:Y:S01]  /*77c0*/  STL.64 [R1+0x728], R92 ;  /* 0x0007285c01007387 */ /* 0x0009e20000100a00 */
[-C--:B-1----:R-:W-:Y:S01]  /*77d0*/  IADD3 R100, P2, R158, R228.reuse, RZ ;  /* 0x000000e49e647210 */ /* 0x082fe20007f5e0ff */
[C---:B------:R-:W-:Y:S01]  /*77e0*/  IMAD R158, R6.reuse, 0x75, RZ ;  /* 0x00000075069e7824 */ /* 0x040fe200078e02ff */
[-C--:B---3--:R-:W-:Y:S01]  /*77f0*/  IADD3 R94, P5, R157, R228.reuse, RZ ;  /* 0x000000e49d5e7210 */ /* 0x088fe20007fbe0ff */
[----:B------:R-:W-:Y:S01]  /*7800*/  IMAD R157, R6, 0x3b, RZ ;  /* 0x0000003b069d7824 */ /* 0x000fe200078e02ff */
[-C--:B----4-:R-:W-:Y:S01]  /*7810*/  IADD3 R92, P4, R146, R228.reuse, RZ ;  /* 0x000000e4925c7210 */ /* 0x090fe20007f9e0ff */
[----:B------:R1:W-:Y:S01]  /*7820*/  STL.64 [R1+0x560], R30 ;  /* 0x0005601e01007387 */ /* 0x0003e20000100a00 */
[-C--:B------:R-:W-:Y:S02]  /*7830*/  LEA.HI.X.SX32 R101, R158, R229.reuse, 0x1, P2 ;  /* 0x000000e59e657211 */ /* 0x080fe400010f0eff */
[-C--:B------:R-:W-:Y:S01]  /*7840*/  LEA.HI.X.SX32 R93, R157, R229.reuse, 0x1, P4 ;  /* 0x000000e59d5d7211 */ /* 0x080fe200020f0eff */
[----:B------:R-:W-:Y:S01]  /*7850*/  IMAD R157, R6, 0x77, RZ ;  /* 0x00000077069d7824 */ /* 0x000fe200078e02ff */
[----:B------:R-:W-:Y:S01]  /*7860*/  LEA.HI.X.SX32 R95, R146, R229, 0x1, P5 ;  /* 0x000000e5925f7211 */ /* 0x000fe200028f0eff */
[----:B------:R-:W-:Y:S01]  /*7870*/  STL.64 [R1+0x558], R100 ;  /* 0x0005586401007387 */ /* 0x000fe20000100a00 */
[----:B-1----:R-:W-:-:S03]  /*7880*/  IADD3 R30, P3, R160, R228, RZ ;  /* 0x000000e4a01e7210 */ /* 0x002fc60007f7e0ff */
[----:B------:R1:W-:Y:S01]  /*7890*/  STL.64 [R1+0x720], R92 ;  /* 0x0007205c01007387 */ /* 0x0003e20000100a00 */
[C---:B------:R-:W-:Y:S01]  /*78a0*/  IMAD R158, R6.reuse, 0xf, RZ ;  /* 0x0000000f069e7824 */ /* 0x040fe200078e02ff */
[----:B------:R-:W-:Y:S01]  /*78b0*/  LEA.HI.X.SX32 R31, R157, R229, 0x1, P3 ;  /* 0x000000e59d1f7211 */ /* 0x000fe200018f0eff */
[----:B------:R-:W-:Y:S01]  /*78c0*/  IMAD R159, R6, 0xf0, RZ ;  /* 0x000000f0069f7824 */ /* 0x000fe200078e02ff */
[----:B------:R3:W-:Y:S04]  /*78d0*/  STL.64 [R1+0x550], R94 ;  /* 0x0005505e01007387 */ /* 0x0007e80000100a00 */
[----:B------:R4:W-:Y:S01]  /*78e0*/  STL.64 [R1+0x548], R30 ;  /* 0x0005481e01007387 */ /* 0x0009e20000100a00 */
[-C--:B-1----:R-:W-:Y:S02]  /*78f0*/  IADD3 R92, P4, R147, R228.reuse, RZ ;  /* 0x000000e4935c7210 */ /* 0x082fe40007f9e0ff */
[----:B---3--:R-:W-:-:S02]  /*7900*/  IADD3 R94, P5, R148, R228, RZ ;  /* 0x000000e4945e7210 */ /* 0x008fc40007fbe0ff */
[-C--:B------:R-:W-:Y:S02]  /*7910*/  LEA.HI.X.SX32 R93, R158, R229.reuse, 0x1, P4 ;  /* 0x000000e59e5d7211 */ /* 0x080fe400020f0eff */
[-C--:B----4-:R-:W-:Y:S01]  /*7920*/  IADD3 R30, P3, R149, R228.reuse, RZ ;  /* 0x000000e4951e7210 */ /* 0x090fe20007f7e0ff */
[C---:B------:R-:W-:Y:S01]  /*7930*/  IMAD R157, R6.reuse, 0xf4, RZ ;  /* 0x000000f4069d7824 */ /* 0x040fe200078e02ff */
[----:B------:R-:W-:Y:S01]  /*7940*/  IADD3 R100, P2, R159, R228, RZ ;  /* 0x000000e49f647210 */ /* 0x000fe20007f5e0ff */
[----:B------:R-:W-:Y:S01]  /*7950*/  IMAD R159, R6, 0xf2, RZ ;  /* 0x000000f2069f7824 */ /* 0x000fe200078e02ff */
        /* <DEDUP_REMOVED lines=13> */
[----:B------:R-:W-:Y:S01]  /*7a30*/  IMAD R160, R6, 0xf6, RZ ;  /* 0x000000f606a07824 */ /* 0x000fe200078e02ff */
        /* <DEDUP_REMOVED lines=15> */
[C---:B------:R-:W-:Y:S01]  /*7b30*/  IMAD R158, R6.reuse, 0xfa, RZ ;  /* 0x000000fa069e7824 */ /* 0x040fe200078e02ff */
        /* <DEDUP_REMOVED lines=8> */
[C---:B------:R-:W-:Y:S01]  /*7bc0*/  IMAD R157, R6.reuse, 0x3f, RZ ;  /* 0x0000003f069d7824 */ /* 0x040fe200078e02ff */
[----:B----4-:R-:W-:Y:S02]  /*7bd0*/  IADD3 R94, P5, R153, R228, RZ ;  /* 0x000000e4995e7210 */ /* 0x010fe40007fbe0ff */
[-C--:B------:R-:W-:Y:S02]  /*7be0*/  LEA.HI.X.SX32 R101, R159, R229.reuse, 0x1, P2 ;  /* 0x000000e59f657211 */ /* 0x080fe400010f0eff */
[----:B------:R-:W-:Y:S01]  /*7bf0*/  LEA.HI.X.SX32 R95, R157, R229, 0x1, P5 ;  /* 0x000000e59d5f7211 */ /* 0x000fe200028f0eff */
[----:B------:R-:W-:Y:S01]  /*7c00*/  STL.64 [R1+0x520], R92 ;  /* 0x0005205c01007387 */ /* 0x000fe20000100a00 */
[----:B------:R-:W-:-:S03]  /*7c10*/  SHF.L.U32 R157, R6, 0x2, RZ ;  /* 0x00000002069d7819 */ /* 0x000fc600000006ff */
[----:B------:R-:W-:Y:S04]  /*7c20*/  STL.64 [R1+0x518], R100 ;  /* 0x0005186401007387 */ /* 0x000fe80000100a00 */
[----:B------:R1:W-:Y:S01]  /*7c30*/  STL.64 [R1+0x700], R94 ;  /* 0x0007005e01007387 */ /* 0x0003e20000100a00 */
[----:B------:R-:W-:Y:S02]  /*7c40*/  LEA.HI.X.SX32 R31, R153, R229, 0x1, P3 ;  /* 0x000000e5991f7211 */ /* 0x000fe400018f0eff */
[----:B-1----:R-:W-:-:S04]  /*7c50*/  LEA R94, P5, R6, R228, 0x3 ;  /* 0x000000e4065e7211 */ /* 0x002fc800078a18ff */
[-C--:B------:R-:W-:Y:S02]  /*7c60*/  LEA.HI.X.SX32 R95, R157, R229.reuse, 0x1, P5 ;  /* 0x000000e59d5f7211 */ /* 0x080fe400028f0eff */
[----:B------:R-:W1:Y:S01]  /*7c70*/  S2R R157, SR_TID.X ;  /* 0x00000000009d7919 */ /* 0x000e620000002100 */
[CC--:B------:R-:W-:Y:S01]  /*7c80*/  LEA R100, P2, R6.reuse, R228.reuse, 0x2 ;  /* 0x000000e406647211 */ /* 0x0c0fe200078410ff */
[----:B------:R-:W-:Y:S01]  /*7c90*/  IMAD.SHL.U32 R158, R6, 0x8, RZ ;  /* 0x00000008069e7824 */ /* 0x000fe200078e00ff */
[C---:B------:R-:W-:Y:S01]  /*7ca0*/  IADD3 R92, P4, R154.reuse, R228, RZ ;  /* 0x000000e49a5c7210 */ /* 0x040fe20007f9e0ff */
[----:B------:R3:W-:Y:S01]  /*7cb0*/  STL.64 [R1+0x510], R30 ;  /* 0x0005101e01007387 */ /* 0x0007e20000100a00 */
[-C--:B------:R-:W-:Y:S02]  /*7cc0*/  LEA.HI.X.SX32 R101, R154, R229.reuse, 0x1, P2 ;  /* 0x000000e59a657211 */ /* 0x080fe400010f0eff */
[C---:B------:R-:W-:Y:S01]  /*7cd0*/  LEA.HI.X.SX32 R93, R6.reuse, R229, 0x1, P4 ;  /* 0x000000e5065d7211 */ /* 0x040fe200020f0eff */
[----:B------:R-:W-:-:S02]  /*7ce0*/  IMAD R159, R6, 0xfe, RZ ;  /* 0x000000fe069f7824 */ /* 0x000fc400078e02ff */
[----:B------:R4:W-:Y:S01]  /*7cf0*/  STL.64 [R1+0x8e8], R100 ;  /* 0x0008e86401007387 */ /* 0x0009e20000100a00 */
[----:B---3--:R-:W-:-:S03]  /*7d00*/  LEA R30, P3, R6, R228, 0x4 ;  /* 0x000000e4061e7211 */ /* 0x008fc600078620ff */
[----:B------:R3:W-:Y:S01]  /*7d10*/  STL.64 [R1+0x8d8], R94 ;  /* 0x0008d85e01007387 */ /* 0x0007e20000100a00 */
[----:B------:R-:W-:-:S03]  /*7d20*/  LEA.HI.X.SX32 R31, R158, R229, 0x1, P3 ;  /* 0x000000e59e1f7211 */ /* 0x000fc600018f0eff */
[----:B------:R0:W-:Y:S01]  /*7d30*/  STL.64 [R1+0x8f0], R92 ;  /* 0x0008f05c01007387 */ /* 0x0001e20000100a00 */
[----:B------:R-:W-:Y:S01]  /*7d40*/  IMAD.MOV.U32 R160, RZ, RZ, c[0x0][0x1a4] ;  /* 0x00006900ffa07624 */ /* 0x000fe200078e00ff */
[----:B------:R-:W-:Y:S02]  /*7d50*/  MOV R29, c[0x0][0x1a4] ;  /* 0x00006900001d7a02 */ /* 0x000fe40000000f00 */
[----:B------:R2:W-:Y:S01]  /*7d60*/  STL.64 [R1+0x8b8], R30 ;  /* 0x0008b81e01007387 */ /* 0x0005e20000100a00 */
[-C--:B----4-:R-:W-:Y:S01]  /*7d70*/  LEA R100, P2, R6, R228.reuse, 0x5 ;  /* 0x000000e406647211 */ /* 0x090fe200078428ff */
[----:B------:R-:W-:Y:S01]  /*7d80*/  IMAD.SHL.U32 R160, R160, 0x20, RZ ;  /* 0x00000020a0a07824 */ /* 0x000fe200078e00ff */
[----:B------:R-:W-:Y:S02]  /*7d90*/  MOV R158, c[0x0][0x1a4] ;  /* 0x00006900009e7a02 */ /* 0x000fe40000000f00 */
[CC--:B---3--:R-:W-:Y:S02]  /*7da0*/  LEA R94, P5, R6.reuse, R228.reuse, 0x6 ;  /* 0x000000e4065e7211 */ /* 0x0c8fe400078a30ff */
[----:B0-----:R-:W-:-:S02]  /*7db0*/  LEA R92, P4, R6, R228, 0x7 ;  /* 0x000000e4065c7211 */ /* 0x001fc400078838ff */
[----:B-1----:R-:W-:Y:S02]  /*7dc0*/  LOP3.LUT R6, R28, 0x10, R157, 0x78, !PT ;  /* 0x000000101c067812 */ /* 0x002fe400078e789d */
[----:B--2---:R-:W-:Y:S02]  /*7dd0*/  IADD3 R30, P3, R159, R228, RZ ;  /* 0x000000e49f1e7210 */ /* 0x004fe40007f7e0ff */
[----:B------:R-:W-:Y:S02]  /*7de0*/  MOV R159, c[0x0][0x1a4] ;  /* 0x00006900009f7a02 */ /* 0x000fe40000000f00 */
[----:B------:R-:W-:Y:S02]  /*7df0*/  SHF.L.U32 R29, R29, 0x4, RZ ;  /* 0x000000041d1d7819 */ /* 0x000fe400000006ff */
[----:B------:R-:W-:Y:S01]  /*7e00*/  LOP3.LUT R157, R157, 0xff, RZ, 0xc0, !PT ;  /* 0x000000ff9d9d7812 */ /* 0x000fe200078ec0ff */
[----:B------:R-:W-:Y:S01]  /*7e10*/  IMAD R159, R159, 0x7f, RZ ;  /* 0x0000007f9f9f7824 */ /* 0x000fe200078e02ff */
[----:B------:R-:W-:-:S02]  /*7e20*/  SHF.L.U32 R158, R158, 0x6, RZ ;  /* 0x000000069e9e7819 */ /* 0x000fc400000006ff */
[-C--:B------:R-:W-:Y:S02]  /*7e30*/  LEA.HI.X.SX32 R101, R29, R229.reuse, 0x1, P2 ;  /* 0x000000e51d657211 */ /* 0x080fe400010f0eff */
[----:B------:R-:W-:Y:S02]  /*7e40*/  SHF.L.U32 R157, R157, 0x1, RZ ;  /* 0x000000019d9d7819 */ /* 0x000fe400000006ff */
[-C--:B------:R-:W-:Y:S02]  /*7e50*/  LEA.HI.X.SX32 R95, R160, R229.reuse, 0x1, P5 ;  /* 0x000000e5a05f7211 */ /* 0x080fe400028f0eff */
[-C--:B------:R-:W-:Y:S01]  /*7e60*/  LEA.HI.X.SX32 R93, R158, R229.reuse, 0x1, P4 ;  /* 0x000000e59e5d7211 */ /* 0x080fe200020f0eff */
[----:B------:R-:W-:Y:S01]  /*7e70*/  STL.64 [R1+0x878], R100 ;  /* 0x0008786401007387 */ /* 0x000fe20000100a00 */
[----:B------:R-:W-:Y:S02]  /*7e80*/  LEA.HI.X.SX32 R31, R159, R229, 0x1, P3 ;  /* 0x000000e59f1f7211 */ /* 0x000fe400018f0eff */
[----:B------:R-:W-:-:S02]  /*7e90*/  LOP3.LUT R109, R157, 0x20, RZ, 0x3c, !PT ;  /* 0x000000209d6d7812 */ /* 0x000fc400078e3cff */
[C---:B------:R-:W-:Y:S01]  /*7ea0*/  LOP3.LUT R108, R157.reuse, 0x30, RZ, 0x3c, !PT ;  /* 0x000000309d6c7812 */ /* 0x040fe200078e3cff */
[----:B------:R-:W-:Y:S01]  /*7eb0*/  STL.64 [R1+0x7f8], R94 ;  /* 0x0007f85e01007387 */ /* 0x000fe20000100a00 */
[C---:B------:R-:W-:Y:S02]  /*7ec0*/  LOP3.LUT R109, R157.reuse, 0x50, RZ, 0x3c, !PT ;  /* 0x000000509d6d7812 */ /* 0x040fe400078e3cff */
[----:B------:R-:W-:Y:S01]  /*7ed0*/  LOP3.LUT R108, R157, 0x60, RZ, 0x3c, !PT ;  /* 0x000000609d6c7812 */ /* 0x000fe200078e3cff */
[----:B------:R-:W-:Y:S01]  /*7ee0*/  STL [R1+0x8], RZ ;  /* 0x000008ff01007387 */ /* 0x000fe20000100800 */
[----:B------:R-:W-:Y:S02]  /*7ef0*/  LOP3.LUT R109, R156, 0x40, RZ, 0x3c, !PT ;  /* 0x000000409c6d7812 */ /* 0x000fe400078e3cff */
[----:B------:R-:W-:Y:S01]  /*7f00*/  LOP3.LUT R108, R6, 0x20, RZ, 0x3c, !PT ;  /* 0x00000020066c7812 */ /* 0x000fe200078e3cff */
[----:B------:R0:W-:Y:S01]  /*7f10*/  STL.64 [R1+0x2e8], R92 ;  /* 0x0002e85c01007387 */ /* 0x0001e20000100a00 */
[----:B------:R-:W-:-:S02]  /*7f20*/  LOP3.LUT R108, R155, 0x40, RZ, 0x3c, !PT ;  /* 0x000000409b6c7812 */ /* 0x000fc400078e3cff */
[C---:B------:R-:W-:Y:S01]  /*7f30*/  LOP3.LUT R110, R157.reuse, 0x10, RZ, 0x3c, !PT ;  /* 0x000000109d6e7812 */ /* 0x040fe200078e3cff */
[----:B------:R-:W-:Y:S01]  /*7f40*/  STL.64 [R1+0x2e0], R30 ;  /* 0x0002e01e01007387 */ /* 0x000fe20000100a00 */
[C---:B------:R-:W-:Y:S02]  /*7f50*/  LOP3.LUT R110, R157.reuse, 0x40, RZ, 0x3c, !PT ;  /* 0x000000409d6e7812 */ /* 0x040fe400078e3cff */
[----:B------:R-:W-:Y:S01]  /*7f60*/  LOP3.LUT R110, R157, 0x70, RZ, 0x3c, !PT ;  /* 0x000000709d6e7812 */ /* 0x000fe200078e3cff */
[----:B------:R-:W-:Y:S01]  /*7f70*/  STL [R1+0xc], RZ ;  /* 0x00000cff01007387 */ /* 0x000fe20000100800 */
[C---:B------:R-:W-:Y:S01]  /*7f80*/  LOP3.LUT R110, R6.reuse, 0x40, RZ, 0x3c, !PT ;  /* 0x00000040066e7812 */ /* 0x040fe200078e3cff */
[----:B------:R-:W-:Y:S02]  /*7f90*/  CS2R R248, SRZ ;  /* 0x0000000000f87805 */ /* 0x000fe4000001ff00 */
[----:B------:R1:W-:Y:S01]  /*7fa0*/  STL [R1+0x988], R109 ;  /* 0x0009886d01007387 */ /* 0x0003e20000100800 */
[----:B------:R-:W-:Y:S01]  /*7fb0*/  CS2R R250, SRZ ;  /* 0x0000000000fa7805 */ /* 0x000fe2000001ff00 */
[----:B------:R-:W-:Y:S01]  /*7fc0*/  CS2R R244, SRZ ;  /* 0x0000000000f47805 */ /* 0x000fe2000001ff00 */
[----:B------:R-:W-:Y:S01]  /*7fd0*/  CS2R R246, SRZ ;  /* 0x0000000000f67805 */ /* 0x000fe2000001ff00 */
[----:B------:R2:W-:Y:S01]  /*7fe0*/  STL [R1+0x984], R108 ;  /* 0x0009846c01007387 */ /* 0x0005e20000100800 */
[----:B------:R-:W-:Y:S01]  /*7ff0*/  CS2R R240, SRZ ;  /* 0x0000000000f07805 */ /* 0x000fe2000001ff00 */
[----:B------:R-:W-:Y:S01]  /*8000*/  CS2R R242, SRZ ;  /* 0x0000000000f27805 */ /* 0x000fe2000001ff00 */
[----:B0-----:R-:W-:Y:S01]  /*8010*/  CS2R R92, SRZ ;  /* 0x00000000005c7805 */ /* 0x001fe2000001ff00 */
[----:B------:R-:W-:Y:S01]  /*8020*/  CS2R R94, SRZ ;  /* 0x00000000005e7805 */ /* 0x000fe2000001ff00 */
[----:B------:R-:W-:Y:S01]  /*8030*/  CS2R R28, SRZ ;  /* 0x00000000001c7805 */ /* 0x000fe2000001ff00 */
[----:B-1----:R-:W-:Y:S01]  /*8040*/  LOP3.LUT R109, R6, 0x60, RZ, 0x3c, !PT ;  /* 0x00000060066d7812 */ /* 0x002fe200078e3cff */
[----:B------:R-:W-:Y:S01]  /*8050*/  CS2R R30, SRZ ;  /* 0x00000000001e7805 */ /* 0x000fe2000001ff00 */
[----:B------:R-:W-:Y:S01]  /*8060*/  CS2R R100, SRZ ;  /* 0x0000000000647805 */ /* 0x000fe2000001ff00 */
[----:B------:R-:W-:Y:S01]  /*8070*/  CS2R R102, SRZ ;  /* 0x0000000000667805 */ /* 0x000fe2000001ff00 */
[----:B------:R-:W-:-:S02]  /*8080*/  LOP3.LUT R110, R5, 0x20, RZ, 0x3c, !PT ;  /* 0x00000020056e7812 */ /* 0x000fc400078e3cff */
[C---:B------:R-:W-:Y:S02]  /*8090*/  LOP3.LUT R109, R5.reuse, 0x40, RZ, 0x3c, !PT ;  /* 0x00000040056d7812 */ /* 0x040fe400078e3cff */
[----:B--2---:R-:W-:Y:S02]  /*80a0*/  LOP3.LUT R108, R5, 0x60, RZ, 0x3c, !PT ;  /* 0x00000060056c7812 */ /* 0x004fe400078e3cff */
.L_x_1:
[----:B------:R-:W2:Y:S04]  /*80b0*/  LDL.64 R110, [R1+0x8f0] ;  /* 0x0008f000016e7983 */ /* 0x000ea80000100a00 */
[----:B0-----:R-:W3:Y:S04]  /*80c0*/  LDL.64 R108, [R1+0x8e8] ;  /* 0x0008e800016c7983 */ /* 0x001ee80000100a00 */
[----:B------:R-:W3:Y:S04]  /*80d0*/  LDL.64 R116, [R1+0x8e0] ;  /* 0x0008e00001747983 */ /* 0x000ee80000100a00 */
        /* <DEDUP_REMOVED lines=8> */
[----:B------:R-:W3:Y:S01]  /*8160*/  LDL.64 R118, [R1+0x898] ;  /* 0x0008980001767983 */ /* 0x000ee20000100a00 */
[----:B-----5:R-:W-:-:S03]  /*8170*/  IMAD.WIDE R112, R7, 0x2, R228 ;  /* 0x0000000207707825 */ /* 0x020fc600078e02e4 */
        /* <DEDUP_REMOVED lines=48> */
[----:B------:R2:W-:Y:S04]  /*8480*/  STL [R1+0x990], R229 ;  /* 0x000990e501007387 */ /* 0x0005e80000100800 */
[----:B0-----:R-:W4:Y:S04]  /*8490*/  LDL.64 R58, [R1+0x888] ;  /* 0x00088800013a7983 */ /* 0x001f280000100a00 */
[----:B-1----:R-:W4:Y:S04]  /*84a0*/  LDL.64 R102, [R1+0x890] ;  /* 0x0008900001667983 */ /* 0x002f280000100a00 */
[----:B------:R-:W4:Y:S04]  /*84b0*/  LDL.64 R90, [R1+0x880] ;  /* 0x00088000015a7983 */ /* 0x000f280000100a00 */
[----:B------:R-:W4:Y:S04]  /*84c0*/  LDL.64 R100, [R1+0x870] ;  /* 0x0008700001647983 */ /* 0x000f280000100a00 */
[----:B------:R-:W4:Y:S04]  /*84d0*/  LDL.64 R88, [R1+0x868] ;  /* 0x0008680001587983 */ /* 0x000f280000100a00 */
[----:B------:R-:W4:Y:S04]  /*84e0*/  LDL.64 R42, [R1+0x860] ;  /* 0x00086000012a7983 */ /* 0x000f280000100a00 */
[----:B------:R-:W4:Y:S04]  /*84f0*/  LDL.64 R56, [R1+0x878] ;  /* 0x0008780001387983 */ /* 0x000f280000100a00 */
[----:B------:R-:W4:Y:S04]  /*8500*/  LDL.64 R54, [R1+0x840] ;  /* 0x0008400001367983 */ /* 0x000f280000100a00 */
[----:B------:R0:W4:Y:S04]  /*8510*/  LDG.E.U16 R53, [R112.64] ;  /* 0x0000000470357981 */ /* 0x000128000c1e1500 */
[----:B------:R-:W4:Y:S04]  /*8520*/  LDL.64 R94, [R1+0x858] ;  /* 0x00085800015e7983 */ /* 0x000f280000100a00 */
[----:B------:R-:W4:Y:S04]  /*8530*/  LDL.64 R78, [R1+0x850] ;  /* 0x00085000014e7983 */ /* 0x000f280000100a00 */
[----:B------:R-:W4:Y:S04]  /*8540*/  LDL.64 R76, [R1+0x838] ;  /* 0x00083800014c7983 */ /* 0x000f280000100a00 */
[----:B------:R-:W4:Y:S04]  /*8550*/  LDL.64 R92, [R1+0x848] ;  /* 0x00084800015c7983 */ /* 0x000f280000100a00 */
[----:B------:R-:W4:Y:S01]  /*8560*/  LDL.64 R150, [R1+0x6b8] ;  /* 0x0006b80001967983 */ /* 0x000f220000100a00 */
[----:B--2---:R-:W-:-:S03]  /*8570*/  IMAD.WIDE R110, R7, 0x2, R110 ;  /* 0x00000002076e7825 */ /* 0x004fc600078e026e */
[----:B------:R-:W2:Y:S01]  /*8580*/  LDL.64 R148, [R1+0x6b0] ;  /* 0x0006b00001947983 */ /* 0x000ea20000100a00 */
[----:B---3--:R-:W-:-:S03]  /*8590*/  IMAD.WIDE R108, R7, 0x2, R108 ;  /* 0x00000002076c7825 */ /* 0x008fc600078e026c */
[----:B------:R1:W3:Y:S01]  /*85a0*/  LDG.E.U16 R52, [R110.64] ;  /* 0x000000046e347981 */ /* 0x0002e2000c1e1500 */
[----:B------:R-:W-:-:S03]  /*85b0*/  IMAD.WIDE R116, R7, 0x2, R116 ;  /* 0x0000000207747825 */ /* 0x000fc600078e0274 */
[----:B------:R1:W2:Y:S01]  /*85c0*/  LDG.E.U16 R46, [R108.64] ;  /* 0x000000046c2e7981 */ /* 0x0002a2000c1e1500 */
[----:B------:R-:W-:-:S03]  /*85d0*/  IMAD.WIDE R114, R7, 0x2, R114 ;  /* 0x0000000207727825 */ /* 0x000fc600078e0272 */
[----:B------:R1:W2:Y:S04]  /*85e0*/  LDG.E.U16 R29, [R116.64] ;  /* 0x00000004741d7981 */ /* 0x0002a8000c1e1500 */
[----:B------:R1:W2:Y:S01]  /*85f0*/  LDG.E.U16 R30, [R114.64] ;  /* 0x00000004721e7981 */ /* 0x0002a2000c1e1500 */
[----:B0-----:R-:W-:-:S03]  /*8600*/  IMAD.WIDE R112, R7, 0x2, R132 ;  /* 0x0000000207707825 */ /* 0x001fc600078e0284 */
[----:B------:R-:W2:Y:S01]  /*8610*/  LDL.64 R168, [R1+0x5b0] ;  /* 0x0005b00001a87983 */ /* 0x000ea20000100a00 */
[----:B-1----:R-:W-:-:S03]  /*8620*/  IMAD.WIDE R108, R7, 0x2, R128 ;  /* 0x00000002076c7825 */ /* 0x002fc600078e0280 */
[----:B------:R0:W2:Y:S01]  /*8630*/  LDG.E.U16 R6, [R112.64] ;  /* 0x0000000470067981 */ /* 0x0000a2000c1e1500 */
[----:B------:R-:W-:-:S03]  /*8640*/  IMAD.WIDE R116, R7, 0x2, R126 ;  /* 0x0000000207747825 */ /* 0x000fc600078e027e */
[----:B------:R1:W2:Y:S01]  /*8650*/  LDG.E.U16 R4, [R108.64] ;  /* 0x000000046c047981 */ /* 0x0002a2000c1e1500 */
[----:B------:R-:W-:-:S03]  /*8660*/  IMAD.WIDE R114, R7, 0x2, R124 ;  /* 0x0000000207727825 */ /* 0x000fc600078e027c */
[----:B------:R1:W2:Y:S04]  /*8670*/  LDG.E.U16 R47, [R116.64] ;  /* 0x00000004742f7981 */ /* 0x0002a8000c1e1500 */
[----:B------:R4:W2:Y:S01]  /*8680*/  LDG.E.U16 R31, [R114.64] ;  /* 0x00000004721f7981 */ /* 0x0008a2000c1e1500 */
[----:B------:R-:W-:-:S03]  /*8690*/  IMAD.WIDE R110, R7, 0x2, R130 ;  /* 0x00000002076e7825 */ /* 0x000fc600078e0282 */
[----:B------:R-:W2:Y:S01]  /*86a0*/  LDL.64 R128, [R1+0x750] ;  /* 0x0007500001807983 */ /* 0x000ea20000100a00 */
[----:B0-----:R-:W-:-:S03]  /*86b0*/  IMAD.WIDE R112, R7, 0x2, R122 ;  /* 0x0000000207707825 */ /* 0x001fc600078e027a */
[----:B------:R0:W2:Y:S01]  /*86c0*/  LDG.E.U16 R28, [R110.64] ;  /* 0x000000046e1c7981 */ /* 0x0000a2000c1e1500 */
[----:B-1----:R-:W-:-:S03]  /*86d0*/  IMAD.WIDE R108, R7, 0x2, R118 ;  /* 0x00000002076c7825 */ /* 0x002fc600078e0276 */
[----:B------:R1:W2:Y:S04]  /*86e0*/  LDG.E.U16 R252, [R112.64] ;  /* 0x0000000470fc7981 */ /* 0x0002a8000c1e1500 */
[----:B------:R1:W2:Y:S01]  /*86f0*/  LDG.E.U16 R230, [R108.64] ;  /* 0x000000046ce67981 */ /* 0x0002a2000c1e1500 */
[----:B0-----:R-:W-:-:S03]  /*8700*/  IMAD.WIDE R110, R7, 0x2, R120 ;  /* 0x00000002076e7825 */ /* 0x001fc600078e0278 */
[----:B------:R-:W2:Y:S04]  /*8710*/  LDL.64 R170, [R1+0x5f0] ;  /* 0x0005f00001aa7983 */ /* 0x000ea80000100a00 */
[----:B------:R0:W2:Y:S04]  /*8720*/  LDG.E.U16 R231, [R110.64] ;  /* 0x000000046ee77981 */ /* 0x0000a8000c1e1500 */
[----:B------:R-:W2:Y:S04]  /*8730*/  LDL.64 R174, [R1+0x630] ;  /* 0x0006300001ae7983 */ /* 0x000ea80000100a00 */
[----:B------:R-:W2:Y:S04]  /*8740*/  LDL.64 R242, [R1+0x598] ;  /* 0x0005980001f27983 */ /* 0x000ea80000100a00 */
[----:B------:R-:W2:Y:S04]  /*8750*/  LDL.64 R240, [R1+0x558] ;  /* 0x0005580001f07983 */ /* 0x000ea80000100a00 */
[----:B------:R-:W2:Y:S01]  /*8760*/  LDL.64 R228, [R1+0x518] ;  /* 0x0005180001e47983 */ /* 0x000ea20000100a00 */
[----:B----4-:R-:W-:-:S03]  /*8770*/  IMAD.WIDE R114, R7, 0x2, R58 ;  /* 0x0000000207727825 */ /* 0x010fc600078e023a */
[----:B------:R-:W4:Y:S01]  /*8780*/  LDL.64 R58, [R1+0x830] ;  /* 0x00083000013a7983 */ /* 0x000f220000100a00 */
[----:B------:R-:W-:-:S03]  /*8790*/  IMAD.WIDE R116, R7, 0x2, R102 ;  /* 0x0000000207747825 */ /* 0x000fc600078e0266 */
[----:B------:R0:W2:Y:S01]  /*87a0*/  LDG.E.U16 R226, [R114.64] ;  /* 0x0000000472e27981 */ /* 0x0000a2000c1e1500 */
[----:B-1----:R-:W-:-:S03]  /*87b0*/  IMAD.WIDE R112, R7, 0x2, R90 ;  /* 0x0000000207707825 */ /* 0x002fc600078e025a */
[----:B------:R1:W2:Y:S01]  /*87c0*/  LDG.E.U16 R227, [R116.64] ;  /* 0x0000000474e37981 */ /* 0x0002a2000c1e1500 */
[----:B------:R-:W-:-:S03]  /*87d0*/  IMAD.WIDE R108, R7, 0x2, R100 ;  /* 0x00000002076c7825 */ /* 0x000fc600078e0264 */
[----:B------:R-:W2:Y:S04]  /*87e0*/  LDL.64 R90, [R1+0x828] ;  /* 0x00082800015a7983 */ /* 0x000ea80000100a00 */
[----:B------:R-:W3:Y:S01]  /*87f0*/  LDL.64 R100, [R1+0x818] ;  /* 0x0008180001647983 */ /* 0x000ee20000100a00 */
[----:B-1----:R-:W-:-:S03]  /*8800*/  IMAD.WIDE R116, R7, 0x2, R88 ;  /* 0x0000000207747825 */ /* 0x002fc600078e0258 */
[----:B------:R-:W3:Y:S01]  /*8810*/  LDL.64 R88, [R1+0x810] ;  /* 0x0008100001587983 */ /* 0x000ee20000100a00 */
[----:B0-----:R-:W-:-:S03]  /*8820*/  IMAD.WIDE R114, R7, 0x2, R42 ;  /* 0x0000000207727825 */ /* 0x001fc600078e022a */
[----:B------:R-:W3:Y:S01]  /*8830*/  LDL.64 R42, [R1+0x808] ;  /* 0x00080800012a7983 */ /* 0x000ee20000100a00 */
[----:B------:R-:W-:-:S03]  /*8840*/  IMAD.WIDE R110, R7, 0x2, R56 ;  /* 0x00000002076e7825 */ /* 0x000fc600078e0238 */
[----:B------:R0:W3:Y:S04]  /*8850*/  LDG.E.U16 R221, [R116.64] ;  /* 0x0000000474dd7981 */ /* 0x0000e8000c1e1500 */
[----:B------:R-:W3:Y:S04]  /*8860*/  LDL.64 R56, [R1+0x820] ;  /* 0x0008200001387983 */ /* 0x000ee80000100a00 */
[----:B------:R1:W3:Y:S01]  /*8870*/  LDG.E.U16 R225, [R112.64] ;  /* 0x0000000470e17981 */ /* 0x0002e2000c1e1500 */
[----:B0-----:R-:W-:-:S03]  /*8880*/  IMAD.WIDE R116, R7, 0x2, R54 ;  /* 0x0000000207747825 */ /* 0x001fc600078e0236 */
[----:B------:R-:W3:Y:S04]  /*8890*/  LDL.64 R54, [R1+0x7f0] ;  /* 0x0007f00001367983 */ /* 0x000ee80000100a00 */
[----:B------:R0:W3:Y:S01]  /*88a0*/  LDG.E.U16 R224, [R110.64] ;  /* 0x000000046ee07981 */ /* 0x0000e2000c1e1500 */
[----:B-1----:R-:W-:-:S03]  /*88b0*/  IMAD.WIDE R112, R7, 0x2, R94 ;  /* 0x0000000207707825 */ /* 0x002fc600078e025e */
[----:B------:R-:W3:Y:S04]  /*88c0*/  LDL.64 R94, [R1+0x800] ;  /* 0x00080000015e7983 */ /* 0x000ee80000100a00 */
[----:B------:R1:W3:Y:S01]  /*88d0*/  LDG.E.U16 R219, [R114.64] ;  /* 0x0000000472db7981 */ /* 0x0002e2000c1e1500 */
[----:B0-----:R-:W-:-:S03]  /*88e0*/  IMAD.WIDE R110, R7, 0x2, R78 ;  /* 0x00000002076e7825 */ /* 0x001fc600078e024e */
[----:B------:R-:W3:Y:S04]  /*88f0*/  LDL.64 R78, [R1+0x7f8] ;  /* 0x0007f800014e7983 */ /* 0x000ee80000100a00 */
[----:B------:R4:W3:Y:S01]  /*8900*/  LDG.E.U16 R217, [R112.64] ;  /* 0x0000000470d97981 */ /* 0x0008e2000c1e1500 */
[----:B-1----:R-:W-:-:S03]  /*8910*/  IMAD.WIDE R114, R7, 0x2, R76 ;  /* 0x0000000207727825 */ /* 0x002fc600078e024c */
[----:B------:R-:W3:Y:S04]  /*8920*/  LDL.64 R76, [R1+0x7e0] ;  /* 0x0007e000014c7983 */ /* 0x000ee80000100a00 */
[----:B------:R0:W3:Y:S04]  /*8930*/  LDG.E.U16 R223, [R108.64] ;  /* 0x000000046cdf7981 */ /* 0x0000e8000c1e1500 */
[----:B------:R-:W3:Y:S04]  /*8940*/  LDL.64 R102, [R1+0x7e8] ;  /* 0x0007e80001667983 */ /* 0x000ee80000100a00 */
[----:B------:R2:W3:Y:S01]  /*8950*/  LDG.E.U16 R215, [R110.64] ;  /* 0x000000046ed77981 */ /* 0x0004e2000c1e1500 */
[----:B0-----:R-:W-:-:S03]  /*8960*/  IMAD.WIDE R108, R7, 0x2, R92 ;  /* 0x00000002076c7825 */ /* 0x001fc600078e025c */
[----:B------:R-:W3:Y:S04]  /*8970*/  LDL.64 R92, [R1+0x7d0] ;  /* 0x0007d000015c7983 */ /* 0x000ee80000100a00 */
[----:B------:R3:W3:Y:S04]  /*8980*/  LDG.E.U16 R211, [R116.64] ;  /* 0x0000000474d37981 */ /* 0x0006e8000c1e1500 */
[----:B------:R0:W3:Y:S04]  /*8990*/  LDG.E.U16 R213, [R108.64] ;  /* 0x000000046cd57981 */ /* 0x0000e8000c1e1500 */
[----:B------:R1:W3:Y:S01]  /*89a0*/  LDG.E.U16 R209, [R114.64] ;  /* 0x0000000472d17981 */ /* 0x0002e2000c1e1500 */
[----:B----4-:R-:W-:-:S03]  /*89b0*/  IMAD.WIDE R112, R7, 0x2, R58 ;  /* 0x0000000207707825 */ /* 0x010fc600078e023a */
[----:B------:R-:W4:Y:S04]  /*89c0*/  LDL.64 R58, [R1+0x7d8] ;  /* 0x0007d800013a7983 */ /* 0x000f280000100a00 */
[----:B------:R0:W4:Y:S01]  /*89d0*/  LDG.E.U16 R207, [R112.64] ;  /* 0x0000000470cf7981 */ /* 0x000122000c1e1500 */
[----:B--2---:R-:W-:-:S03]  /*89e0*/  IMAD.WIDE R110, R7, 0x2, R90 ;  /* 0x00000002076e7825 */ /* 0x004fc600078e025a */
[----:B------:R-:W2:Y:S01]  /*89f0*/  LDL.64 R90, [R1+0x7c8] ;  /* 0x0007c800015a7983 */ /* 0x000ea20000100a00 */
[----:B---3--:R-:W-:-:S03]  /*8a00*/  IMAD.WIDE R116, R7, 0x2, R100 ;  /* 0x0000000207747825 */ /* 0x008fc600078e0264 */
[----:B------:R3:W2:Y:S04]  /*8a10*/  LDG.E.U16 R205, [R110.64] ;  /* 0x000000046ecd7981 */ /* 0x0006a8000c1e1500 */
[----:B------:R1:W2:Y:S01]  /*8a20*/  LDG.E.U16 R201, [R116.64] ;  /* 0x0000000474c97981 */ /* 0x0002a2000c1e1500 */
[----:B0-----:R-:W-:-:S03]  /*8a30*/  IMAD.WIDE R112, R7, 0x2, R42 ;  /* 0x0000000207707825 */ /* 0x001fc600078e022a */
[----:B------:R-:W2:Y:S01]  /*8a40*/  LDL.64 R42, [R1+0x7b0] ;  /* 0x0007b000012a7983 */ /* 0x000ea20000100a00 */
[----:B------:R-:W-:-:S03]  /*8a50*/  IMAD.WIDE R108, R7, 0x2, R56 ;  /* 0x00000002076c7825 */ /* 0x000fc600078e0238 */
[----:B------:R0:W2:Y:S04]  /*8a60*/  LDG.E.U16 R193, [R112.64] ;  /* 0x0000000470c17981 */ /* 0x0000a8000c1e1500 */
[----:B------:R-:W2:Y:S01]  /*8a70*/  LDL.64 R56, [R1+0x7c0] ;  /* 0x0007c00001387983 */ /* 0x000ea20000100a00 */
[----:B-1----:R-:W-:-:S03]  /*8a80*/  IMAD.WIDE R116, R7, 0x2, R54 ;  /* 0x0000000207747825 */ /* 0x002fc600078e0236 */
[----:B------:R1:W2:Y:S04]  /*8a90*/  LDG.E.U16 R203, [R108.64] ;  /* 0x000000046ccb7981 */ /* 0x0002a8000c1e1500 */
[----:B------:R-:W2:Y:S01]  /*8aa0*/  LDL.64 R54, [R1+0x790] ;  /* 0x0007900001367983 */ /* 0x000ea20000100a00 */
[----:B------:R-:W-:-:S03]  /*8ab0*/  IMAD.WIDE R114, R7, 0x2, R88 ;  /* 0x0000000207727825 */ /* 0x000fc600078e0258 */
[----:B------:R-:W2:Y:S01]  /*8ac0*/  LDL.64 R88, [R1+0x7b8] ;  /* 0x0007b80001587983 */ /* 0x000ea20000100a00 */
[----:B---3--:R-:W-:-:S03]  /*8ad0*/  IMAD.WIDE R110, R7, 0x2, R94 ;  /* 0x00000002076e7825 */ /* 0x008fc600078e025e */
[----:B------:R-:W3:Y:S01]  /*8ae0*/  LDL.64 R100, [R1+0x7a8] ;  /* 0x0007a80001647983 */ /* 0x000ee20000100a00 */
[----:B-1----:R-:W-:-:S03]  /*8af0*/  IMAD.WIDE R108, R7, 0x2, R78 ;  /* 0x00000002076c7825 */ /* 0x002fc600078e024e */
[----:B------:R4:W3:Y:S04]  /*8b00*/  LDG.E.U16 R191, [R110.64] ;  /* 0x000000046ebf7981 */ /* 0x0008e8000c1e1500 */
[----:B------:R-:W3:Y:S01]  /*8b10*/  LDL.64 R78, [R1+0x798] ;  /* 0x00079800014e7983 */ /* 0x000ee20000100a00 */
[----:B0-----:R-:W-:-:S03]  /*8b20*/  IMAD.WIDE R112, R7, 0x2, R76 ;  /* 0x0000000207707825 */ /* 0x001fc600078e024c */
[----:B------:R0:W3:Y:S04]  /*8b30*/  LDG.E.U16 R189, [R108.64] ;  /* 0x000000046cbd7981 */ /* 0x0000e8000c1e1500 */
[----:B------:R-:W3:Y:S04]  /*8b40*/  LDL.64 R76, [R1+0x788] ;  /* 0x00078800014c7983 */ /* 0x000ee80000100a00 */
[----:B------:R1:W3:Y:S04]  /*8b50*/  LDG.E.U16 R199, [R114.64] ;  /* 0x0000000472c77981 */ /* 0x0002e8000c1e1500 */
[----:B------:R-:W3:Y:S01]  /*8b60*/  LDL.64 R94, [R1+0x7a0] ;  /* 0x0007a000015e7983 */ /* 0x000ee20000100a00 */
[----:B0-----:R-:W-:-:S03]  /*8b70*/  IMAD.WIDE R108, R7, 0x2, R92 ;  /* 0x00000002076c7825 */ /* 0x001fc600078e025c */
[----:B------:R0:W3:Y:S01]  /*8b80*/  LDG.E.U16 R187, [R116.64] ;  /* 0x0000000474bb7981 */ /* 0x0000e2000c1e1500 */
[----:B-1----:R-:W-:-:S03]  /*8b90*/  IMAD.WIDE R114, R7, 0x2, R102 ;  /* 0x0000000207727825 */ /* 0x002fc600078e0266 */
[----:B------:R2:W3:Y:S04]  /*8ba0*/  LDG.E.U16 R179, [R108.64] ;  /* 0x000000046cb37981 */ /* 0x0004e8000c1e1500 */
[----:B------:R-:W3:Y:S04]  /*8bb0*/  LDL.64 R92, [R1+0x778] ;  /* 0x00077800015c7983 */ /* 0x000ee80000100a00 */
[----:B------:R1:W3:Y:S04]  /*8bc0*/  LDG.E.U16 R185, [R114.64] ;  /* 0x0000000472b97981 */ /* 0x0002e8000c1e1500 */
[----:B------:R3:W3:Y:S04]  /*8bd0*/  LDG.E.U16 R183, [R112.64] ;  /* 0x0000000470b77981 */ /* 0x0006e8000c1e1500 */
[----:B------:R-:W3:Y:S01]  /*8be0*/  LDL.64 R102, [R1+0x740] ;  /* 0x0007400001667983 */ /* 0x000ee20000100a00 */
[----:B----4-:R-:W-:-:S03]  /*8bf0*/  IMAD.WIDE R110, R7, 0x2, R58 ;  /* 0x00000002076e7825 */ /* 0x010fc600078e023a */
[----:B------:R-:W4:Y:S04]  /*8c00*/  LDL.64 R58, [R1+0x780] ;  /* 0x00078000013a7983 */ /* 0x000f280000100a00 */
[----:B------:R0:W4:Y:S01]  /*8c10*/  LDG.E.U16 R181, [R110.64] ;  /* 0x000000046eb57981 */ /* 0x000122000c1e1500 */
[----:B--2---:R-:W-:-:S03]  /*8c20*/  IMAD.WIDE R108, R7, 0x2, R90 ;  /* 0x00000002076c7825 */ /* 0x004fc600078e025a */
[----:B------:R-:W2:Y:S04]  /*8c30*/  LDL.64 R90, [R1+0x770] ;  /* 0x00077000015a7983 */ /* 0x000ea80000100a00 */
[----:B------:R0:W2:Y:S01]  /*8c40*/  LDG.E.U16 R108, [R108.64] ;  /* 0x000000046c6c7981 */ /* 0x0000a2000c1e1500 */
[----:B-1----:R-:W-:-:S03]  /*8c50*/  IMAD.WIDE R114, R7, 0x2, R42 ;  /* 0x0000000207727825 */ /* 0x002fc600078e022a */
[----:B------:R-:W2:Y:S01]  /*8c60*/  LDL.64 R42, [R1+0x758] ;  /* 0x00075800012a7983 */ /* 0x000ea20000100a00 */
[----:B0-----:R-:W-:-:S03]  /*8c70*/  IMAD.WIDE R116, R7, 0x2, R56 ;  /* 0x0000000207747825 */ /* 0x001fc600078e0238 */
[----:B------:R-:W2:Y:S04]  /*8c80*/  LDL.64 R56, [R1+0x768] ;  /* 0x0007680001387983 */ /* 0x000ea80000100a00 */
[----:B------:R0:W2:Y:S01]  /*8c90*/  LDG.E.U16 R109, [R116.64] ;  /* 0x00000004746d7981 */ /* 0x0000a2000c1e1500 */
[----:B------:R-:W-:-:S03]  /*8ca0*/  IMAD.WIDE R120, R7, 0x2, R54 ;  /* 0x0000000207787825 */ /* 0x000fc600078e0236 */
[----:B------:R-:W2:Y:S01]  /*8cb0*/  LDL.64 R54, [R1+0x738] ;  /* 0x0007380001367983 */ /* 0x000ea20000100a00 */
[----:B------:R-:W-:-:S03]  /*8cc0*/  IMAD.WIDE R110, R7, 0x2, R88 ;  /* 0x00000002076e7825 */ /* 0x000fc600078e0258 */
[----:B------:R-:W2:Y:S04]  /*8cd0*/  LDL.64 R88, [R1+0x760] ;  /* 0x0007600001587983 */ /* 0x000ea80000100a00 */
[----:B------:R1:W2:Y:S01]  /*8ce0*/  LDG.E.U16 R110, [R110.64] ;  /* 0x000000046e6e7981 */ /* 0x0002a2000c1e1500 */
[----:B---3--:R-:W-:-:S03]  /*8cf0*/  IMAD.WIDE R112, R7, 0x2, R100 ;  /* 0x0000000207707825 */ /* 0x008fc600078e0264 */
[----:B------:R-:W3:Y:S04]  /*8d00*/  LDL.64 R100, [R1+0x730] ;  /* 0x0007300001647983 */ /* 0x000ee80000100a00 */
[----:B------:R0:W3:Y:S04]  /*8d10*/  LDG.E.U16 R112, [R112.64] ;  /* 0x0000000470707981 */ /* 0x0000e8000c1e1500 */
[----:B-1----:R1:W3:Y:S01]  /*8d20*/  LDG.E.U16 R111, [R114.64] ;  /* 0x00000004726f7981 */ /* 0x0022e2000c1e1500 */
[----:B0-----:R-:W-:-:S03]  /*8d30*/  IMAD.WIDE R116, R7, 0x2, R76 ;  /* 0x0000000207747825 */ /* 0x001fc600078e024c */
[----:B------:R-:W3:Y:S04]  /*8d40*/  LDL.64 R76, [R1+0x720] ;  /* 0x00072000014c7983 */ /* 0x000ee80000100a00 */
[----:B------:R0:W3:Y:S01]  /*8d50*/  LDG.E.U16 R116, [R116.64] ;  /* 0x0000000474747981 */ /* 0x0000e2000c1e1500 */
[----:B-1----:R-:W-:-:S03]  /*8d60*/  IMAD.WIDE R114, R7, 0x2, R78 ;  /* 0x0000000207727825 */ /* 0x002fc600078e024e */
[----:B------:R-:W3:Y:S01]  /*8d70*/  LDL.64 R78, [R1+0x748] ;  /* 0x00074800014e7983 */ /* 0x000ee20000100a00 */
[----:B------:R-:W-:-:S03]  /*8d80*/  IMAD.WIDE R122, R7, 0x2, R94 ;  /* 0x00000002077a7825 */ /* 0x000fc600078e025e */
[----:B------:R-:W3:Y:S04]  /*8d90*/  LDL.64 R94, [R1+0x728] ;  /* 0x00072800015e7983 */ /* 0x000ee80000100a00 */
[----:B------:R1:W3:Y:S04]  /*8da0*/  LDG.E.U16 R113, [R122.64] ;  /* 0x000000047a717981 */ /* 0x0002e8000c1e1500 */
[----:B------:R0:W3:Y:S04]  /*8db0*/  LDG.E.U16 R114, [R114.64] ;  /* 0x0000000472727981 */ /* 0x0000e8000c1e1500 */
[----:B0-----:R0:W3:Y:S01]  /*8dc0*/  LDG.E.U16 R115, [R120.64] ;  /* 0x0000000478737981 */ /* 0x0010e2000c1e1500 */
[----:B----4-:R-:W-:-:S03]  /*8dd0*/  IMAD.WIDE R118, R7, 0x2, R58 ;  /* 0x0000000207767825 */ /* 0x010fc600078e023a */
[----:B------:R-:W4:Y:S04]  /*8de0*/  LDL.64 R58, [R1+0x718] ;  /* 0x00071800013a7983 */ /* 0x000f280000100a00 */
[----:B------:R0:W4:Y:S01]  /*8df0*/  LDG.E.U16 R117, [R118.64] ;  /* 0x0000000476757981 */ /* 0x000122000c1e1500 */
[----:B--2---:R-:W-:-:S03]  /*8e00*/  IMAD.WIDE R126, R7, 0x2, R90 ;  /* 0x00000002077e7825 */ /* 0x004fc600078e025a */
[----:B------:R-:W2:Y:S01]  /*8e10*/  LDL.64 R90, [R1+0x700] ;  /* 0x00070000015a7983 */ /* 0x000ea20000100a00 */
[----:B0-----:R-:W-:-:S03]  /*8e20*/  IMAD.WIDE R118, R7, 0x2, R92 ;  /* 0x0000000207767825 */ /* 0x001fc600078e025c */
[----:B------:R-:W2:Y:S04]  /*8e30*/  LDL.64 R92, [R1+0x708] ;  /* 0x00070800015c7983 */ /* 0x000ea80000100a00 */
[----:B------:R0:W2:Y:S01]  /*8e40*/  LDG.E.U16 R118, [R118.64] ;  /* 0x0000000476767981 */ /* 0x0000a2000c1e1500 */
[----:B-1----:R-:W-:-:S03]  /*8e50*/  IMAD.WIDE R122, R7, 0x2, R42 ;  /* 0x00000002077a7825 */ /* 0x002fc600078e022a */
[----:B------:R-:W2:Y:S01]  /*8e60*/  LDL.64 R42, [R1+0x6f8] ;  /* 0x0006f800012a7983 */ /* 0x000ea20000100a00 */
[----:B------:R-:W-:-:S03]  /*8e70*/  IMAD.WIDE R132, R7, 0x2, R128 ;  /* 0x0000000207847825 */ /* 0x000fc600078e0280 */
[----:B------:R1:W2:Y:S04]  /*8e80*/  LDG.E.U16 R122, [R122.64] ;  /* 0x000000047a7a7981 */ /* 0x0002a8000c1e1500 */
[----:B0-----:R0:W2:Y:S01]  /*8e90*/  LDG.E.U16 R119, [R126.64] ;  /* 0x000000047e777981 */ /* 0x0010a2000c1e1500 */
[----:B------:R-:W-:-:S03]  /*8ea0*/  IMAD.WIDE R120, R7, 0x2, R56 ;  /* 0x0000000207787825 */ /* 0x000fc600078e0238 */
[----:B------:R-:W2:Y:S04]  /*8eb0*/  LDL.64 R56, [R1+0x710] ;  /* 0x0007100001387983 */ /* 0x000ea80000100a00 */
[----:B------:R1:W2:Y:S01]  /*8ec0*/  LDG.E.U16 R120, [R120.64] ;  /* 0x0000000478787981 */ /* 0x0002a2000c1e1500 */
[----:B0-----:R-:W-:-:S03]  /*8ed0*/  IMAD.WIDE R126, R7, 0x2, R54 ;  /* 0x00000002077e7825 */ /* 0x001fc600078e0236 */
[----:B------:R-:W2:Y:S01]  /*8ee0*/  LDL.64 R54, [R1+0x6e8] ;  /* 0x0006e80001367983 */ /* 0x000ea20000100a00 */
[----:B------:R-:W-:-:S03]  /*8ef0*/  IMAD.WIDE R124, R7, 0x2, R88 ;  /* 0x00000002077c7825 */ /* 0x000fc600078e0258 */
[----:B------:R-:W2:Y:S04]  /*8f00*/  LDL.64 R88, [R1+0x2e8] ;  /* 0x0002e80001587983 */ /* 0x000ea80000100a00 */
[----:B-1----:R0:W2:Y:S01]  /*8f10*/  LDG.E.U16 R121, [R124.64] ;  /* 0x000000047c797981 */ /* 0x0020a2000c1e1500 */
[----:B------:R-:W-:-:S03]  /*8f20*/  IMAD.WIDE R130, R7, 0x2, R102 ;  /* 0x0000000207827825 */ /* 0x000fc600078e0266 */
[----:B------:R1:W2:Y:S01]  /*8f30*/  LDG.E.U16 R126, [R126.64] ;  /* 0x000000047e7e7981 */ /* 0x0002a2000c1e1500 */
[----:B---3--:R-:W-:-:S03]  /*8f40*/  IMAD.WIDE R128, R7, 0x2, R100 ;  /* 0x0000000207807825 */ /* 0x008fc600078e0264 */
[----:B------:R-:W3:Y:S04]  /*8f50*/  LDL.64 R100, [R1+0x6e0] ;  /* 0x0006e00001647983 */ /* 0x000ee80000100a00 */
[----:B------:R2:W3:Y:S01]  /*8f60*/  LDG.E.U16 R123, [R132.64] ;  /* 0x00000004847b7981 */ /* 0x0004e2000c1e1500 */
[----:B------:R-:W-:-:S03]  /*8f70*/  IMAD.WIDE R136, R7, 0x2, R76 ;  /* 0x0000000207887825 */ /* 0x000fc600078e024c */
[----:B-1----:R1:W3:Y:S04]  /*8f80*/  LDG.E.U16 R127, [R128.64] ;  /* 0x00000004807f7981 */ /* 0x0022e8000c1e1500 */
[----:B------:R-:W3:Y:S01]  /*8f90*/  LDL.64 R76, [R1+0x6d0] ;  /* 0x0006d000014c7983 */ /* 0x000ee20000100a00 */
[----:B0-----:R-:W-:-:S03]  /*8fa0*/  IMAD.WIDE R124, R7, 0x2, R78 ;  /* 0x00000002077c7825 */ /* 0x001fc600078e024e */
[----:B------:R-:W3:Y:S01]  /*8fb0*/  LDL.64 R78, [R1+0x6f0] ;  /* 0x0006f000014e7983 */ /* 0x000ee20000100a00 */
[----:B-1----:R-:W-:-:S03]  /*8fc0*/  IMAD.WIDE R128, R7, 0x2, R94 ;  /* 0x0000000207807825 */ /* 0x002fc600078e025e */
[----:B------:R0:W3:Y:S04]  /*8fd0*/  LDG.E.U16 R124, [R124.64] ;  /* 0x000000047c7c7981 */ /* 0x0000e8000c1e1500 */
[----:B------:R-:W3:Y:S04]  /*8fe0*/  LDL.64 R94, [R1+0x6d8] ;  /* 0x0006d800015e7983 */ /* 0x000ee80000100a00 */
[----:B------:R-:W3:Y:S04]  /*8ff0*/  LDL.64 R102, [R1+0x6a0] ;  /* 0x0006a00001667983 */ /* 0x000ee80000100a00 */
[----:B0-----:R4:W3:Y:S04]  /*9000*/  LDG.E.U16 R125, [R130.64] ;  /* 0x00000004827d7981 */ /* 0x0018e8000c1e1500 */
[----:B------:R0:W3:Y:S04]  /*9010*/  LDG.E.U16 R128, [R128.64] ;  /* 0x0000000480807981 */ /* 0x0000e8000c1e1500 */
[----:B0-----:R3:W3:Y:S01]  /*9020*/  LDG.E.U16 R129, [R136.64] ;  /* 0x0000000488817981 */ /* 0x0016e2000c1e1500 */
[----:B----4-:R-:W-:-:S03]  /*9030*/  IMAD.WIDE R130, R7, 0x2, R58 ;  /* 0x0000000207827825 */ /* 0x010fc600078e023a */
[----:B------:R-:W4:Y:S04]  /*9040*/  LDL.64 R58, [R1+0x6c8] ;  /* 0x0006c800013a7983 */ /* 0x000f280000100a00 */
[----:B------:R0:W4:Y:S01]  /*9050*/  LDG.E.U16 R130, [R130.64] ;  /* 0x0000000482827981 */ /* 0x000122000c1e1500 */
[----:B--2---:R-:W-:-:S03]  /*9060*/  IMAD.WIDE R140, R7, 0x2, R42 ;  /* 0x00000002078c7825 */ /* 0x004fc600078e022a */
[----:B------:R-:W2:Y:S01]  /*9070*/  LDL.64 R42, [R1+0x6a8] ;  /* 0x0006a800012a7983 */ /* 0x000ea20000100a00 */
[----:B------:R-:W-:-:S03]  /*9080*/  IMAD.WIDE R134, R7, 0x2, R56 ;  /* 0x0000000207867825 */ /* 0x000fc600078e0238 */
[----:B------:R-:W2:Y:S01]  /*9090*/  LDL.64 R56, [R1+0x6c0] ;  /* 0x0006c00001387983 */ /* 0x000ea20000100a00 */
[----:B------:R-:W-:-:S03]  /*90a0*/  IMAD.WIDE R138, R7, 0x2, R54 ;  /* 0x00000002078a7825 */ /* 0x000fc600078e0236 */
[----:B0-----:R0:W2:Y:S04]  /*90b0*/  LDG.E.U16 R131, [R134.64] ;  /* 0x0000000486837981 */ /* 0x0010a8000c1e1500 */
[----:B------:R-:W2:Y:S01]  /*90c0*/  LDL.64 R54, [R1+0x678] ;  /* 0x0006780001367983 */ /* 0x000ea20000100a00 */
[----:B------:R-:W-:-:S03]  /*90d0*/  IMAD.WIDE R132, R7, 0x2, R92 ;  /* 0x0000000207847825 */ /* 0x000fc600078e025c */
[----:B------:R-:W2:Y:S01]  /*90e0*/  LDL.64 R92, [R1+0x698] ;  /* 0x00069800015c7983 */ /* 0x000ea20000100a00 */
[----:B------:R-:W-:-:S03]  /*90f0*/  IMAD.WIDE R142, R7, 0x2, R90 ;  /* 0x00000002078e7825 */ /* 0x000fc600078e025a */
[----:B------:R-:W2:Y:S01]  /*9100*/  LDL.64 R90, [R1+0x690] ;  /* 0x00069000015a7983 */ /* 0x000ea20000100a00 */
[----:B0-----:R-:W-:-:S03]  /*9110*/  IMAD.WIDE R134, R7, 0x2, R88 ;  /* 0x0000000207867825 */ /* 0x001fc600078e0258 */
[----:B------:R-:W2:Y:S01]  /*9120*/  LDL.64 R88, [R1+0x688] ;  /* 0x0006880001587983 */ /* 0x000ea20000100a00 */
[----:B------:R-:W-:-:S03]  /*9130*/  IMAD.WIDE R152, R7, 0x2, R150 ;  /* 0x0000000207987825 */ /* 0x000fc600078e0296 */
[----:B------:R0:W2:Y:S04]  /*9140*/  LDG.E.U16 R134, [R134.64] ;  /* 0x0000000486867981 */ /* 0x0000a8000c1e1500 */
[----:B------:R1:W2:Y:S04]  /*9150*/  LDG.E.U16 R132, [R132.64] ;  /* 0x0000000484847981 */ /* 0x0002a8000c1e1500 */
[----:B0-----:R0:W2:Y:S01]  /*9160*/  LDG.E.U16 R135, [R140.64] ;  /* 0x000000048c877981 */ /* 0x0010a2000c1e1500 */
[----:B---3--:R-:W-:-:S03]  /*9170*/  IMAD.WIDE R136, R7, 0x2, R78 ;  /* 0x0000000207887825 */ /* 0x008fc600078e024e */
[----:B------:R-:W3:Y:S04]  /*9180*/  LDL.64 R78, [R1+0x680] ;  /* 0x00068000014e7983 */ /* 0x000ee80000100a00 */
[----:B------:R1:W3:Y:S01]  /*9190*/  LDG.E.U16 R136, [R136.64] ;  /* 0x0000000488887981 */ /* 0x0002e2000c1e1500 */
[----:B------:R-:W-:-:S03]  /*91a0*/  IMAD.WIDE R146, R7, 0x2, R94 ;  /* 0x0000000207927825 */ /* 0x000fc600078e025e */
[----:B------:R-:W3:Y:S01]  /*91b0*/  LDL.64 R94, [R1+0x640] ;  /* 0x00064000015e7983 */ /* 0x000ee20000100a00 */
[----:B0-----:R-:W-:-:S03]  /*91c0*/  IMAD.WIDE R140, R7, 0x2, R76 ;  /* 0x00000002078c7825 */ /* 0x001fc600078e024c */
[----:B------:R-:W3:Y:S04]  /*91d0*/  LDL.64 R76, [R1+0x600] ;  /* 0x00060000014c7983 */ /* 0x000ee80000100a00 */
[----:B-1----:R0:W3:Y:S04]  /*91e0*/  LDG.E.U16 R137, [R138.64] ;  /* 0x000000048a897981 */ /* 0x0020e8000c1e1500 */
[----:B------:R1:W3:Y:S04]  /*91f0*/  LDG.E.U16 R133, [R142.64] ;  /* 0x000000048e857981 */ /* 0x0002e8000c1e1500 */
[----:B------:R1:W3:Y:S01]  /*9200*/  LDG.E.U16 R140, [R140.64] ;  /* 0x000000048c8c7981 */ /* 0x0002e2000c1e1500 */
[----:B0-----:R-:W-:-:S03]  /*9210*/  IMAD.WIDE R138, R7, 0x2, R100 ;  /* 0x00000002078a7825 */ /* 0x001fc600078e0264 */
[----:B------:R-:W3:Y:S04]  /*9220*/  LDL.64 R100, [R1+0x670] ;  /* 0x0006700001647983 */ /* 0x000ee80000100a00 */
[----:B------:R0:W3:Y:S04]  /*9230*/  LDG.E.U16 R138, [R138.64] ;  /* 0x000000048a8a7981 */ /* 0x0000e8000c1e1500 */
[----:B0-----:R0:W3:Y:S01]  /*9240*/  LDG.E.U16 R139, [R146.64] ;  /* 0x00000004928b7981 */ /* 0x0010e2000c1e1500 */
[----:B----4-:R-:W-:-:S03]  /*9250*/  IMAD.WIDE R144, R7, 0x2, R58 ;  /* 0x0000000207907825 */ /* 0x010fc600078e023a */
[----:B------:R-:W4:Y:S01]  /*9260*/  LDL.64 R58, [R1+0x5c0] ;  /* 0x0005c000013a7983 */ /* 0x000f220000100a00 */
[----:B--2---:R-:W-:-:S03]  /*9270*/  IMAD.WIDE R150, R7, 0x2, R42 ;  /* 0x0000000207967825 */ /* 0x004fc600078e022a */
[----:B-1----:R1:W2:Y:S04]  /*9280*/  LDG.E.U16 R141, [R144.64] ;  /* 0x00000004908d7981 */ /* 0x0022a8000c1e1500 */
[----:B------:R-:W2:Y:S01]  /*9290*/  LDL.64 R42, [R1+0x540] ;  /* 0x00054000012a7983 */ /* 0x000ea20000100a00 */
[----:B------:R-:W-:-:S03]  /*92a0*/  IMAD.WIDE R142, R7, 0x2, R56 ;  /* 0x00000002078e7825 */ /* 0x000fc600078e0238 */
[----:B------:R-:W2:Y:S01]  /*92b0*/  LDL.64 R56, [R1+0x580] ;  /* 0x0005800001387983 */ /* 0x000ea20000100a00 */
[----:B------:R-:W-:-:S03]  /*92c0*/  IMAD.WIDE R154, R7, 0x2, R54 ;  /* 0x00000002079a7825 */ /* 0x000fc600078e0236 */
[----:B------:R3:W2:Y:S04]  /*92d0*/  LDG.E.U16 R142, [R142.64] ;  /* 0x000000048e8e7981 */ /* 0x0006a8000c1e1500 */
[----:B------:R-:W2:Y:S01]  /*92e0*/  LDL.64 R54, [R1+0x538] ;  /* 0x0005380001367983 */ /* 0x000ea20000100a00 */
[----:B0-----:R-:W-:-:S03]  /*92f0*/  IMAD.WIDE R146, R7, 0x2, R102 ;  /* 0x0000000207927825 */ /* 0x001fc600078e0266 */
[----:B------:R-:W2:Y:S01]  /*9300*/  LDL.64 R102, [R1+0x530] ;  /* 0x0005300001667983 */ /* 0x000ea20000100a00 */
[----:B-1----:R-:W-:-:S03]  /*9310*/  IMAD.WIDE R144, R7, 0x2, R148 ;  /* 0x0000000207907825 */ /* 0x002fc600078e0294 */
[----:B------:R0:W2:Y:S01]  /*9320*/  LDG.E.U16 R146, [R146.64] ;  /* 0x0000000492927981 */ /* 0x0000a2000c1e1500 */
[----:B------:R-:W-:-:S03]  /*9330*/  IMAD.WIDE R148, R7, 0x2, R92 ;  /* 0x0000000207947825 */ /* 0x000fc600078e025c */
[----:B------:R1:W2:Y:S01]  /*9340*/  LDG.E.U16 R144, [R144.64] ;  /* 0x0000000490907981 */ /* 0x0002a2000c1e1500 */
[----:B------:R-:W-:-:S03]  /*9350*/  IMAD.WIDE R156, R7, 0x2, R88 ;  /* 0x00000002079c7825 */ /* 0x000fc600078e0258 */
[----:B------:R-:W2:Y:S04]  /*9360*/  LDL.64 R92, [R1+0x638] ;  /* 0x00063800015c7983 */ /* 0x000ea80000100a00 */
[----:B0-----:R0:W2:Y:S04]  /*9370*/  LDG.E.U16 R147, [R148.64] ;  /* 0x0000000494937981 */ /* 0x0010a8000c1e1500 */
[----:B-1----:R3:W2:Y:S04]  /*9380*/  LDG.E.U16 R145, [R150.64] ;  /* 0x0000000496917981 */ /* 0x0026a8000c1e1500 */
[----:B------:R-:W2:Y:S01]  /*9390*/  LDL.64 R88, [R1+0x5b8] ;  /* 0x0005b80001587983 */ /* 0x000ea20000100a00 */
[----:B0-----:R-:W-:-:S03]  /*93a0*/  IMAD.WIDE R148, R7, 0x2, R90 ;  /* 0x0000000207947825 */ /* 0x001fc600078e025a */
[----:B------:R-:W2:Y:S01]  /*93b0*/  LDL.64 R90, [R1+0x5f8] ;  /* 0x0005f800015a7983 */ /* 0x000ea20000100a00 */
[----:B---3--:R-:W-:-:S03]  /*93c0*/  IMAD.WIDE R150, R7, 0x2, R78 ;  /* 0x0000000207967825 */ /* 0x008fc600078e024e */
[----:B------:R-:W3:Y:S04]  /*93d0*/  LDL.64 R78, [R1+0x578] ;  /* 0x00057800014e7983 */ /* 0x000ee80000100a00 */
[----:B------:R0:W3:Y:S01]  /*93e0*/  LDG.E.U16 R143, [R152.64] ;  /* 0x00000004988f7981 */ /* 0x0000e2000c1e1500 */
[----:B------:R-:W-:-:S03]  /*93f0*/  IMAD.WIDE R162, R7, 0x2, R94 ;  /* 0x0000000207a27825 */ /* 0x000fc600078e025e */
[----:B------:R1:W3:Y:S04]  /*9400*/  LDG.E.U16 R150, [R150.64] ;  /* 0x0000000496967981 */ /* 0x0002e8000c1e1500 */
[----:B------:R1:W3:Y:S04]  /*9410*/  LDG.E.U16 R148, [R148.64] ;  /* 0x0000000494947981 */ /* 0x0002e8000c1e1500 */
[----:B------:R-:W3:Y:S01]  /*9420*/  LDL.64 R94, [R1+0x628] ;  /* 0x00062800015e7983 */ /* 0x000ee20000100a00 */
[----:B0-----:R-:W-:-:S03]  /*9430*/  IMAD.WIDE R152, R7, 0x2, R100 ;  /* 0x0000000207987825 */ /* 0x001fc600078e0264 */
[----:B-1----:R0:W3:Y:S04]  /*9440*/  LDG.E.U16 R151, [R154.64] ;  /* 0x000000049a977981 */ /* 0x0020e8000c1e1500 */
[----:B------:R1:W3:Y:S04]  /*9450*/  LDG.E.U16 R152, [R152.64] ;  /* 0x0000000498987981 */ /* 0x0002e8000c1e1500 */
[----:B------:R2:W3:Y:S01]  /*9460*/  LDG.E.U16 R149, [R156.64] ;  /* 0x000000049c957981 */ /* 0x0004e2000c1e1500 */
[----:B0-----:R-:W-:-:S03]  /*9470*/  IMAD.WIDE R154, R7, 0x2, R76 ;  /* 0x00000002079a7825 */ /* 0x001fc600078e024c */
[----:B------:R-:W3:Y:S04]  /*9480*/  LDL.64 R76, [R1+0x570] ;  /* 0x00057000014c7983 */ /* 0x000ee80000100a00 */
[----:B-1----:R0:W3:Y:S04]  /*9490*/  LDG.E.U16 R153, [R162.64] ;  /* 0x00000004a2997981 */ /* 0x0020e8000c1e1500 */
[----:B------:R1:W3:Y:S04]  /*94a0*/  LDG.E.U16 R154, [R154.64] ;  /* 0x000000049a9a7981 */ /* 0x0002e8000c1e1500 */
[----:B------:R-:W3:Y:S01]  /*94b0*/  LDL.64 R100, [R1+0x668] ;  /* 0x0006680001647983 */ /* 0x000ee20000100a00 */
[----:B----4-:R-:W-:-:S03]  /*94c0*/  IMAD.WIDE R160, R7, 0x2, R58 ;  /* 0x0000000207a07825 */ /* 0x010fc600078e023a */
[----:B------:R-:W4:Y:S04]  /*94d0*/  LDL.64 R58, [R1+0x5e8] ;  /* 0x0005e800013a7983 */ /* 0x000f280000100a00 */
[----:B-1----:R1:W4:Y:S01]  /*94e0*/  LDG.E.U16 R155, [R160.64] ;  /* 0x00000004a09b7981 */ /* 0x002322000c1e1500 */
[----:B--2---:R-:W-:-:S03]  /*94f0*/  IMAD.WIDE R158, R7, 0x2, R42 ;  /* 0x00000002079e7825 */ /* 0x004fc600078e022a */
[----:B------:R-:W2:Y:S01]  /*9500*/  LDL.64 R42, [R1+0x568] ;  /* 0x00056800012a7983 */ /* 0x000ea20000100a00 */
[----:B------:R-:W-:-:S03]  /*9510*/  IMAD.WIDE R156, R7, 0x2, R56 ;  /* 0x00000002079c7825 */ /* 0x000fc600078e0238 */
[----:B------:R-:W2:Y:S04]  /*9520*/  LDL.64 R56, [R1+0x5a8] ;  /* 0x0005a80001387983 */ /* 0x000ea80000100a00 */
[----:B------:R1:W2:Y:S01]  /*9530*/  LDG.E.U16 R156, [R156.64] ;  /* 0x000000049c9c7981 */ /* 0x0002a2000c1e1500 */
[----:B0-----:R-:W-:-:S03]  /*9540*/  IMAD.WIDE R162, R7, 0x2, R54 ;  /* 0x0000000207a27825 */ /* 0x001fc600078e0236 */
[----:B------:R-:W2:Y:S04]  /*9550*/  LDL.64 R54, [R1+0x620] ;  /* 0x0006200001367983 */ /* 0x000ea80000100a00 */
[----:B-1----:R0:W2:Y:S04]  /*9560*/  LDG.E.U16 R157, [R158.64] ;  /* 0x000000049e9d7981 */ /* 0x0020a8000c1e1500 */
[----:B------:R1:W2:Y:S01]  /*9570*/  LDG.E.U16 R172, [R162.64] ;  /* 0x00000004a2ac7981 */ /* 0x0002a2000c1e1500 */
[----:B0-----:R-:W-:-:S03]  /*9580*/  IMAD.WIDE R158, R7, 0x2, R92 ;  /* 0x00000002079e7825 */ /* 0x001fc600078e025c */
[----:B------:R-:W2:Y:S04]  /*9590*/  LDL.64 R92, [R1+0x528] ;  /* 0x00052800015c7983 */ /* 0x000ea80000100a00 */
[----:B------:R0:W2:Y:S01]  /*95a0*/  LDG.E.U16 R158, [R158.64] ;  /* 0x000000049e9e7981 */ /* 0x0000a2000c1e1500 */
[----:B------:R-:W-:-:S03]  /*95b0*/  IMAD.WIDE R160, R7, 0x2, R88 ;  /* 0x0000000207a07825 */ /* 0x000fc600078e0258 */
[----:B------:R-:W2:Y:S01]  /*95c0*/  LDL.64 R88, [R1+0x5e0] ;  /* 0x0005e00001587983 */ /* 0x000ea20000100a00 */
[----:B------:R-:W-:-:S03]  /*95d0*/  IMAD.WIDE R166, R7, 0x2, R90 ;  /* 0x0000000207a67825 */ /* 0x000fc600078e025a */
[----:B------:R3:W2:Y:S02]  /*95e0*/  LDG.E.U16 R160, [R160.64] ;  /* 0x00000004a0a07981 */ /* 0x0006a4000c1e1500 */
[C---:B---3--:R-:W-:Y:S02]  /*95f0*/  IMAD.WIDE R164, R7.reuse, 0x2, R78 ;  /* 0x0000000207a47825 */ /* 0x048fe400078e024e */
[----:B0-----:R0:W3:Y:S02]  /*9600*/  LDG.E.U16 R159, [R166.64] ;  /* 0x00000004a69f7981 */ /* 0x0010e4000c1e1500 */
[C---:B-1----:R-:W-:Y:S02]  /*9610*/  IMAD.WIDE R162, R7.reuse, 0x2, R174 ;  /* 0x0000000207a27825 */ /* 0x042fe400078e02ae */
[----:B------:R-:W3:Y:S04]  /*9620*/  LDL.64 R90, [R1+0x660] ;  /* 0x00066000015a7983 */ /* 0x000ee80000100a00 */
[----:B------:R1:W3:Y:S01]  /*9630*/  LDG.E.U16 R161, [R164.64] ;  /* 0x00000004a4a17981 */ /* 0x0002e2000c1e1500 */
[----:B0-----:R-:W-:-:S03]  /*9640*/  IMAD.WIDE R166, R7, 0x2, R168 ;  /* 0x0000000207a67825 */ /* 0x001fc600078e02a8 */
[----:B------:R-:W3:Y:S04]  /*9650*/  LDL.64 R78, [R1+0x5a0] ;  /* 0x0005a000014e7983 */ /* 0x000ee80000100a00 */
[----:B------:R4:W3:Y:S01]  /*9660*/  LDG.E.U16 R175, [R166.64] ;  /* 0x00000004a6af7981 */ /* 0x0008e2000c1e1500 */
[----:B-1----:R-:W-:-:S03]  /*9670*/  IMAD.WIDE R164, R7, 0x2, R170 ;  /* 0x0000000207a47825 */ /* 0x002fc600078e02aa */
[----:B------:R0:W3:Y:S01]  /*9680*/  LDG.E.U16 R173, [R162.64] ;  /* 0x00000004a2ad7981 */ /* 0x0000e2000c1e1500 */
[----:B------:R-:W-:-:S03]  /*9690*/  IMAD.WIDE R170, R7, 0x2, R102 ;  /* 0x0000000207aa7825 */ /* 0x000fc600078e0266 */
[----:B------:R1:W3:Y:S04]  /*96a0*/  LDG.E.U16 R174, [R164.64] ;  /* 0x00000004a4ae7981 */ /* 0x0002e8000c1e1500 */
[----:B------:R2:W3:Y:S01]  /*96b0*/  LDG.E.U16 R177, [R170.64] ;  /* 0x00000004aab17981 */ /* 0x0004e2000c1e1500 */
[----:B------:R-:W-:-:S03]  /*96c0*/  IMAD.WIDE R168, R7, 0x2, R76 ;  /* 0x0000000207a87825 */ /* 0x000fc600078e024c */
[----:B------:R-:W3:Y:S04]  /*96d0*/  LDL.64 R76, [R1+0x560] ;  /* 0x00056000014c7983 */ /* 0x000ee80000100a00 */
[----:B------:R0:W3:Y:S04]  /*96e0*/  LDG.E.U16 R176, [R168.64] ;  /* 0x00000004a8b07981 */ /* 0x0000e8000c1e1500 */
[----:B------:R-:W3:Y:S01]  /*96f0*/  LDL.64 R102, [R1+0x650] ;  /* 0x0006500001667983 */ /* 0x000ee20000100a00 */
[----:B----4-:R-:W-:-:S03]  /*9700*/  IMAD.WIDE R166, R7, 0x2, R58 ;  /* 0x0000000207a67825 */ /* 0x010fc600078e023a */
[----:B------:R-:W4:Y:S04]  /*9710*/  LDL.64 R58, [R1+0x520] ;  /* 0x00052000013a7983 */ /* 0x000f280000100a00 */
[----:B------:R0:W4:Y:S01]  /*9720*/  LDG.E.U16 R182, [R166.64] ;  /* 0x00000004a6b67981 */ /* 0x000122000c1e1500 */
[----:B--2---:R-:W-:-:S03]  /*9730*/  IMAD.WIDE R170, R7, 0x2, R42 ;  /* 0x0000000207aa7825 */ /* 0x004fc600078e022a */
[----:B------:R-:W2:Y:S01]  /*9740*/  LDL.64 R42, [R1+0x618] ;  /* 0x00061800012a7983 */ /* 0x000ea20000100a00 */
[----:B-1----:R-:W-:-:S03]  /*9750*/  IMAD.WIDE R164, R7, 0x2, R94 ;  /* 0x0000000207a47825 */ /* 0x002fc600078e025e */
[----:B------:R1:W2:Y:S01]  /*9760*/  LDG.E.U16 R186, [R170.64] ;  /* 0x00000004aaba7981 */ /* 0x0002a2000c1e1500 */
[----:B0-----:R-:W-:-:S03]  /*9770*/  IMAD.WIDE R168, R7, 0x2, R56 ;  /* 0x0000000207a87825 */ /* 0x001fc600078e0238 */
[----:B------:R3:W2:Y:S04]  /*9780*/  LDG.E.U16 R180, [R164.64] ;  /* 0x00000004a4b47981 */ /* 0x0006a8000c1e1500 */
[----:B------:R-:W2:Y:S01]  /*9790*/  LDL.64 R56, [R1+0x658] ;  /* 0x0006580001387983 */ /* 0x000ea20000100a00 */
[----:B------:R-:W-:-:S03]  /*97a0*/  IMAD.WIDE R162, R7, 0x2, R100 ;  /* 0x0000000207a27825 */ /* 0x000fc600078e0264 */
[----:B------:R0:W2:Y:S04]  /*97b0*/  LDG.E.U16 R184, [R168.64] ;  /* 0x00000004a8b87981 */ /* 0x0000a8000c1e1500 */
[----:B------:R-:W2:Y:S01]  /*97c0*/  LDL.64 R100, [R1+0x610] ;  /* 0x0006100001647983 */ /* 0x000ea20000100a00 */
[----:B------:R-:W-:-:S03]  /*97d0*/  IMAD.WIDE R166, R7, 0x2, R54 ;  /* 0x0000000207a67825 */ /* 0x000fc600078e0236 */
[----:B------:R-:W2:Y:S04]  /*97e0*/  LDL.64 R54, [R1+0x5d8] ;  /* 0x0005d80001367983 */ /* 0x000ea80000100a00 */
[----:B------:R0:W2:Y:S04]  /*97f0*/  LDG.E.U16 R178, [R162.64] ;  /* 0x00000004a2b27981 */ /* 0x0000a8000c1e1500 */
[----:B------:R-:W2:Y:S04]  /*9800*/  LDL.64 R94, [R1+0x5d0] ;  /* 0x0005d000015e7983 */ /* 0x000ea80000100a00 */
[----:B------:R1:W2:Y:S01]  /*9810*/  LDG.E.U16 R192, [R166.64] ;  /* 0x00000004a6c07981 */ /* 0x0002a2000c1e1500 */
[----:B0-----:R-:W-:-:S03]  /*9820*/  IMAD.WIDE R162, R7, 0x2, R92 ;  /* 0x0000000207a27825 */ /* 0x001fc600078e025c */
[----:B------:R-:W2:Y:S04]  /*9830*/  LDL.64 R92, [R1+0x590] ;  /* 0x00059000015c7983 */ /* 0x000ea80000100a00 */
[----:B------:R0:W2:Y:S01]  /*9840*/  LDG.E.U16 R188, [R162.64] ;  /* 0x00000004a2bc7981 */ /* 0x0000a2000c1e1500 */
[----:B------:R-:W-:-:S03]  /*9850*/  IMAD.WIDE R168, R7, 0x2, R88 ;  /* 0x0000000207a87825 */ /* 0x000fc600078e0258 */
[----:B------:R-:W2:Y:S04]  /*9860*/  LDL.64 R88, [R1+0x510] ;  /* 0x0005100001587983 */ /* 0x000ea80000100a00 */
[----:B------:R2:W2:Y:S01]  /*9870*/  LDG.E.U16 R194, [R168.64] ;  /* 0x00000004a8c27981 */ /* 0x0004a2000c1e1500 */
[----:B---3--:R-:W-:-:S03]  /*9880*/  IMAD.WIDE R164, R7, 0x2, R90 ;  /* 0x0000000207a47825 */ /* 0x008fc600078e025a */
[----:B------:R-:W3:Y:S04]  /*9890*/  LDL.64 R90, [R1+0x550] ;  /* 0x00055000015a7983 */ /* 0x000ee80000100a00 */
[----:B------:R4:W3:Y:S01]  /*98a0*/  LDG.E.U16 R190, [R164.64] ;  /* 0x00000004a4be7981 */ /* 0x0008e2000c1e1500 */
[----:B-1----:R-:W-:-:S03]  /*98b0*/  IMAD.WIDE R170, R7, 0x2, R78 ;  /* 0x0000000207aa7825 */ /* 0x002fc600078e024e */
[----:B------:R-:W3:Y:S04]  /*98c0*/  LDL.64 R78, [R1+0x648] ;  /* 0x00064800014e7983 */ /* 0x000ee80000100a00 */
[----:B------:R1:W3:Y:S01]  /*98d0*/  LDG.E.U16 R195, [R170.64] ;  /* 0x00000004aac37981 */ /* 0x0002e2000c1e1500 */
[----:B0-----:R-:W-:-:S03]  /*98e0*/  IMAD.WIDE R162, R7, 0x2, R76 ;  /* 0x0000000207a27825 */ /* 0x001fc600078e024c */
[----:B------:R-:W3:Y:S04]  /*98f0*/  LDL.64 R76, [R1+0x608] ;  /* 0x00060800014c7983 */ /* 0x000ee80000100a00 */
[----:B------:R0:W3:Y:S02]  /*9900*/  LDG.E.U16 R196, [R162.64] ;  /* 0x00000004a2c47981 */ /* 0x0000e4000c1e1500 */
[----:B0-----:R-:W-:-:S05]  /*9910*/  IMAD.WIDE R162, R7, 0x2, R242 ;  /* 0x0000000207a27825 */ /* 0x001fca00078e02f2 */
[----:B------:R0:W3:Y:S01]  /*9920*/  LDG.E.U16 R204, [R162.64] ;  /* 0x00000004a2cc7981 */ /* 0x0000e2000c1e1500 */
[----:B----4-:R-:W-:-:S03]  /*9930*/  IMAD.WIDE R164, R7, 0x2, R58 ;  /* 0x0000000207a47825 */ /* 0x010fc600078e023a */
[----:B------:R-:W4:Y:S04]  /*9940*/  LDL.64 R58, [R1+0x5c8] ;  /* 0x0005c800013a7983 */ /* 0x000f280000100a00 */
[----:B------:R0:W4:Y:S01]  /*9950*/  LDG.E.U16 R197, [R164.64] ;  /* 0x00000004a4c57981 */ /* 0x000122000c1e1500 */
[----:B--2---:R-:W-:-:S03]  /*9960*/  IMAD.WIDE R168, R7, 0x2, R42 ;  /* 0x0000000207a87825 */ /* 0x004fc600078e022a */
[----:B------:R-:W2:Y:S01]  /*9970*/  LDL.64 R42, [R1+0x588] ;  /* 0x00058800012a7983 */ /* 0x000ea20000100a00 */
[----:B------:R-:W-:-:S03]  /*9980*/  IMAD.WIDE R166, R7, 0x2, R56 ;  /* 0x0000000207a67825 */ /* 0x000fc600078e0238 */
[----:B------:R0:W2:Y:S04]  /*9990*/  LDG.E.U16 R200, [R168.64] ;  /* 0x00000004a8c87981 */ /* 0x0000a8000c1e1500 */
[----:B------:R-:W2:Y:S01]  /*99a0*/  LDL.64 R56, [R1+0x548] ;  /* 0x0005480001387983 */ /* 0x000ea20000100a00 */
[----:B-1----:R-:W-:-:S03]  /*99b0*/  IMAD.WIDE R170, R7, 0x2, R54 ;  /* 0x0000000207aa7825 */ /* 0x002fc600078e0236 */
[----:B------:R1:W2:Y:S04]  /*99c0*/  LDG.E.U16 R198, [R166.64] ;  /* 0x00000004a6c67981 */ /* 0x0002a8000c1e1500 */
[----:B------:R-:W2:Y:S01]  /*99d0*/  LDL.64 R54, [R1+0x2e0] ;  /* 0x0002e00001367983 */ /* 0x000ea20000100a00 */
[----:B0-----:R-:W-:-:S03]  /*99e0*/  IMAD.WIDE R164, R7, 0x2, R240 ;  /* 0x0000000207a47825 */ /* 0x001fc600078e02f0 */
[----:B------:R0:W2:Y:S01]  /*99f0*/  LDG.E.U16 R202, [R170.64] ;  /* 0x00000004aaca7981 */ /* 0x0000a2000c1e1500 */
[----:B-1----:R-:W-:-:S03]  /*9a00*/  IMAD.WIDE R166, R7, 0x2, R228 ;  /* 0x0000000207a67825 */ /* 0x002fc600078e02e4 */
[----:B------:R1:W2:Y:S04]  /*9a10*/  LDG.E.U16 R206, [R164.64] ;  /* 0x00000004a4ce7981 */ /* 0x0002a8000c1e1500 */
[----:B------:R3:W2:Y:S01]  /*9a20*/  LDG.E.U16 R208, [R166.64] ;  /* 0x00000004a6d07981 */ /* 0x0006a2000c1e1500 */
[----:B------:R-:W-:-:S04]  /*9a30*/  IMAD.WIDE R168, R7, 0x2, R102 ;  /* 0x0000000207a87825 */ /* 0x000fc800078e0266 */
[C---:B0-----:R-:W-:Y:S01]  /*9a40*/  IMAD.WIDE R170, R7.reuse, 0x2, R100 ;  /* 0x0000000207aa7825 */ /* 0x041fe200078e0264 */
[----:B------:R0:W2:Y:S03]  /*9a50*/  LDG.E.U16 R210, [R168.64] ;  /* 0x00000004a8d27981 */ /* 0x0000a6000c1e1500 */
[C---:B------:R-:W-:Y:S01]  /*9a60*/  IMAD.WIDE R162, R7.reuse, 0x2, R94 ;  /* 0x0000000207a27825 */ /* 0x040fe200078e025e */
[----:B------:R3:W2:Y:S03]  /*9a70*/  LDG.E.U16 R212, [R170.64] ;  /* 0x00000004aad47981 */ /* 0x0006a6000c1e1500 */
[C---:B-1----:R-:W-:Y:S01]  /*9a80*/  IMAD.WIDE R164, R7.reuse, 0x2, R92 ;  /* 0x0000000207a47825 */ /* 0x042fe200078e025c */
[----:B------:R1:W2:Y:S03]  /*9a90*/  LDG.E.U16 R214, [R162.64] ;  /* 0x00000004a2d67981 */ /* 0x0002a6000c1e1500 */
[C---:B0-----:R-:W-:Y:S01]  /*9aa0*/  IMAD.WIDE R168, R7.reuse, 0x2, R88 ;  /* 0x0000000207a87825 */ /* 0x041fe200078e0258 */
[----:B------:R4:W2:Y:S03]  /*9ab0*/  LDG.E.U16 R216, [R164.64] ;  /* 0x00000004a4d87981 */ /* 0x0008a6000c1e1500 */
[C---:B---3--:R-:W-:Y:S01]  /*9ac0*/  IMAD.WIDE R166, R7.reuse, 0x2, R90 ;  /* 0x0000000207a67825 */ /* 0x048fe200078e025a */
[----:B------:R0:W3:Y:S04]  /*9ad0*/  LDG.E.U16 R220, [R168.64] ;  /* 0x00000004a8dc7981 */ /* 0x0000e8000c1e1500 */
[----:B------:R2:W3:Y:S01]  /*9ae0*/  LDG.E.U16 R218, [R166.64] ;  /* 0x00000004a6da7981 */ /* 0x0004e2000c1e1500 */
[----:B------:R-:W-:-:S05]  /*9af0*/  IMAD.WIDE R170, R7, 0x2, R78 ;  /* 0x0000000207aa7825 */ /* 0x000fca00078e024e */
[----:B------:R0:W3:Y:S01]  /*9b00*/  LDG.E.U16 R222, [R170.64] ;  /* 0x00000004aade7981 */ /* 0x0000e2000c1e1500 */
[----:B-1----:R-:W-:-:S06]  /*9b10*/  IMAD.WIDE R162, R7, 0x2, R76 ;  /* 0x0000000207a27825 */ /* 0x002fcc00078e024c */
[----:B------:R-:W3:Y:S04]  /*9b20*/  LDG.E.U16 R162, [R162.64] ;  /* 0x00000004a2a27981 */ /* 0x000ee8000c1e1500 */
[----:B------:R-:W-:Y:S01]  /*9b30*/  STL [R1+0xa0c], R7 ;  /* 0x000a0c0701007387 */ /* 0x000fe20000100800 */
[----:B----4-:R-:W-:-:S06]  /*9b40*/  IMAD.WIDE R164, R7, 0x2, R58 ;  /* 0x0000000207a47825 */ /* 0x010fcc00078e023a */
[----:B------:R-:W4:Y:S01]  /*9b50*/  LDG.E.U16 R164, [R164.64] ;  /* 0x00000004a4a47981 */ /* 0x000f22000c1e1500 */
[----:B--2---:R-:W-:-:S03]  /*9b60*/  IMAD.WIDE R166, R7, 0x2, R42 ;  /* 0x0000000207a67825 */ /* 0x004fc600078e022a */
[----:B------:R-:W1:Y:S04]  /*9b70*/  S2R R43, SR_TID.X ;  /* 0x00000000002b7919 */ /* 0x000e680000002100 */
[----:B------:R-:W3:Y:S01]  /*9b80*/  LDG.E.U16 R166, [R166.64] ;  /* 0x00000004a6a67981 */ /* 0x000ee2000c1e1500 */
[----:B0-----:R-:W-:-:S06]  /*9b90*/  IMAD.WIDE R168, R7, 0x2, R56 ;  /* 0x0000000207a87825 */ /* 0x001fcc00078e0238 */
[----:B------:R-:W3:Y:S01]  /*9ba0*/  LDG.E.U16 R168, [R168.64] ;  /* 0x00000004a8a87981 */ /* 0x000ee2000c1e1500 */
[----:B------:R-:W-:-:S06]  /*9bb0*/  IMAD.WIDE R170, R7, 0x2, R54 ;  /* 0x0000000207aa7825 */ /* 0x000fcc00078e0236 */
[----:B------:R-:W3:Y:S01]  /*9bc0*/  LDG.E.U16 R170, [R170.64] ;  /* 0x00000004aaaa7981 */ /* 0x000ee2000c1e1500 */
[----:B-1----:R-:W-:-:S05]  /*9bd0*/  LOP3.LUT R42, R43, 0xff, RZ, 0xc0, !PT ;  /* 0x000000ff2b2a7812 */ /* 0x002fca00078ec0ff */
[----:B------:R-:W-:Y:S01]  /*9be0*/  IMAD.SHL.U32 R0, R42, 0x2, RZ ;  /* 0x000000022a007824 */ /* 0x000fe200078e00ff */
[----:B------:R-:W-:Y:S06]  /*9bf0*/  BAR.SYNC.DEFER_BLOCKING 0x0 ;  /* 0x0000000000007b1d */ /* 0x000fec0000010000 */
[----:B------:R-:W-:Y:S04]  /*9c00*/  STS.U16 [R0+0x10000], R53 ;  /* 0x0100003500007388 */ /* 0x000fe80000000400 */
[----:B------:R0:W-:Y:S04]  /*9c10*/  STS.U16 [R0+0x11000], R47 ;  /* 0x0110002f00007388 */ /* 0x0001e80000000400 */
[----:B0-----:R-:W0:Y:S04]  /*9c20*/  S2R R47, SR_TID.X ;  /* 0x00000000002f7919 */ /* 0x001e280000002100 */
[----:B------:R-:W-:Y:S04]  /*9c30*/  STS.U16 [R0+0x12000], R224 ;  /* 0x012000e000007388 */ /* 0x000fe80000000400 */
[----:B------:R-:W-:Y:S04]  /*9c40*/  STS.U16 [R0+0x13000], R209 ;  /* 0x013000d100007388 */ /* 0x000fe80000000400 */
[----:B------:R-:W-:Y:S04]  /*9c50*/  STS.U16 [R0+0x14000], R189 ;  /* 0x014000bd00007388 */ /* 0x000fe80000000400 */
[----:B------:R-:W-:Y:S04]  /*9c60*/  STS.U16 [R0+0x15000], R110 ;  /* 0x0150006e00007388 */ /* 0x000fe80000000400 */
[----:B------:R-:W-:Y:S01]  /*9c70*/  STS.U16 [R0+0x16000], R118 ;  /* 0x0160007600007388 */ /* 0x000fe20000000400 */
[----:B0-----:R-:W-:-:S03]  /*9c80*/  LOP3.LUT R47, R47, 0xff, RZ, 0xc0, !PT ;  /* 0x000000ff2f2f7812 */ /* 0x001fc600078ec0ff */
[----:B------:R-:W-:Y:S01]  /*9c90*/  STS.U16 [R0+0x17000], R126 ;  /* 0x0170007e00007388 */ /* 0x000fe20000000400 */
[----:B------:R-:W-:-:S03]  /*9ca0*/  SHF.L.U32 R47, R47, 0x1, RZ ;  /* 0x000000012f2f7819 */ /* 0x000fc600000006ff */
        /* <DEDUP_REMOVED lines=11> */
[----:B------:R0:W-:Y:S04]  /*9d60*/  STS.U16 [R47+0x11200], R31 ;  /* 0x0112001f2f007388 */ /* 0x0001e80000000400 */
[----:B------:R-:W-:Y:S04]  /*9d70*/  STS.U16 [R47+0x12200], R223 ;  /* 0x012200df2f007388 */ /* 0x000fe80000000400 */
[----:B------:R-:W-:Y:S01]  /*9d80*/  STS.U16 [R47+0x13200], R207 ;  /* 0x013200cf2f007388 */ /* 0x000fe20000000400 */
[----:B------:R-:W-:-:S03]  /*9d90*/  SHF.L.U32 R43, R43, 0x1, RZ ;  /* 0x000000012b2b7819 */ /* 0x000fc600000006ff */
        /* <DEDUP_REMOVED lines=32> */
[----:B------:R-:W-:Y:S01]  /*9fa0*/  STS.U16 [R7+0x12600], R219 ;  /* 0x012600db07007388 */ /* 0x000fe20000000400 */
[----:B------:R-:W-:-:S03]  /*9fb0*/  IMAD.SHL.U32 R42, R42, 0x2, RZ ;  /* 0x000000022a2a7824 */ /* 0x000fc600078e00ff */
        /* <DEDUP_REMOVED lines=48> */
[----:B------:R1:W-:Y:S04]  /*a2c0*/  STS.U16 [R6+0x10c00], R28 ;  /* 0x010c001c06007388 */ /* 0x0003e80000000400 */
[----:B0-----:R-:W2:Y:S04]  /*a2d0*/  LDL R7, [R1+0x988] ;  /* 0x0009880001077983 */ /* 0x001ea80000100800 */
[----:B-1----:R-:W2:Y:S04]  /*a2e0*/  LDL R28, [R1+0x70] ;  /* 0x00007000011c7983 */ /* 0x002ea80000100800 */
        /* <DEDUP_REMOVED lines=28> */
[----:B----4-:R-:W-:Y:S04]  /*a4b0*/  STS.U16 [R0+0x1ce00], R164 ;  /* 0x01ce00a400007388 */ /* 0x010fe80000000400 */
[----:B------:R-:W-:Y:S04]  /*a4c0*/  STS.U16 [R0+0x1de00], R166 ;  /* 0x01de00a600007388 */ /* 0x000fe80000000400 */
[----:B------:R-:W-:Y:S04]  /*a4d0*/  STS.U16 [R0+0x1ee00], R168 ;  /* 0x01ee00a800007388 */ /* 0x000fe80000000400 */
[----:B------:R1:W-:Y:S04]  /*a4e0*/  STS.U16 [R0+0x1fe00], R170 ;  /* 0x01fe00aa00007388 */ /* 0x0003e80000000400 */
[----:B------:R-:W-:Y:S01]  /*a4f0*/  BAR.SYNC.DEFER_BLOCKING 0x0 ;  /* 0x0000000000007b1d */ /* 0x000fe20000010000 */
[----:B0-----:R-:W-:-:S02]  /*a500*/  LOP3.LUT R4, R5, 0x40, RZ, 0x3c, !PT ;  /* 0x0000004005047812 */ /* 0x001fc400078e3cff */
[C---:B------:R-:W-:Y:S02]  /*a510*/  LOP3.LUT R6, R5.reuse, 0x20, RZ, 0x3c, !PT ;  /* 0x0000002005067812 */ /* 0x040fe400078e3cff */
[----:B-1----:R-:W-:Y:S01]  /*a520*/  LOP3.LUT R0, R5, 0x60, RZ, 0x3c, !PT ;  /* 0x0000006005007812 */ /* 0x002fe200078e3cff */
[----:B------:R-:W-:Y:S04]  /*a530*/  LDSM.16.MT88.4 R136, [R4] ;  /* 0x000000000488783b */ /* 0x000fe80000004200 */
[----:B------:R-:W-:Y:S04]  /*a540*/  LDSM.16.MT88.4 R172, [R0] ;  /* 0x0000000000ac783b */ /* 0x000fe80000004200 */
[----:B------:R-:W-:Y:S04]  /*a550*/  LDSM.16.MT88.4 R184, [R6] ;  /* 0x0000000006b8783b */ /* 0x000fe80000004200 */
[----:B------:R-:W-:Y:S04]  /*a560*/  LDSM.16.MT88.4 R156, [R5] ;  /* 0x00000000059c783b */ /* 0x000fe80000004200 */
[----:B------:R-:W-:Y:S04]  /*a570*/  LDSM.16.MT88.4 R120, [R5+0x80] ;  /* 0x000080000578783b */ /* 0x000fe80000004200 */
        /* <DEDUP_REMOVED lines=14> */
[----:B--2---:R-:W-:Y:S04]  /*a660*/  LDSM.16.M88.4 R200, [R7+0x10000] ;  /* 0x0100000007c8783b */ /* 0x004fe80000000200 */
[----:B------:R-:W0:Y:S04]  /*a670*/  LDSM.16.M88.4 R188, [R28+0x10000] ;  /* 0x010000001cbc783b */ /* 0x000e280000000200 */
[----:B------:R-:W1:Y:S01]  /*a680*/  LDSM.16.M88.4 R176, [R28+0x18000] ;  /* 0x018000001cb0783b */ /* 0x000e620000000200 */
[-C--:B0-----:R-:W-:Y:S08]  /*a690*/  HMMA.16816.F32 R140, R136, R188.reuse, RZ ;  /* 0x000000bc888c723c */ /* 0x081ff000000018ff */
[-C--:B------:R-:W-:Y:S08]  /*a6a0*/  HMMA.16816.F32 R168, R172, R188.reuse, RZ ;  /* 0x000000bcaca8723c */ /* 0x080ff000000018ff */
[----:B------:R-:W-:Y:S08]  /*a6b0*/  HMMA.16816.F32 R124, R184, R188, RZ ;  /* 0x000000bcb87c723c */ /* 0x000ff000000018ff */
[-C--:B-1----:R-:W-:Y:S08]  /*a6c0*/  HMMA.16816.F32 R136, R136, R176.reuse, RZ ;  /* 0x000000b08888723c */ /* 0x082ff000000018ff */
[----:B------:R-:W-:Y:S08]  /*a6d0*/  HMMA.16816.F32 R172, R172, R176, RZ ;  /* 0x000000b0acac723c */ /* 0x000ff000000018ff */
[----:B------:R-:W-:Y:S08]  /*a6e0*/  HMMA.16816.F32 R192, R156, R188, RZ ;  /* 0x000000bc9cc0723c */ /* 0x000ff000000018ff */
[-C--:B------:R-:W-:Y:S08]  /*a6f0*/  HMMA.16816.F32 R184, R184, R176.reuse, RZ ;  /* 0x000000b0b8b8723c */ /* 0x080ff000000018ff */
[----:B------:R-:W-:Y:S08]  /*a700*/  HMMA.16816.F32 R156, R156, R176, RZ ;  /* 0x000000b09c9c723c */ /* 0x000ff000000018ff */
[C---:B------:R-:W-:Y:S08]  /*a710*/  HMMA.16816.F32 R116, R120.reuse, R188, RZ ;  /* 0x000000bc7874723c */ /* 0x040ff000000018ff */
[----:B------:R-:W-:Y:S08]  /*a720*/  HMMA.16816.F32 R120, R120, R176, RZ ;  /* 0x000000b07878723c */ /* 0x000ff000000018ff */
[-C--:B------:R-:W-:Y:S08]  /*a730*/  HMMA.16816.F32 R124, R160, R190.reuse, R124 ;  /* 0x000000bea07c723c */ /* 0x080ff0000000187c */
[C---:B------:R-:W-:Y:S08]  /*a740*/  HMMA.16816.F32 R140, R144.reuse, R190, R140 ;  /* 0x000000be908c723c */ /* 0x040ff0000000188c */
[----:B------:R-:W-:Y:S01]  /*a750*/  HMMA.16816.F32 R136, R144, R178, R136 ;  /* 0x000000b29088723c */ /* 0x000fe20000001888 */
[----:B------:R-:W0:Y:S07]  /*a760*/  LDSM.16.MT88.4 R144, [R5+0x2080] ;  /* 0x002080000590783b */ /* 0x000e2e0000004200 */
[C---:B------:R-:W-:Y:S08]  /*a770*/  HMMA.16816.F32 R168, R112.reuse, R190, R168 ;  /* 0x000000be70a8723c */ /* 0x040ff000000018a8 */
[-C--:B------:R-:W-:Y:S01]  /*a780*/  HMMA.16816.F32 R172, R112, R178.reuse, R172 ;  /* 0x000000b270ac723c */ /* 0x080fe200000018ac */
[----:B------:R-:W1:Y:S07]  /*a790*/  LDSM.16.MT88.4 R112, [R6+0x2000] ;  /* 0x002000000670783b */ /* 0x000e6e0000004200 */
[----:B------:R-:W-:Y:S01]  /*a7a0*/  HMMA.16816.F32 R160, R160, R178, R184 ;  /* 0x000000b2a0a0723c */ /* 0x000fe200000018b8 */
[----:B------:R-:W2:Y:S07]  /*a7b0*/  LDSM.16.M88.4 R184, [R7+0x18000] ;  /* 0x0180000007b8783b */ /* 0x000eae0000000200 */
[C---:B------:R-:W-:Y:S08]  /*a7c0*/  HMMA.16816.F32 R192, R108.reuse, R190, R192 ;  /* 0x000000be6cc0723c */ /* 0x040ff000000018c0 */
[----:B------:R-:W-:Y:S01]  /*a7d0*/  HMMA.16816.F32 R156, R108, R178, R156 ;  /* 0x000000b26c9c723c */ /* 0x000fe2000000189c */
[----:B------:R-:W3:Y:S07]  /*a7e0*/  LDSM.16.MT88.4 R108, [R5+0x2000] ;  /* 0x00200000056c783b */ /* 0x000eee0000004200 */
[-C--:B------:R-:W-:Y:S08]  /*a7f0*/  HMMA.16816.F32 R132, R128, R188.reuse, RZ ;  /* 0x000000bc8084723c */ /* 0x080ff000000018ff */
[-C--:B------:R-:W-:Y:S08]  /*a800*/  HMMA.16816.F32 R148, R164, R188.reuse, RZ ;  /* 0x000000bca494723c */ /* 0x080ff000000018ff */
[----:B------:R-:W-:Y:S08]  /*a810*/  HMMA.16816.F32 R196, R152, R188, RZ ;  /* 0x000000bc98c4723c */ /* 0x000ff000000018ff */
[-C--:B------:R-:W-:Y:S08]  /*a820*/  HMMA.16816.F32 R128, R128, R176.reuse, RZ ;  /* 0x000000b08080723c */ /* 0x080ff000000018ff */
[----:B------:R-:W-:Y:S08]  /*a830*/  HMMA.16816.F32 R164, R164, R176, RZ ;  /* 0x000000b0a4a4723c */ /* 0x000ff000000018ff */
[----:B------:R-:W-:Y:S08]  /*a840*/  HMMA.16816.F32 R116, R212, R190, R116 ;  /* 0x000000bed474723c */ /* 0x000ff00000001874 */
[----:B------:R-:W-:Y:S08]  /*a850*/  HMMA.16816.F32 R152, R152, R176, RZ ;  /* 0x000000b09898723c */ /* 0x000ff000000018ff */
[-C--:B------:R-:W-:Y:S01]  /*a860*/  HMMA.16816.F32 R120, R212, R178.reuse, R120 ;  /* 0x000000b2d478723c */ /* 0x080fe20000001878 */
[----:B------:R-:W-:Y:S07]  /*a870*/  LDSM.16.MT88.4 R212, [R4+0x3000] ;  /* 0x0030000004d4783b */ /* 0x000fee0000004200 */
[-C--:B------:R-:W-:Y:S08]  /*a880*/  HMMA.16816.F32 R128, R208, R178.reuse, R128 ;  /* 0x000000b2d080723c */ /* 0x080ff00000001880 */
[----:B------:R-:W-:Y:S08]  /*a890*/  HMMA.16816.F32 R164, R204, R178, R164 ;  /* 0x000000b2cca4723c */ /* 0x000ff000000018a4 */
[-C--:B0-----:R-:W-:Y:S08]  /*a8a0*/  HMMA.16816.F32 R116, R144, R200.reuse, R116 ;  /* 0x000000c89074723c */ /* 0x081ff00000001874 */
[----:B-1----:R-:W-:Y:S08]  /*a8b0*/  HMMA.16816.F32 R124, R112, R200, R124 ;  /* 0x000000c8707c723c */ /* 0x002ff0000000187c */
[----:B------:R-:W-:Y:S01]  /*a8c0*/  HMMA.16816.F32 R148, R204, R190, R148 ;  /* 0x000000becc94723c */ /* 0x000fe20000001894 */
[----:B------:R-:W0:Y:S07]  /*a8d0*/  LDSM.16.MT88.4 R204, [R6+0x2080] ;  /* 0x0020800006cc783b */ /* 0x000e2e0000004200 */
[----:B------:R-:W-:Y:S01]  /*a8e0*/  HMMA.16816.F32 R176, R180, R178, R152 ;  /* 0x000000b2b4b0723c */ /* 0x000fe20000001898 */
[----:B------:R-:W-:Y:S07]  /*a8f0*/  LDSM.16.MT88.4 R152, [R5+0x3000] ;  /* 0x003000000598783b */ /* 0x000fee0000004200 */
[-C--:B--2---:R-:W-:Y:S01]  /*a900*/  HMMA.16816.F32 R144, R144, R184.reuse, R120 ;  /* 0x000000b89090723c */ /* 0x084fe20000001878 */
[----:B------:R-:W1:Y:S07]  /*a910*/  LDSM.16.MT88.4 R120, [R0+0x2080] ;  /* 0x002080000078783b */ /* 0x000e6e0000004200 */
[----:B------:R-:W-:Y:S01]  /*a920*/  HMMA.16816.F32 R112, R112, R184, R160 ;  /* 0x000000b87070723c */ /* 0x000fe200000018a0 */
[----:B------:R-:W2:Y:S07]  /*a930*/  LDSM.16.MT88.4 R160, [R5+0x3080] ;  /* 0x0030800005a0783b */ /* 0x000eae0000004200 */
[C---:B---3--:R-:W-:Y:S08]  /*a940*/  HMMA.16816.F32 R192, R108.reuse, R200, R192 ;  /* 0x000000c86cc0723c */ /* 0x048ff000000018c0 */
[----:B------:R-:W-:Y:S01]  /*a950*/  HMMA.16816.F32 R156, R108, R184, R156 ;  /* 0x000000b86c9c723c */ /* 0x000fe2000000189c */
[----:B------:R-:W3:Y:S07]  /*a960*/  LDSM.16.MT88.4 R108, [R0+0x2000] ;  /* 0x00200000006c783b */ /* 0x000eee0000004200 */
[-C--:B------:R-:W-:Y:S01]  /*a970*/  HMMA.16816.F32 R132, R208, R190.reuse, R132 ;  /* 0x000000bed084723c */ /* 0x080fe20000001884 */
[----:B------:R-:W-:Y:S07]  /*a980*/  LDSM.16.MT88.4 R208, [R4+0x3080] ;  /* 0x0030800004d0783b */ /* 0x000fee0000004200 */
[----:B------:R-:W-:Y:S01]  /*a990*/  HMMA.16816.F32 R188, R180, R190, R196 ;  /* 0x000000beb4bc723c */ /* 0x000fe200000018c4 */
[----:B------:R-:W4:Y:S04]  /*a9a0*/  LDSM.16.MT88.4 R196, [R4+0x2000] ;  /* 0x0020000004c4783b */ /* 0x000f280000004200 */
[----:B------:R-:W2:Y:S03]  /*a9b0*/  LDSM.16.MT88.4 R180, [R4+0x2080] ;  /* 0x0020800004b4783b */ /* 0x000ea60000004200 */
[C---:B0-----:R-:W-:Y:S08]  /*a9c0*/  HMMA.16816.F32 R128, R204.reuse, R184, R128 ;  /* 0x000000b8cc80723c */ /* 0x041ff00000001880 */
[-C--:B------:R-:W-:Y:S01]  /*a9d0*/  HMMA.16816.F32 R132, R204, R200.reuse, R132 ;  /* 0x000000c8cc84723c */ /* 0x080fe20000001884 */
[----:B------:R-:W-:Y:S07]  /*a9e0*/  LDSM.16.M88.4 R204, [R28+0x10080] ;  /* 0x010080001ccc783b */ /* 0x000fee0000000200 */
[C---:B-1----:R-:W-:Y:S08]  /*a9f0*/  HMMA.16816.F32 R188, R120.reuse, R200, R188 ;  /* 0x000000c878bc723c */ /* 0x042ff000000018bc */
[----:B------:R-:W-:Y:S01]  /*aa00*/  HMMA.16816.F32 R176, R120, R184, R176 ;  /* 0x000000b878b0723c */ /* 0x000fe200000018b0 */
[----:B------:R-:W0:Y:S07]  /*aa10*/  LDSM.16.MT88.4 R120, [R6+0x3080] ;  /* 0x003080000678783b */ /* 0x000e2e0000004200 */
[C---:B------:R-:W-:Y:S08]  /*aa20*/  HMMA.16816.F32 R192, R152.reuse, R202, R192 ;  /* 0x000000ca98c0723c */ /* 0x040ff000000018c0 */
[----:B------:R-:W-:Y:S01]  /*aa30*/  HMMA.16816.F32 R156, R152, R186, R156 ;  /* 0x000000ba989c723c */ /* 0x000fe2000000189c */
[----:B------:R-:W1:Y:S07]  /*aa40*/  LDSM.16.MT88.4 R152, [R5+0x4000] ;  /* 0x004000000598783b */ /* 0x000e6e0000004200 */
[C---:B--2---:R-:W-:Y:S08]  /*aa50*/  HMMA.16816.F32 R116, R160.reuse, R202, R116 ;  /* 0x000000caa074723c */ /* 0x044ff00000001874 */
[----:B------:R-:W-:Y:S01]  /*aa60*/  HMMA.16816.F32 R144, R160, R186, R144 ;  /* 0x000000baa090723c */ /* 0x000fe20000001890 */
[----:B------:R-:W2:Y:S07]  /*aa70*/  LDSM.16.M88.4 R160, [R28+0x18080] ;  /* 0x018080001ca0783b */ /* 0x000eae0000000200 */
[C---:B---3--:R-:W-:Y:S08]  /*aa80*/  HMMA.16816.F32 R168, R108.reuse, R200, R168 ;  /* 0x000000c86ca8723c */ /* 0x048ff000000018a8 */
[----:B------:R-:W-:Y:S01]  /*aa90*/  HMMA.16816.F32 R172, R108, R184, R172 ;  /* 0x000000b86cac723c */ /* 0x000fe200000018ac */
[----:B------:R-:W3:Y:S07]  /*aaa0*/  LDSM.16.MT88.4 R108, [R6+0x3000] ;  /* 0x00300000066c783b */ /* 0x000eee0000004200 */
[C---:B----4-:R-:W-:Y:S08]  /*aab0*/  HMMA.16816.F32 R140, R196.reuse, R200, R140 ;  /* 0x000000c8c48c723c */ /* 0x050ff0000000188c */
[----:B------:R-:W-:Y:S01]  /*aac0*/  HMMA.16816.F32 R136, R196, R184, R136 ;  /* 0x000000b8c488723c */ /* 0x000fe20000001888 */
[----:B------:R-:W4:Y:S07]  /*aad0*/  LDSM.16.MT88.4 R196, [R0+0x3000] ;  /* 0x0030000000c4783b */ /* 0x000f2e0000004200 */
[C---:B------:R-:W-:Y:S08]  /*aae0*/  HMMA.16816.F32 R148, R180.reuse, R200, R148 ;  /* 0x000000c8b494723c */ /* 0x040ff00000001894 */
[----:B------:R-:W-:Y:S01]  /*aaf0*/  HMMA.16816.F32 R164, R180, R184, R164 ;  /* 0x000000b8b4a4723c */ /* 0x000fe200000018a4 */
[----:B------:R-:W-:Y:S07]  /*ab00*/  LDSM.16.MT88.4 R180, [R0+0x3080] ;  /* 0x0030800000b4783b */ /* 0x000fee0000004200 */
[C---:B0-----:R-:W-:Y:S08]  /*ab10*/  HMMA.16816.F32 R132, R120.reuse, R202, R132 ;  /* 0x000000ca7884723c */ /* 0x041ff00000001884 */
[----:B------:R-:W-:Y:S01]  /*ab20*/  HMMA.16816.F32 R128, R120, R186, R128 ;  /* 0x000000ba7880723c */ /* 0x000fe20000001880 */
[----:B------:R-:W0:Y:S07]  /*ab30*/  LDSM.16.MT88.4 R120, [R6+0x4000] ;  /* 0x004000000678783b */ /* 0x000e2e0000004200 */
[C---:B-1----:R-:W-:Y:S08]  /*ab40*/  HMMA.16816.F32 R192, R152.reuse, R204, R192 ;  /* 0x000000cc98c0723c */ /* 0x042ff000000018c0 */
[----:B--2---:R-:W-:Y:S01]  /*ab50*/  HMMA.16816.F32 R156, R152, R160, R156 ;  /* 0x000000a0989c723c */ /* 0x004fe2000000189c */
[----:B------:R-:W1:Y:S07]  /*ab60*/  LDSM.16.MT88.4 R152, [R0+0x4000] ;  /* 0x004000000098783b */ /* 0x000e6e0000004200 */
[C---:B---3--:R-:W-:Y:S08]  /*ab70*/  HMMA.16816.F32 R124, R108.reuse, R202, R124 ;  /* 0x000000ca6c7c723c */ /* 0x048ff0000000187c */
[----:B------:R-:W-:Y:S01]  /*ab80*/  HMMA.16816.F32 R112, R108, R186, R112 ;  /* 0x000000ba6c70723c */ /* 0x000fe20000001870 */
[----:B------:R-:W2:Y:S07]  /*ab90*/  LDSM.16.MT88.4 R108, [R5+0x4080] ;  /* 0x00408000056c783b */ /* 0x000eae0000004200 */
[C---:B------:R-:W-:Y:S08]  /*aba0*/  HMMA.16816.F32 R148, R208.reuse, R202, R148 ;  /* 0x000000cad094723c */ /* 0x040ff00000001894 */
        /* <DEDUP_REMOVED lines=12> */
[----:B------:R-:W-:Y:S01]  /*ac70*/  HMMA.16816.F32 R172, R152, R160, R172 ;  /* 0x000000a098ac723c */ /* 0x000fe200000018ac */
[----:B------:R-:W1:Y:S07]  /*ac80*/  LDSM.16.MT88.4 R152, [R6+0x5080] ;  /* 0x005080000698783b */ /* 0x000e6e0000004200 */
[C---:B------:R-:W-:Y:S01]  /*ac90*/  HMMA.16816.F32 R200, R180.reuse, R202, R188 ;  /* 0x000000cab4c8723c */ /* 0x040fe200000018bc */
[----:B------:R-:W-:Y:S07]  /*aca0*/  LDSM.16.MT88.4 R188, [R4+0x4080] ;  /* 0x0040800004bc783b */ /* 0x000fee0000004200 */
[----:B------:R-:W-:Y:S01]  /*acb0*/  HMMA.16816.F32 R184, R180, R186, R176 ;  /* 0x000000bab4b8723c */ /* 0x000fe200000018b0 */
[----:B------:R-:W0:Y:S04]  /*acc0*/  LDSM.16.MT88.4 R180, [R0+0x4080] ;  /* 0x0040800000b4783b */ /* 0x000e280000004200 */
[----:B------:R-:W-:Y:S03]  /*acd0*/  LDSM.16.MT88.4 R176, [R5+0x5000] ;  /* 0x0050000005b0783b */ /* 0x000fe60000004200 */
[C---:B--2---:R-:W-:Y:S08]  /*ace0*/  HMMA.16816.F32 R116, R108.reuse, R204, R116 ;  /* 0x000000cc6c74723c */ /* 0x044ff00000001874 */
[----:B------:R-:W-:Y:S01]  /*acf0*/  HMMA.16816.F32 R144, R108, R160, R144 ;  /* 0x000000a06c90723c */ /* 0x000fe20000001890 */
[----:B------:R-:W2:Y:S07]  /*ad00*/  LDSM.16.MT88.4 R108, [R5+0x5080] ;  /* 0x00508000056c783b */ /* 0x000eae0000004200 */
[C---:B---3--:R-:W-:Y:S08]  /*ad10*/  HMMA.16816.F32 R132, R208.reuse, R204, R132 ;  /* 0x000000ccd084723c */ /* 0x048ff00000001884 */
[----:B------:R-:W-:Y:S01]  /*ad20*/  HMMA.16816.F32 R128, R208, R160, R128 ;  /* 0x000000a0d080723c */ /* 0x000fe20000001880 */
[----:B------:R-:W-:Y:S07]  /*ad30*/  LDSM.16.MT88.4 R208, [R0+0x5000] ;  /* 0x0050000000d0783b */ /* 0x000fee0000004200 */
[C---:B----4-:R-:W-:Y:S08]  /*ad40*/  HMMA.16816.F32 R140, R196.reuse, R204, R140 ;  /* 0x000000ccc48c723c */ /* 0x050ff0000000188c */
[----:B------:R-:W-:Y:S01]  /*ad50*/  HMMA.16816.F32 R136, R196, R160, R136 ;  /* 0x000000a0c488723c */ /* 0x000fe20000001888 */
[----:B------:R-:W-:Y:S07]  /*ad60*/  LDSM.16.M88.4 R196, [R7+0x10080] ;  /* 0x0100800007c4783b */ /* 0x000fee0000000200 */
[C---:B0-----:R-:W-:Y:S08]  /*ad70*/  HMMA.16816.F32 R124, R120.reuse, R206, R124 ;  /* 0x000000ce787c723c */ /* 0x041ff0000000187c */
[----:B------:R-:W-:Y:S01]  /*ad80*/  HMMA.16816.F32 R112, R120, R162, R112 ;  /* 0x000000a27870723c */ /* 0x000fe20000001870 */
        /* <DEDUP_REMOVED lines=9> */
[----:B------:R-:W2:Y:S07]  /*ae20*/  LDSM.16.MT88.4 R108, [R5+0x6000] ;  /* 0x00600000056c783b */ /* 0x000eae0000004200 */
[C---:B------:R-:W-:Y:S08]  /*ae30*/  HMMA.16816.F32 R148, R188.reuse, R204, R148 ;  /* 0x000000ccbc94723c */ /* 0x040ff00000001894 */
[----:B------:R-:W-:Y:S01]  /*ae40*/  HMMA.16816.F32 R164, R188, R160, R164 ;  /* 0x000000a0bca4723c */ /* 0x000fe200000018a4 */
[----:B------:R-:W3:Y:S07]  /*ae50*/  LDSM.16.MT88.4 R188, [R0+0x5080] ;  /* 0x0050800000bc783b */ /* 0x000eee0000004200 */
[C---:B------:R-:W-:Y:S08]  /*ae60*/  HMMA.16816.F32 R192, R176.reuse, R206, R192 ;  /* 0x000000ceb0c0723c */ /* 0x040ff000000018c0 */
[----:B------:R-:W-:Y:S01]  /*ae70*/  HMMA.16816.F32 R156, R176, R162, R156 ;  /* 0x000000a2b09c723c */ /* 0x000fe2000000189c */
[----:B------:R-:W4:Y:S07]  /*ae80*/  LDSM.16.MT88.4 R176, [R6+0x6000] ;  /* 0x0060000006b0783b */ /* 0x000f2e0000004200 */
[C---:B0-----:R-:W-:Y:S08]  /*ae90*/  HMMA.16816.F32 R116, R152.reuse, R196, R116 ;  /* 0x000000c49874723c */ /* 0x041ff00000001874 */
[----:B------:R-:W-:Y:S01]  /*aea0*/  HMMA.16816.F32 R144, R152, R120, R144 ;  /* 0x000000789890723c */ /* 0x000fe20000001890 */
[----:B------:R-:W0:Y:S07]  /*aeb0*/  LDSM.16.MT88.4 R152, [R5+0x7000] ;  /* 0x007000000598783b */ /* 0x000e2e0000004200 */
[C---:B-1----:R-:W-:Y:S08]  /*aec0*/  HMMA.16816.F32 R140, R180.reuse, R206, R140 ;  /* 0x000000ceb48c723c */ /* 0x042ff0000000188c */
[----:B------:R-:W-:Y:S01]  /*aed0*/  HMMA.16816.F32 R136, R180, R162, R136 ;  /* 0x000000a2b488723c */ /* 0x000fe20000001888 */
[----:B------:R-:W1:Y:S07]  /*aee0*/  LDSM.16.MT88.4 R180, [R6+0x6080] ;  /* 0x0060800006b4783b */ /* 0x000e6e0000004200 */
[C---:B--2---:R-:W-:Y:S08]  /*aef0*/  HMMA.16816.F32 R192, R108.reuse, R196, R192 ;  /* 0x000000c46cc0723c */ /* 0x044ff000000018c0 */
[----:B------:R-:W-:Y:S01]  /*af00*/  HMMA.16816.F32 R156, R108, R120, R156 ;  /* 0x000000786c9c723c */ /* 0x000fe2000000189c */
[----:B------:R-:W2:Y:S07]  /*af10*/  LDSM.16.MT88.4 R108, [R0+0x6080] ;  /* 0x00608000006c783b */ /* 0x000eae0000004200 */
[-C--:B------:R-:W-:Y:S08]  /*af20*/  HMMA.16816.F32 R148, R212, R206.reuse, R148 ;  /* 0x000000ced494723c */ /* 0x080ff00000001894 */
[----:B------:R-:W-:Y:S08]  /*af30*/  HMMA.16816.F32 R168, R208, R206, R168 ;  /* 0x000000ced0a8723c */ /* 0x000ff000000018a8 */
[-C--:B------:R-:W-:Y:S01]  /*af40*/  HMMA.16816.F32 R164, R212, R162.reuse, R164 ;  /* 0x000000a2d4a4723c */ /* 0x080fe200000018a4 */
[----:B------:R-:W-:Y:S07]  /*af50*/  LDSM.16.MT88.4 R212, [R4+0x7080] ;  /* 0x0070800004d4783b */ /* 0x000fee0000004200 */
[----:B------:R-:W-:Y:S01]  /*af60*/  HMMA.16816.F32 R172, R208, R162, R172 ;  /* 0x000000a2d0ac723c */ /* 0x000fe200000018ac */
[----:B------:R-:W-:Y:S07]  /*af70*/  LDSM.16.MT88.4 R208, [R0+0x7000] ;  /* 0x0070000000d0783b */ /* 0x000fee0000004200 */
[C---:B---3--:R-:W-:Y:S01]  /*af80*/  HMMA.16816.F32 R204, R188.reuse, R206, R200 ;  /* 0x000000cebccc723c */ /* 0x048fe200000018c8 */
[----:B------:R-:W3:Y:S07]  /*af90*/  LDSM.16.MT88.4 R200, [R4+0x6000] ;  /* 0x0060000004c8783b */ /* 0x000eee0000004200 */
[----:B------:R-:W-:Y:S01]  /*afa0*/  HMMA.16816.F32 R160, R188, R162, R184 ;  /* 0x000000a2bca0723c */ /* 0x000fe200000018b8 */
[----:B------:R-:W2:Y:S04]  /*afb0*/  LDSM.16.MT88.4 R188, [R4+0x6080] ;  /* 0x0060800004bc783b */ /* 0x000ea80000004200 */
[----:B------:R-:W2:Y:S03]  /*afc0*/  LDSM.16.MT88.4 R184, [R0+0x6000] ;  /* 0x0060000000b8783b */ /* 0x000ea60000004200 */
[C---:B----4-:R-:W-:Y:S08]  /*afd0*/  HMMA.16816.F32 R124, R176.reuse, R196, R124 ;  /* 0x000000c4b07c723c */ /* 0x050ff0000000187c */
        /* <DEDUP_REMOVED lines=11> */
[C---:B---3--:R-:W-:Y:S08]  /*b090*/  HMMA.16816.F32 R140, R200.reuse, R196, R140 ;  /* 0x000000c4c88c723c */ /* 0x048ff0000000188c */
[----:B------:R-:W-:Y:S01]  /*b0a0*/  HMMA.16816.F32 R136, R200, R120, R136 ;  /* 0x00000078c888723c */ /* 0x000fe20000001888 */
[----:B------:R-:W3:Y:S07]  /*b0b0*/  LDSM.16.MT88.4 R200, [R0+0x7080] ;  /* 0x0070800000c8783b */ /* 0x000eee0000004200 */
[C---:B------:R-:W-:Y:S08]  /*b0c0*/  HMMA.16816.F32 R148, R188.reuse, R196, R148 ;  /* 0x000000c4bc94723c */ /* 0x040ff00000001894 */
[-C--:B------:R-:W-:Y:S01]  /*b0d0*/  HMMA.16816.F32 R164, R188, R120.reuse, R164 ;  /* 0x00000078bca4723c */ /* 0x080fe200000018a4 */
[----:B------:R-:W-:Y:S07]  /*b0e0*/  LDSM.16.MT88.4 R188, [R5+0x8000] ;  /* 0x0080000005bc783b */ /* 0x000fee0000004200 */
[C---:B------:R-:W-:Y:S08]  /*b0f0*/  HMMA.16816.F32 R172, R184.reuse, R120, R172 ;  /* 0x00000078b8ac723c */ /* 0x040ff000000018ac */
[----:B------:R-:W-:Y:S01]  /*b100*/  HMMA.16816.F32 R168, R184, R196, R168 ;  /* 0x000000c4b8a8723c */ /* 0x000fe200000018a8 */
[----:B------:R-:W-:Y:S07]  /*b110*/  LDSM.16.M88.4 R184, [R28+0x18100] ;  /* 0x018100001cb8783b */ /* 0x000fee0000000200 */
[C---:B----4-:R-:W-:Y:S08]  /*b120*/  HMMA.16816.F32 R116, R176.reuse, R198, R116 ;  /* 0x000000c6b074723c */ /* 0x050ff00000001874 */
[----:B------:R-:W-:Y:S01]  /*b130*/  HMMA.16816.F32 R144, R176, R122, R144 ;  /* 0x0000007ab090723c */ /* 0x000fe20000001890 */
[----:B------:R-:W-:Y:S07]  /*b140*/  LDSM.16.M88.4 R176, [R28+0x10100] ;  /* 0x010100001cb0783b */ /* 0x000fee0000000200 */
        /* <DEDUP_REMOVED lines=9> */
[C---:B------:R-:W-:Y:S08]  /*b1e0*/  HMMA.16816.F32 R148, R212.reuse, R198, R148 ;  /* 0x000000c6d494723c */ /* 0x040ff00000001894 */
[-C--:B------:R-:W-:Y:S01]  /*b1f0*/  HMMA.16816.F32 R164, R212, R122.reuse, R164 ;  /* 0x0000007ad4a4723c */ /* 0x080fe200000018a4 */
[----:B------:R-:W4:Y:S07]  /*b200*/  LDSM.16.MT88.4 R212, [R4+0x8000] ;  /* 0x0080000004d4783b */ /* 0x000f2e0000004200 */
[-C--:B------:R-:W-:Y:S08]  /*b210*/  HMMA.16816.F32 R172, R208, R122.reuse, R172 ;  /* 0x0000007ad0ac723c */ /* 0x080ff000000018ac */
[----:B---3--:R-:W-:Y:S01]  /*b220*/  HMMA.16816.F32 R120, R200, R122, R160 ;  /* 0x0000007ac878723c */ /* 0x008fe200000018a0 */
[----:B------:R-:W3:Y:S07]  /*b230*/  LDSM.16.MT88.4 R160, [R0+0x8000] ;  /* 0x0080000000a0783b */ /* 0x000eee0000004200 */
[-C--:B------:R-:W-:Y:S01]  /*b240*/  HMMA.16816.F32 R168, R208, R198.reuse, R168 ;  /* 0x000000c6d0a8723c */ /* 0x080fe200000018a8 */
[----:B------:R-:W-:Y:S07]  /*b250*/  LDSM.16.MT88.4 R208, [R0+0x8080] ;  /* 0x0080800000d0783b */ /* 0x000fee0000004200 */
[----:B------:R-:W-:Y:S01]  /*b260*/  HMMA.16816.F32 R196, R200, R198, R204 ;  /* 0x000000c6c8c4723c */ /* 0x000fe200000018cc */
[----:B------:R-:W2:Y:S04]  /*b270*/  LDSM.16.MT88.4 R200, [R4+0x8080] ;  /* 0x0080800004c8783b */ /* 0x000ea80000004200 */
[----:B------:R-:W-:Y:S03]  /*b280*/  LDSM.16.MT88.4 R204, [R5+0x9000] ;  /* 0x0090000005cc783b */ /* 0x000fe60000004200 */
[C---:B0-----:R-:W-:Y:S08]  /*b290*/  HMMA.16816.F32 R132, R152.reuse, R176, R132 ;  /* 0x000000b09884723c */ /* 0x041ff00000001884 */
[----:B------:R-:W-:Y:S01]  /*b2a0*/  HMMA.16816.F32 R128, R152, R184, R128 ;  /* 0x000000b89880723c */ /* 0x000fe20000001880 */
[----:B------:R-:W0:Y:S07]  /*b2b0*/  LDSM.16.MT88.4 R152, [R4+0x9000] ;  /* 0x009000000498783b */ /* 0x000e2e0000004200 */
[C---:B------:R-:W-:Y:S08]  /*b2c0*/  HMMA.16816.F32 R192, R188.reuse, R176, R192 ;  /* 0x000000b0bcc0723c */ /* 0x040ff000000018c0 */
        /* <DEDUP_REMOVED lines=8> */
[C---:B----4-:R-:W-:Y:S08]  /*b350*/  HMMA.16816.F32 R140, R212.reuse, R176, R140 ;  /* 0x000000b0d48c723c */ /* 0x050ff0000000188c */
[----:B------:R-:W-:Y:S01]  /*b360*/  HMMA.16816.F32 R136, R212, R184, R136 ;  /* 0x000000b8d488723c */ /* 0x000fe20000001888 */
[----:B------:R-:W-:Y:S07]  /*b370*/  LDSM.16.MT88.4 R212, [R5+0xa000] ;  /* 0x00a0000005d4783b */ /* 0x000fee0000004200 */
[C---:B---3--:R-:W-:Y:S08]  /*b380*/  HMMA.16816.F32 R168, R160.reuse, R176, R168 ;  /* 0x000000b0a0a8723c */ /* 0x048ff000000018a8 */
[----:B------:R-:W-:Y:S01]  /*b390*/  HMMA.16816.F32 R172, R160, R184, R172 ;  /* 0x000000b8a0ac723c */ /* 0x000fe200000018ac */
[----:B------:R-:W3:Y:S07]  /*b3a0*/  LDSM.16.MT88.4 R160, [R0+0x9000] ;  /* 0x0090000000a0783b */ /* 0x000eee0000004200 */
[C---:B------:R-:W-:Y:S08]  /*b3b0*/  HMMA.16816.F32 R148, R200.reuse, R176, R148 ;  /* 0x000000b0c894723c */ /* 0x040ff00000001894 */
[----:B------:R-:W-:Y:S01]  /*b3c0*/  HMMA.16816.F32 R164, R200, R184, R164 ;  /* 0x000000b8c8a4723c */ /* 0x000fe200000018a4 */
[----:B------:R-:W4:Y:S07]  /*b3d0*/  LDSM.16.MT88.4 R200, [R4+0x9080] ;  /* 0x0090800004c8783b */ /* 0x000f2e0000004200 */
[-C--:B0-----:R-:W-:Y:S08]  /*b3e0*/  HMMA.16816.F32 R140, R152, R178.reuse, R140 ;  /* 0x000000b2988c723c */ /* 0x081ff0000000188c */
[C---:B------:R-:W-:Y:S08]  /*b3f0*/  HMMA.16816.F32 R116, R188.reuse, R178, R116 ;  /* 0x000000b2bc74723c */ /* 0x040ff00000001874 */
[----:B------:R-:W-:Y:S01]  /*b400*/  HMMA.16816.F32 R144, R188, R186, R144 ;  /* 0x000000babc90723c */ /* 0x000fe20000001890 */
[----:B------:R-:W-:Y:S07]  /*b410*/  LDSM.16.M88.4 R188, [R7+0x18100] ;  /* 0x0181000007bc783b */ /* 0x000fee0000000200 */
[C---:B-1----:R-:W-:Y:S08]  /*b420*/  HMMA.16816.F32 R124, R180.reuse, R178, R124 ;  /* 0x000000b2b47c723c */ /* 0x042ff0000000187c */
[----:B------:R-:W-:Y:S01]  /*b430*/  HMMA.16816.F32 R112, R180, R186, R112 ;  /* 0x000000bab470723c */ /* 0x000fe20000001870 */
[----:B------:R-:W-:Y:S07]  /*b440*/  LDSM.16.M88.4 R180, [R7+0x10100] ;  /* 0x0101000007b4783b */ /* 0x000fee0000000200 */
[----:B--2---:R-:W-:Y:S08]  /*b450*/  HMMA.16816.F32 R132, R108, R178, R132 ;  /* 0x000000b26c84723c */ /* 0x004ff00000001884 */
[-C--:B------:R-:W-:Y:S01]  /*b460*/  HMMA.16816.F32 R152, R152, R186.reuse, R136 ;  /* 0x000000ba9898723c */ /* 0x080fe20000001888 */
[----:B------:R-:W0:Y:S07]  /*b470*/  LDSM.16.MT88.4 R136, [R6+0xa000] ;  /* 0x00a000000688783b */ /* 0x000e2e0000004200 */
[----:B------:R-:W-:Y:S01]  /*b480*/  HMMA.16816.F32 R108, R108, R186, R128 ;  /* 0x000000ba6c6c723c */ /* 0x000fe20000001880 */
[----:B------:R-:W1:Y:S07]  /*b490*/  LDSM.16.MT88.4 R128, [R5+0xa080] ;  /* 0x00a080000580783b */ /* 0x000e6e0000004200 */
[C---:B------:R-:W-:Y:S08]  /*b4a0*/  HMMA.16816.F32 R196, R208.reuse, R176, R196 ;  /* 0x000000b0d0c4723c */ /* 0x040ff000000018c4 */
[----:B------:R-:W-:Y:S01]  /*b4b0*/  HMMA.16816.F32 R120, R208, R184, R120 ;  /* 0x000000b8d078723c */ /* 0x000fe20000001878 */
[----:B------:R-:W2:Y:S07]  /*b4c0*/  LDSM.16.MT88.4 R208, [R6+0xa080] ;  /* 0x00a0800006d0783b */ /* 0x000eae0000004200 */
[C---:B---3--:R-:W-:Y:S08]  /*b4d0*/  HMMA.16816.F32 R168, R160.reuse, R178, R168 ;  /* 0x000000b2a0a8723c */ /* 0x048ff000000018a8 */
[----:B------:R-:W-:Y:S01]  /*b4e0*/  HMMA.16816.F32 R172, R160, R186, R172 ;  /* 0x000000baa0ac723c */ /* 0x000fe200000018ac */
[----:B------:R-:W3:Y:S07]  /*b4f0*/  LDSM.16.MT88.4 R160, [R4+0xa000] ;  /* 0x00a0000004a0783b */ /* 0x000eee0000004200 */
[-C--:B------:R-:W-:Y:S08]  /*b500*/  HMMA.16816.F32 R192, R204, R178.reuse, R192 ;  /* 0x000000b2ccc0723c */ /* 0x080ff000000018c0 */
[----:B----4-:R-:W-:Y:S08]  /*b510*/  HMMA.16816.F32 R148, R200, R178, R148 ;  /* 0x000000b2c894723c */ /* 0x010ff00000001894 */
[-C--:B------:R-:W-:Y:S01]  /*b520*/  HMMA.16816.F32 R156, R204, R186.reuse, R156 ;  /* 0x000000bacc9c723c */ /* 0x080fe2000000189c */
[----:B------:R-:W4:Y:S07]  /*b530*/  LDSM.16.MT88.4 R204, [R4+0xa080] ;  /* 0x00a0800004cc783b */ /* 0x000f2e0000004200 */
[----:B------:R-:W-:Y:S01]  /*b540*/  HMMA.16816.F32 R164, R200, R186, R164 ;  /* 0x000000bac8a4723c */ /* 0x000fe200000018a4 */
[----:B------:R-:W2:Y:S07]  /*b550*/  LDSM.16.MT88.4 R200, [R0+0xa000] ;  /* 0x00a0000000c8783b */ /* 0x000eae0000004200 */
[C---:B------:R-:W-:Y:S01]  /*b560*/  HMMA.16816.F32 R176, R216.reuse, R178, R196 ;  /* 0x000000b2d8b0723c */ /* 0x040fe200000018c4 */
[----:B------:R-:W2:Y:S07]  /*b570*/  LDSM.16.MT88.4 R196, [R0+0xa080] ;  /* 0x00a0800000c4783b */ /* 0x000eae0000004200 */
[----:B------:R-:W-:Y:S01]  /*b580*/  HMMA.16816.F32 R184, R216, R186, R120 ;  /* 0x000000bad8b8723c */ /* 0x000fe20000001878 */
[----:B------:R-:W3:Y:S04]  /*b590*/  LDSM.16.MT88.4 R120, [R5+0xb080] ;  /* 0x00b080000578783b */ /* 0x000ee80000004200 */
[----:B------:R-:W-:Y:S03]  /*b5a0*/  LDSM.16.MT88.4 R216, [R4+0xb080] ;  /* 0x00b0800004d8783b */ /* 0x000fe60000004200 */
[C---:B0-----:R-:W-:Y:S08]  /*b5b0*/  HMMA.16816.F32 R124, R136.reuse, R180, R124 ;  /* 0x000000b4887c723c */ /* 0x041ff0000000187c */
[----:B------:R-:W-:Y:S01]  /*b5c0*/  HMMA.16816.F32 R112, R136, R188, R112 ;  /* 0x000000bc8870723c */ /* 0x000fe20000001870 */
[----:B------:R-:W0:Y:S07]  /*b5d0*/  LDSM.16.MT88.4 R136, [R6+0xb080] ;  /* 0x00b080000688783b */ /* 0x000e2e0000004200 */
[C---:B-1----:R-:W-:Y:S08]  /*b5e0*/  HMMA.16816.F32 R116, R128.reuse, R180, R116 ;  /* 0x000000b48074723c */ /* 0x042ff00000001874 */
[----:B------:R-:W-:Y:S01]  /*b5f0*/  HMMA.16816.F32 R144, R128, R188, R144 ;  /* 0x000000bc8090723c */ /* 0x000fe20000001890 */
[----:B------:R-:W1:Y:S07]  /*b600*/  LDSM.16.MT88.4 R128, [R6+0xb000] ;  /* 0x00b000000680783b */ /* 0x000e6e0000004200 */
[-C--:B--2---:R-:W-:Y:S08]  /*b610*/  HMMA.16816.F32 R132, R208, R180.reuse, R132 ;  /* 0x000000b4d084723c */ /* 0x084ff00000001884 */
[C---:B------:R-:W-:Y:S08]  /*b620*/  HMMA.16816.F32 R192, R212.reuse, R180, R192 ;  /* 0x000000b4d4c0723c */ /* 0x040ff000000018c0 */
[-C--:B------:R-:W-:Y:S01]  /*b630*/  HMMA.16816.F32 R156, R212, R188.reuse, R156 ;  /* 0x000000bcd49c723c */ /* 0x080fe2000000189c */
[----:B------:R-:W-:Y:S07]  /*b640*/  LDSM.16.MT88.4 R212, [R0+0xb000] ;  /* 0x00b0000000d4783b */ /* 0x000fee0000004200 */
[----:B------:R-:W-:Y:S01]  /*b650*/  HMMA.16816.F32 R108, R208, R188, R108 ;  /* 0x000000bcd06c723c */ /* 0x000fe2000000186c */
[----:B------:R-:W-:Y:S07]  /*b660*/  LDSM.16.MT88.4 R208, [R0+0xb080] ;  /* 0x00b0800000d0783b */ /* 0x000fee0000004200 */
[C---:B---3--:R-:W-:Y:S08]  /*b670*/  HMMA.16816.F32 R140, R160.reuse, R180, R140 ;  /* 0x000000b4a08c723c */ /* 0x048ff0000000188c */
[----:B------:R-:W-:Y:S01]  /*b680*/  HMMA.16816.F32 R152, R160, R188, R152 ;  /* 0x000000bca098723c */ /* 0x000fe20000001898 */
[----:B------:R-:W2:Y:S07]  /*b690*/  LDSM.16.MT88.4 R160, [R4+0xb000] ;  /* 0x00b0000004a0783b */ /* 0x000eae0000004200 */
[C---:B----4-:R-:W-:Y:S08]  /*b6a0*/  HMMA.16816.F32 R148, R204.reuse, R180, R148 ;  /* 0x000000b4cc94723c */ /* 0x050ff00000001894 */
[----:B------:R-:W-:Y:S01]  /*b6b0*/  HMMA.16816.F32 R164, R204, R188, R164 ;  /* 0x000000bccca4723c */ /* 0x000fe200000018a4 */
[----:B------:R-:W-:Y:S07]  /*b6c0*/  LDSM.16.MT88.4 R204, [R5+0xc000] ;  /* 0x00c0000005cc783b */ /* 0x000fee0000004200 */
[C---:B------:R-:W-:Y:S08]  /*b6d0*/  HMMA.16816.F32 R168, R200.reuse, R180, R168 ;  /* 0x000000b4c8a8723c */ /* 0x040ff000000018a8 */
[----:B------:R-:W-:Y:S01]  /*b6e0*/  HMMA.16816.F32 R172, R200, R188, R172 ;  /* 0x000000bcc8ac723c */ /* 0x000fe200000018ac */
[----:B------:R-:W-:Y:S07]  /*b6f0*/  LDSM.16.MT88.4 R200, [R5+0xc080] ;  /* 0x00c0800005c8783b */ /* 0x000fee0000004200 */
[C---:B------:R-:W-:Y:S08]  /*b700*/  HMMA.16816.F32 R176, R196.reuse, R180, R176 ;  /* 0x000000b4c4b0723c */ /* 0x040ff000000018b0 */
[----:B------:R-:W-:Y:S01]  /*b710*/  HMMA.16816.F32 R196, R196, R188, R184 ;  /* 0x000000bcc4c4723c */ /* 0x000fe200000018b8 */
[----:B------:R-:W-:Y:S07]  /*b720*/  LDSM.16.MT88.4 R184, [R6+0xc000] ;  /* 0x00c0000006b8783b */ /* 0x000fee0000004200 */
[-C--:B------:R-:W-:Y:S08]  /*b730*/  HMMA.16816.F32 R116, R120, R182.reuse, R116 ;  /* 0x000000b67874723c */ /* 0x080ff00000001874 */
[----:B0-----:R-:W-:Y:S08]  /*b740*/  HMMA.16816.F32 R132, R136, R182, R132 ;  /* 0x000000b68884723c */ /* 0x001ff00000001884 */
[----:B------:R-:W-:Y:S01]  /*b750*/  HMMA.16816.F32 R120, R120, R190, R144 ;  /* 0x000000be7878723c */ /* 0x000fe20000001890 */
[----:B------:R-:W-:Y:S07]  /*b760*/  LDSM.16.MT88.4 R144, [R4+0xc000] ;  /* 0x00c000000490783b */ /* 0x000fee0000004200 */
[----:B-1----:R-:W-:Y:S08]  /*b770*/  HMMA.16816.F32 R124, R128, R182, R124 ;  /* 0x000000b6807c723c */ /* 0x002ff0000000187c */
[-C--:B------:R-:W-:Y:S01]  /*b780*/  HMMA.16816.F32 R136, R136, R190.reuse, R108 ;  /* 0x000000be8888723c */ /* 0x080fe2000000186c */
[----:B------:R-:W0:Y:S07]  /*b790*/  LDSM.16.M88.4 R108, [R28+0x10180] ;  /* 0x010180001c6c783b */ /* 0x000e2e0000000200 */
[----:B------:R-:W-:Y:S01]  /*b7a0*/  HMMA.16816.F32 R128, R128, R190, R112 ;  /* 0x000000be8080723c */ /* 0x000fe20000001870 */
[----:B------:R-:W1:Y:S07]  /*b7b0*/  LDSM.16.M88.4 R112, [R28+0x18180] ;  /* 0x018180001c70783b */ /* 0x000e6e0000000200 */
[C---:B------:R-:W-:Y:S08]  /*b7c0*/  HMMA.16816.F32 R192, R224.reuse, R182, R192 ;  /* 0x000000b6e0c0723c */ /* 0x040ff000000018c0 */
[----:B------:R-:W-:Y:S01]  /*b7d0*/  HMMA.16816.F32 R224, R224, R190, R156 ;  /* 0x000000bee0e0723c */ /* 0x000fe2000000189c */
[----:B------:R-:W3:Y:S07]  /*b7e0*/  LDSM.16.MT88.4 R156, [R6+0xc080] ;  /* 0x00c08000069c783b */ /* 0x000eee0000004200 */
[C---:B--2---:R-:W-:Y:S08]  /*b7f0*/  HMMA.16816.F32 R140, R160.reuse, R182, R140 ;  /* 0x000000b6a08c723c */ /* 0x044ff0000000188c */
[----:B------:R-:W-:Y:S01]  /*b800*/  HMMA.16816.F32 R152, R160, R190, R152 ;  /* 0x000000bea098723c */ /* 0x000fe20000001898 */
[----:B------:R-:W2:Y:S07]  /*b810*/  LDSM.16.MT88.4 R160, [R4+0xc080] ;  /* 0x00c0800004a0783b */ /* 0x000eae0000004200 */
[C---:B------:R-:W-:Y:S08]  /*b820*/  HMMA.16816.F32 R148, R216.reuse, R182, R148 ;  /* 0x000000b6d894723c */ /* 0x040ff00000001894 */
[----:B------:R-:W-:Y:S01]  /*b830*/  HMMA.16816.F32 R164, R216, R190, R164 ;  /* 0x000000bed8a4723c */ /* 0x000fe200000018a4 */
[----:B------:R-:W-:Y:S07]  /*b840*/  LDSM.16.MT88.4 R216, [R5+0xe080] ;  /* 0x00e0800005d8783b */ /* 0x000fee0000004200 */
[C---:B------:R-:W-:Y:S08]  /*b850*/  HMMA.16816.F32 R168, R212.reuse, R182, R168 ;  /* 0x000000b6d4a8723c */ /* 0x040ff000000018a8 */
[----:B------:R-:W-:Y:S01]  /*b860*/  HMMA.16816.F32 R172, R212, R190, R172 ;  /* 0x000000bed4ac723c */ /* 0x000fe200000018ac */
[----:B------:R-:W-:Y:S07]  /*b870*/  LDSM.16.M88.4 R212, [R7+0x18180] ;  /* 0x0181800007d4783b */ /* 0x000fee0000000200 */
[C---:B------:R-:W-:Y:S01]  /*b880*/  HMMA.16816.F32 R180, R208.reuse, R182, R176 ;  /* 0x000000b6d0b4723c */ /* 0x040fe200000018b0 */
[----:B------:R-:W4:Y:S07]  /*b890*/  LDSM.16.MT88.4 R176, [R0+0xc000] ;  /* 0x00c0000000b0783b */ /* 0x000f2e0000004200 */
[----:B------:R-:W-:Y:S01]  /*b8a0*/  HMMA.16816.F32 R188, R208, R190, R196 ;  /* 0x000000bed0bc723c */ /* 0x000fe200000018c4 */
[----:B------:R-:W4:Y:S04]  /*b8b0*/  LDSM.16.MT88.4 R196, [R0+0xc080] ;  /* 0x00c0800000c4783b */ /* 0x000f280000004200 */
[----:B------:R-:W-:Y:S03]  /*b8c0*/  LDSM.16.M88.4 R208, [R7+0x10180] ;  /* 0x0101800007d0783b */ /* 0x000fe60000000200 */
[C---:B0-----:R-:W-:Y:S08]  /*b8d0*/  HMMA.16816.F32 R140, R144.reuse, R108, R140 ;  /* 0x0000006c908c723c */ /* 0x041ff0000000188c */
[----:B-1----:R-:W-:Y:S01]  /*b8e0*/  HMMA.16816.F32 R144, R144, R112, R152 ;  /* 0x000000709090723c */ /* 0x002fe20000001898 */
[----:B------:R-:W0:Y:S07]  /*b8f0*/  LDSM.16.MT88.4 R152, [R5+0xd080] ;  /* 0x00d080000598783b */ /* 0x000e2e0000004200 */
[C---:B---3--:R-:W-:Y:S08]  /*b900*/  HMMA.16816.F32 R132, R156.reuse, R108, R132 ;  /* 0x0000006c9c84723c */ /* 0x048ff00000001884 */
[----:B------:R-:W-:Y:S01]  /*b910*/  HMMA.16816.F32 R136, R156, R112, R136 ;  /* 0x000000709c88723c */ /* 0x000fe20000001888 */
[----:B------:R-:W1:Y:S07]  /*b920*/  LDSM.16.MT88.4 R156, [R6+0xd000] ;  /* 0x00d00000069c783b */ /* 0x000e6e0000004200 */
[-C--:B--2---:R-:W-:Y:S08]  /*b930*/  HMMA.16816.F32 R148, R160, R108.reuse, R148 ;  /* 0x0000006ca094723c */ /* 0x084ff00000001894 */
[C---:B------:R-:W-:Y:S08]  /*b940*/  HMMA.16816.F32 R116, R200.reuse, R108, R116 ;  /* 0x0000006cc874723c */ /* 0x040ff00000001874 */
[----:B------:R-:W-:Y:S01]  /*b950*/  HMMA.16816.F32 R120, R200, R112, R120 ;  /* 0x00000070c878723c */ /* 0x000fe20000001878 */
[----:B------:R-:W-:Y:S07]  /*b960*/  LDSM.16.MT88.4 R200, [R0+0xd080] ;  /* 0x00d0800000c8783b */ /* 0x000fee0000004200 */
[C---:B------:R-:W-:Y:S08]  /*b970*/  HMMA.16816.F32 R124, R184.reuse, R108, R124 ;  /* 0x0000006cb87c723c */ /* 0x040ff0000000187c */
[-C--:B------:R-:W-:Y:S01]  /*b980*/  HMMA.16816.F32 R128, R184, R112.reuse, R128 ;  /* 0x00000070b880723c */ /* 0x080fe20000001880 */
[----:B------:R-:W-:Y:S07]  /*b990*/  LDSM.16.MT88.4 R184, [R4+0xd080] ;  /* 0x00d0800004b8783b */ /* 0x000fee0000004200 */
[----:B------:R-:W-:Y:S01]  /*b9a0*/  HMMA.16816.F32 R160, R160, R112, R164 ;  /* 0x00000070a0a0723c */ /* 0x000fe200000018a4 */
[----:B------:R-:W2:Y:S07]  /*b9b0*/  LDSM.16.MT88.4 R164, [R6+0xd080] ;  /* 0x00d0800006a4783b */ /* 0x000eae0000004200 */
[C---:B----4-:R-:W-:Y:S08]  /*b9c0*/  HMMA.16816.F32 R168, R176.reuse, R108, R168 ;  /* 0x0000006cb0a8723c */ /* 0x050ff000000018a8 */
[----:B------:R-:W-:Y:S01]  /*b9d0*/  HMMA.16816.F32 R172, R176, R112, R172 ;  /* 0x00000070b0ac723c */ /* 0x000fe200000018ac */
[----:B------:R-:W3:Y:S07]  /*b9e0*/  LDSM.16.MT88.4 R176, [R4+0xd000] ;  /* 0x00d0000004b0783b */ /* 0x000eee0000004200 */
[C---:B------:R-:W-:Y:S08]  /*b9f0*/  HMMA.16816.F32 R180, R196.reuse, R108, R180 ;  /* 0x0000006cc4b4723c */ /* 0x040ff000000018b4 */
[----:B------:R-:W-:Y:S01]  /*ba00*/  HMMA.16816.F32 R188, R196, R112, R188 ;  /* 0x00000070c4bc723c */ /* 0x000fe200000018bc */
[----:B------:R-:W4:Y:S07]  /*ba10*/  LDSM.16.MT88.4 R196, [R0+0xd000] ;  /* 0x00d0000000c4783b */ /* 0x000f2e0000004200 */
[C---:B------:R-:W-:Y:S08]  /*ba20*/  HMMA.16816.F32 R192, R204.reuse, R108, R192 ;  /* 0x0000006cccc0723c */ /* 0x040ff000000018c0 */
[----:B------:R-:W-:Y:S01]  /*ba30*/  HMMA.16816.F32 R224, R204, R112, R224 ;  /* 0x00000070cce0723c */ /* 0x000fe200000018e0 */
[----:B------:R-:W2:Y:S07]  /*ba40*/  LDSM.16.MT88.4 R204, [R5+0xe000] ;  /* 0x00e0000005cc783b */ /* 0x000eae0000004200 */
        /* <DEDUP_REMOVED lines=11> */
[----:B------:R-:W-:Y:S07]  /*bb00*/  LDSM.16.MT88.4 R164, [R5+0xf080] ;  /* 0x00f0800005a4783b */ /* 0x000fee0000004200 */
[-C--:B---3--:R-:W-:Y:S08]  /*bb10*/  HMMA.16816.F32 R140, R176, R110.reuse, R140 ;  /* 0x0000006eb08c723c */ /* 0x088ff0000000188c */
[-C--:B------:R-:W-:Y:S08]  /*bb20*/  HMMA.16816.F32 R148, R184, R110.reuse, R148 ;  /* 0x0000006eb894723c */ /* 0x080ff00000001894 */
[-C--:B----4-:R-:W-:Y:S08]  /*bb30*/  HMMA.16816.F32 R168, R196, R110.reuse, R168 ;  /* 0x0000006ec4a8723c */ /* 0x090ff000000018a8 */
[----:B------:R-:W-:Y:S01]  /*bb40*/  HMMA.16816.F32 R180, R200, R110, R180 ;  /* 0x0000006ec8b4723c */ /* 0x000fe200000018b4 */
[----:B------:R-:W2:Y:S07]  /*bb50*/  LDSM.16.MT88.4 R108, [R0+0xe000] ;  /* 0x00e00000006c783b */ /* 0x000eae0000004200 */
[-C--:B------:R-:W-:Y:S01]  /*bb60*/  HMMA.16816.F32 R144, R176, R114.reuse, R144 ;  /* 0x00000072b090723c */ /* 0x080fe20000001890 */
[----:B------:R-:W-:Y:S07]  /*bb70*/  LDSM.16.MT88.4 R176, [R5+0xf000] ;  /* 0x00f0000005b0783b */ /* 0x000fee0000004200 */
[-C--:B------:R-:W-:Y:S01]  /*bb80*/  HMMA.16816.F32 R160, R184, R114.reuse, R160 ;  /* 0x00000072b8a0723c */ /* 0x080fe200000018a0 */
[----:B------:R-:W-:Y:S07]  /*bb90*/  LDSM.16.MT88.4 R184, [R0+0xe080] ;  /* 0x00e0800000b8783b */ /* 0x000fee0000004200 */
[-C--:B------:R-:W-:Y:S01]  /*bba0*/  HMMA.16816.F32 R172, R196, R114.reuse, R172 ;  /* 0x00000072c4ac723c */ /* 0x080fe200000018ac */
[----:B------:R-:W-:Y:S07]  /*bbb0*/  LDSM.16.MT88.4 R196, [R6+0xf000] ;  /* 0x00f0000006c4783b */ /* 0x000fee0000004200 */
[----:B------:R-:W-:Y:S01]  /*bbc0*/  HMMA.16816.F32 R188, R200, R114, R188 ;  /* 0x00000072c8bc723c */ /* 0x000fe200000018bc */
[----:B------:R-:W3:Y:S04]  /*bbd0*/  LDSM.16.MT88.4 R112, [R4+0xe080] ;  /* 0x00e080000470783b */ /* 0x000ee80000004200 */
[----:B------:R-:W-:Y:S03]  /*bbe0*/  LDSM.16.MT88.4 R200, [R6+0xf080] ;  /* 0x00f0800006c8783b */ /* 0x000fe60000004200 */
[C---:B------:R-:W-:Y:S08]  /*bbf0*/  HMMA.16816.F32 R192, R204.reuse, R208, R192 ;  /* 0x000000d0ccc0723c */ /* 0x040ff000000018c0 */
[----:B------:R-:W-:Y:S01]  /*bc00*/  HMMA.16816.F32 R224, R204, R212, R224 ;  /* 0x000000d4cce0723c */ /* 0x000fe200000018e0 */
[----:B------:R-:W-:Y:S07]  /*bc10*/  LDSM.16.MT88.4 R204, [R0+0xf000] ;  /* 0x00f0000000cc783b */ /* 0x000fee0000004200 */
[C---:B0-----:R-:W-:Y:S08]  /*bc20*/  HMMA.16816.F32 R132, R152.reuse, R208, R132 ;  /* 0x000000d09884723c */ /* 0x041ff00000001884 */
[----:B------:R-:W-:Y:S01]  /*bc30*/  HMMA.16816.F32 R136, R152, R212, R136 ;  /* 0x000000d49888723c */ /* 0x000fe20000001888 */
[----:B------:R-:W0:Y:S07]  /*bc40*/  LDSM.16.MT88.4 R152, [R4+0xf000] ;  /* 0x00f000000498783b */ /* 0x000e2e0000004200 */
[C---:B------:R-:W-:Y:S08]  /*bc50*/  HMMA.16816.F32 R116, R216.reuse, R208, R116 ;  /* 0x000000d0d874723c */ /* 0x040ff00000001874 */
[----:B------:R-:W-:Y:S01]  /*bc60*/  HMMA.16816.F32 R120, R216, R212, R120 ;  /* 0x000000d4d878723c */ /* 0x000fe20000001878 */
[----:B------:R-:W4:Y:S07]  /*bc70*/  LDSM.16.MT88.4 R216, [R4+0xf080] ;  /* 0x00f0800004d8783b */ /* 0x000f2e0000004200 */
[-C--:B------:R-:W-:Y:S08]  /*bc80*/  HMMA.16816.F32 R124, R220, R208.reuse, R124 ;  /* 0x000000d0dc7c723c */ /* 0x080ff0000000187c */
[C---:B-1----:R-:W-:Y:S08]  /*bc90*/  HMMA.16816.F32 R140, R156.reuse, R208, R140 ;  /* 0x000000d09c8c723c */ /* 0x042ff0000000188c */
[----:B------:R-:W-:Y:S01]  /*bca0*/  HMMA.16816.F32 R144, R156, R212, R144 ;  /* 0x000000d49c90723c */ /* 0x000fe20000001890 */
[----:B------:R-:W1:Y:S07]  /*bcb0*/  LDSM.16.MT88.4 R156, [R0+0xf080] ;  /* 0x00f08000009c783b */ /* 0x000e6e0000004200 */
[-C--:B--2---:R-:W-:Y:S08]  /*bcc0*/  HMMA.16816.F32 R168, R108, R208.reuse, R168 ;  /* 0x000000d06ca8723c */ /* 0x084ff000000018a8 */
[-C--:B---3--:R-:W-:Y:S08]  /*bcd0*/  HMMA.16816.F32 R148, R112, R208.reuse, R148 ;  /* 0x000000d07094723c */ /* 0x088ff00000001894 */
[----:B------:R-:W-:Y:S08]  /*bce0*/  HMMA.16816.F32 R180, R184, R208, R180 ;  /* 0x000000d0b8b4723c */ /* 0x000ff000000018b4 */
[-C--:B------:R-:W-:Y:S08]  /*bcf0*/  HMMA.16816.F32 R128, R220, R212.reuse, R128 ;  /* 0x000000d4dc80723c */ /* 0x080ff00000001880 */
[----:B------:R-:W-:Y:S08]  /*bd00*/  HMMA.16816.F32 R172, R108, R212, R172 ;  /* 0x000000d46cac723c */ /* 0x000ff000000018ac */
[-C--:B------:R-:W-:Y:S08]  /*bd10*/  HMMA.16816.F32 R192, R176, R210.reuse, R192 ;  /* 0x000000d2b0c0723c */ /* 0x080ff000000018c0 */
[-C--:B------:R-:W-:Y:S08]  /*bd20*/  HMMA.16816.F32 R124, R196, R210.reuse, R124 ;  /* 0x000000d2c47c723c */ /* 0x080ff0000000187c */
[-C--:B0-----:R-:W-:Y:S08]  /*bd30*/  HMMA.16816.F32 R140, R152, R210.reuse, R140 ;  /* 0x000000d2988c723c */ /* 0x081ff0000000188c */
[----:B------:R-:W-:Y:S08]  /*bd40*/  HMMA.16816.F32 R168, R204, R210, R168 ;  /* 0x000000d2cca8723c */ /* 0x000ff000000018a8 */
[-C--:B------:R-:W-:Y:S08]  /*bd50*/  HMMA.16816.F32 R160, R112, R212.reuse, R160 ;  /* 0x000000d470a0723c */ /* 0x080ff000000018a0 */
[----:B------:R-:W-:Y:S08]  /*bd60*/  HMMA.16816.F32 R188, R184, R212, R188 ;  /* 0x000000d4b8bc723c */ /* 0x000ff000000018bc */
[-C--:B------:R-:W-:Y:S08]  /*bd70*/  HMMA.16816.F32 R116, R164, R210.reuse, R116 ;  /* 0x000000d2a474723c */ /* 0x080ff00000001874 */
[-C--:B------:R-:W-:Y:S08]  /*bd80*/  HMMA.16816.F32 R132, R200, R210.reuse, R132 ;  /* 0x000000d2c884723c */ /* 0x080ff00000001884 */
[----:B----4-:R-:W-:Y:S01]  /*bd90*/  HMMA.16816.F32 R148, R216, R210, R148 ;  /* 0x000000d2d894723c */ /* 0x010fe20000001894 */
[----:B------:R-:W-:-:S07]  /*bda0*/  FMUL R110, R193, c[0x0][0x188] ;  /* 0x00006200c16e7a20 */ /* 0x000fce0000400000 */
[----:B------:R-:W-:Y:S01]  /*bdb0*/  HMMA.16816.F32 R224, R176, R214, R224 ;  /* 0x000000d6b0e0723c */ /* 0x000fe200000018e0 */
[----:B------:R-:W-:-:S07]  /*bdc0*/  FMUL R109, R195, c[0x0][0x188] ;  /* 0x00006200c36d7a20 */ /* 0x000fce0000400000 */
[----:B-1----:R-:W-:Y:S01]  /*bdd0*/  HMMA.16816.F32 R180, R156, R210, R180 ;  /* 0x000000d29cb4723c */ /* 0x002fe200000018b4 */
[----:B------:R-:W-:Y:S02]  /*bde0*/  FMUL R187, R124, c[0x0][0x188] ;  /* 0x000062007cbb7a20 */ /* 0x000fe40000400000 */
[----:B------:R-:W-:-:S05]  /*bdf0*/  FMUL R108, R125, c[0x0][0x188] ;  /* 0x000062007d6c7a20 */ /* 0x000fca0000400000 */
[----:B------:R-:W-:Y:S01]  /*be00*/  HMMA.16816.F32 R128, R196, R214, R128 ;  /* 0x000000d6c480723c */ /* 0x000fe20000001880 */
[----:B------:R-:W-:-:S06]  /*be10*/  FMNMX R187, R187, R108, !PT ;  /* 0x0000006cbbbb7209 */ /* 0x000fcc0007800000 */
[----:B------:R-:W-:Y:S01]  /*be20*/  FMUL R198, R192, c[0x0][0x188] ;  /* 0x00006200c0c67a20 */ /* 0x000fe20000400000 */
[----:B------:R-:W-:Y:S01]  /*be30*/  HMMA.16816.F32 R144, R152, R214, R144 ;  /* 0x000000d69890723c */ /* 0x000fe20000001890 */
[----:B------:R-:W-:-:S07]  /*be40*/  FMUL R196, R194, c[0x0][0x188] ;  /* 0x00006200c2c47a20 */ /* 0x000fce0000400000 */
[-C--:B------:R-:W-:Y:S01]  /*be50*/  HMMA.16816.F32 R172, R204, R214.reuse, R172 ;  /* 0x000000d6ccac723c */ /* 0x080fe200000018ac */
[----:B------:R-:W-:Y:S01]  /*be60*/  FMNMX R198, R198, R110, !PT ;  /* 0x0000006ec6c67209 */ /* 0x000fe20007800000 */
[----:B------:R-:W-:Y:S01]  /*be70*/  FMUL R186, R126, c[0x0][0x188] ;  /* 0x000062007eba7a20 */ /* 0x000fe20000400000 */
[----:B------:R-:W-:Y:S01]  /*be80*/  FMNMX R196, R196, R109, !PT ;  /* 0x0000006dc4c47209 */ /* 0x000fe20007800000 */
[----:B------:R-:W-:Y:S02]  /*be90*/  FMUL R112, R127, c[0x0][0x188] ;  /* 0x000062007f707a20 */ /* 0x000fe40000400000 */
[----:B------:R-:W-:Y:S02]  /*bea0*/  FMUL R185, R140, c[0x0][0x188] ;  /* 0x000062008cb97a20 */ /* 0x000fe40000400000 */
[----:B------:R-:W-:Y:S01]  /*beb0*/  HMMA.16816.F32 R120, R164, R214, R120 ;  /* 0x000000d6a478723c */ /* 0x000fe20000001878 */
[----:B------:R-:W-:Y:S02]  /*bec0*/  FMUL R111, R141, c[0x0][0x188] ;  /* 0x000062008d6f7a20 */ /* 0x000fe40000400000 */
[----:B------:R-:W-:-:S02]  /*bed0*/  FMUL R184, R142, c[0x0][0x188] ;  /* 0x000062008eb87a20 */ /* 0x000fc40000400000 */
[----:B------:R-:W-:Y:S02]  /*bee0*/  FMUL R110, R143, c[0x0][0x188] ;  /* 0x000062008f6e7a20 */ /* 0x000fe40000400000 */
[----:B------:R-:W-:Y:S01]  /*bef0*/  FMUL R179, R168, c[0x0][0x188] ;  /* 0x00006200a8b37a20 */ /* 0x000fe20000400000 */
[-C--:B------:R-:W-:Y:S01]  /*bf00*/  HMMA.16816.F32 R136, R200, R214.reuse, R136 ;  /* 0x000000d6c888723c */ /* 0x080fe20000001888 */
[----:B------:R-:W-:Y:S02]  /*bf10*/  FMUL R109, R169, c[0x0][0x188] ;  /* 0x00006200a96d7a20 */ /* 0x000fe40000400000 */
[----:B------:R-:W-:Y:S02]  /*bf20*/  FMUL R178, R170, c[0x0][0x188] ;  /* 0x00006200aab27a20 */ /* 0x000fe40000400000 */
[----:B------:R-:W-:Y:S01]  /*bf30*/  FMUL R108, R171, c[0x0][0x188] ;  /* 0x00006200ab6c7a20 */ /* 0x000fe20000400000 */
[----:B------:R-:W-:Y:S01]  /*bf40*/  FMNMX R186, R186, R112, !PT ;  /* 0x00000070baba7209 */ /* 0x000fe20007800000 */
[----:B------:R-:W-:Y:S01]  /*bf50*/  FMUL R177, R116, c[0x0][0x188] ;  /* 0x0000620074b17a20 */ /* 0x000fe20000400000 */
[----:B------:R-:W-:Y:S01]  /*bf60*/  FMNMX R185, R185, R111, !PT ;  /* 0x0000006fb9b97209 */ /* 0x000fe20007800000 */
[----:B------:R-:W-:Y:S01]  /*bf70*/  HMMA.16816.F32 R160, R216, R214, R160 ;  /* 0x000000d6d8a0723c */ /* 0x000fe200000018a0 */
[----:B------:R-:W-:Y:S01]  /*bf80*/  FMNMX R184, R184, R110, !PT ;  /* 0x0000006eb8b87209 */ /* 0x000fe20007800000 */
[----:B------:R-:W-:Y:S01]  /*bf90*/  FMUL R112, R117, c[0x0][0x188] ;  /* 0x0000620075707a20 */ /* 0x000fe20000400000 */
[----:B------:R-:W-:Y:S01]  /*bfa0*/  FMNMX R179, R179, R109, !PT ;  /* 0x0000006db3b37209 */ /* 0x000fe20007800000 */
[----:B------:R-:W-:Y:S01]  /*bfb0*/  FMUL R176, R118, c[0x0][0x188] ;  /* 0x0000620076b07a20 */ /* 0x000fe20000400000 */
[----:B------:R-:W-:Y:S01]  /*bfc0*/  FMNMX R178, R178, R108, !PT ;  /* 0x0000006cb2b27209 */ /* 0x000fe20007800000 */
[----:B------:R-:W-:-:S02]  /*bfd0*/  FMUL R111, R119, c[0x0][0x188] ;  /* 0x00006200776f7a20 */ /* 0x000fc40000400000 */
[----:B------:R-:W-:Y:S01]  /*bfe0*/  HMMA.16816.F32 R188, R156, R214, R188 ;  /* 0x000000d69cbc723c */ /* 0x000fe200000018bc */
[----:B------:R-:W-:Y:S02]  /*bff0*/  FMUL R167, R132, c[0x0][0x188] ;  /* 0x0000620084a77a20 */ /* 0x000fe40000400000 */
[----:B------:R-:W-:Y:S02]  /*c000*/  FMUL R110, R133, c[0x0][0x188] ;  /* 0x00006200856e7a20 */ /* 0x000fe40000400000 */
[----:B------:R-:W-:Y:S02]  /*c010*/  FMUL R166, R134, c[0x0][0x188] ;  /* 0x0000620086a67a20 */ /* 0x000fe40000400000 */
[----:B------:R-:W-:Y:S02]  /*c020*/  FMUL R109, R135, c[0x0][0x188] ;  /* 0x00006200876d7a20 */ /* 0x000fe40000400000 */
[----:B------:R-:W-:Y:S02]  /*c030*/  FMUL R165, R148, c[0x0][0x188] ;  /* 0x0000620094a57a20 */ /* 0x000fe40000400000 */
[----:B------:R-:W-:Y:S01]  /*c040*/  FMUL R108, R149, c[0x0][0x188] ;  /* 0x00006200956c7a20 */ /* 0x000fe20000400000 */
[----:B------:R-:W-:Y:S01]  /*c050*/  FMNMX R177, R177, R112, !PT ;  /* 0x00000070b1b17209 */ /* 0x000fe20007800000 */
        /* <DEDUP_REMOVED lines=8> */
[----:B------:R-:W-:-:S02]  /*c0e0*/  FMUL R158, R182, c[0x0][0x188] ;  /* 0x00006200b69e7a20 */ /* 0x000fc40000400000 */
        /* <DEDUP_REMOVED lines=63> */
[----:B------:R-:W-:-:S02]  /*c4e0*/  FMNMX R166, R112, R166, !PT ;  /* 0x000000a670a67209 */ /* 0x000fc40007800000 */
[----:B------:R-:W-:Y:S02]  /*c4f0*/  FMNMX R165, R111, R165, !PT ;  /* 0x000000a56fa57209 */ /* 0x000fe40007800000 */
[----:B------:R-:W-:Y:S02]  /*c500*/  FMNMX R164, R110, R164, !PT ;  /* 0x000000a46ea47209 */ /* 0x000fe40007800000 */
[----:B------:R-:W-:Y:S02]  /*c510*/  FMNMX R159, R109, R159, !PT ;  /* 0x0000009f6d9f7209 */ /* 0x000fe40007800000 */
[----:B------:R-:W-:Y:S01]  /*c520*/  FMNMX R158, R108, R158, !PT ;  /* 0x0000009e6c9e7209 */ /* 0x000fe20007800000 */
[----:B------:R-:W0:Y:S04]  /*c530*/  SHFL.BFLY PT, R199, R198, 0x2, 0x1f ;  /* 0x0c401f00c6c77f89 */ /* 0x000e2800000e0000 */
[----:B------:R-:W1:Y:S04]  /*c540*/  SHFL.BFLY PT, R197, R196, 0x2, 0x1f ;  /* 0x0c401f00c4c57f89 */ /* 0x000e6800000e0000 */
[----:B------:R-:W2:Y:S04]  /*c550*/  SHFL.BFLY PT, R110, R187, 0x2, 0x1f ;  /* 0x0c401f00bb6e7f89 */ /* 0x000ea800000e0000 */
[----:B------:R-:W3:Y:S04]  /*c560*/  SHFL.BFLY PT, R111, R186, 0x2, 0x1f ;  /* 0x0c401f00ba6f7f89 */ /* 0x000ee800000e0000 */
[----:B------:R-:W4:Y:S04]  /*c570*/  SHFL.BFLY PT, R112, R185, 0x2, 0x1f ;  /* 0x0c401f00b9707f89 */ /* 0x000f2800000e0000 */
[----:B------:R-:W0:Y:S04]  /*c580*/  SHFL.BFLY PT, R113, R184, 0x2, 0x1f ;  /* 0x0c401f00b8717f89 */ /* 0x000e2800000e0000 */
[----:B------:R-:W0:Y:S04]  /*c590*/  SHFL.BFLY PT, R114, R179, 0x2, 0x1f ;  /* 0x0c401f00b3727f89 */ /* 0x000e2800000e0000 */
[----:B------:R-:W0:Y:S04]  /*c5a0*/  SHFL.BFLY PT, R115, R178, 0x2, 0x1f ;  /* 0x0c401f00b2737f89 */ /* 0x000e2800000e0000 */
[----:B------:R-:W0:Y:S04]  /*c5b0*/  SHFL.BFLY PT, R152, R177, 0x2, 0x1f ;  /* 0x0c401f00b1987f89 */ /* 0x000e2800000e0000 */
[----:B------:R-:W0:Y:S04]  /*c5c0*/  SHFL.BFLY PT, R153, R176, 0x2, 0x1f ;  /* 0x0c401f00b0997f89 */ /* 0x000e2800000e0000 */
[----:B------:R-:W2:Y:S04]  /*c5d0*/  SHFL.BFLY PT, R154, R167, 0x2, 0x1f ;  /* 0x0c401f00a79a7f89 */ /* 0x000ea800000e0000 */
[----:B------:R-:W4:Y:S04]  /*c5e0*/  SHFL.BFLY PT, R155, R166, 0x2, 0x1f ;  /* 0x0c401f00a69b7f89 */ /* 0x000f2800000e0000 */
[----:B------:R-:W4:Y:S04]  /*c5f0*/  SHFL.BFLY PT, R156, R165, 0x2, 0x1f ;  /* 0x0c401f00a59c7f89 */ /* 0x000f2800000e0000 */
[----:B------:R-:W4:Y:S04]  /*c600*/  SHFL.BFLY PT, R157, R164, 0x2, 0x1f ;  /* 0x0c401f00a49d7f89 */ /* 0x000f2800000e0000 */
[----:B------:R-:W4:Y:S04]  /*c610*/  SHFL.BFLY PT, R108, R159, 0x2, 0x1f ;  /* 0x0c401f009f6c7f89 */ /* 0x000f2800000e0000 */
[----:B------:R-:W4:Y:S01]  /*c620*/  SHFL.BFLY PT, R109, R158, 0x2, 0x1f ;  /* 0x0c401f009e6d7f89 */ /* 0x000f2200000e0000 */
[----:B0-----:R-:W-:-:S02]  /*c630*/  FMNMX R199, R198, R199, !PT ;  /* 0x000000c7c6c77209 */ /* 0x001fc40007800000 */
[----:B-1----:R-:W-:Y:S02]  /*c640*/  FMNMX R197, R196, R197, !PT ;  /* 0x000000c5c4c57209 */ /* 0x002fe40007800000 */
[----:B--2---:R-:W-:Y:S02]  /*c650*/  FMNMX R110, R187, R110, !PT ;  /* 0x0000006ebb6e7209 */ /* 0x004fe40007800000 */
[----:B---3--:R-:W-:Y:S02]  /*c660*/  FMNMX R111, R186, R111, !PT ;  /* 0x0000006fba6f7209 */ /* 0x008fe40007800000 */
[----:B----4-:R-:W-:Y:S02]  /*c670*/  FMNMX R112, R185, R112, !PT ;  /* 0x00000070b9707209 */ /* 0x010fe40007800000 */
[----:B------:R-:W-:Y:S02]  /*c680*/  FMNMX R113, R184, R113, !PT ;  /* 0x00000071b8717209 */ /* 0x000fe40007800000 */
[----:B------:R-:W-:-:S02]  /*c690*/  FMNMX R114, R179, R114, !PT ;  /* 0x00000072b3727209 */ /* 0x000fc40007800000 */
[----:B------:R-:W-:Y:S02]  /*c6a0*/  FMNMX R115, R178, R115, !PT ;  /* 0x00000073b2737209 */ /* 0x000fe40007800000 */
[----:B------:R-:W-:Y:S02]  /*c6b0*/  FMNMX R152, R177, R152, !PT ;  /* 0x00000098b1987209 */ /* 0x000fe40007800000 */
[----:B------:R-:W-:Y:S02]  /*c6c0*/  FMNMX R153, R176, R153, !PT ;  /* 0x00000099b0997209 */ /* 0x000fe40007800000 */
[----:B------:R-:W-:Y:S02]  /*c6d0*/  FMNMX R154, R167, R154, !PT ;  /* 0x0000009aa79a7209 */ /* 0x000fe40007800000 */
[----:B------:R-:W-:Y:S02]  /*c6e0*/  FMNMX R155, R166, R155, !PT ;  /* 0x0000009ba69b7209 */ /* 0x000fe40007800000 */
[----:B------:R-:W-:-:S02]  /*c6f0*/  FMNMX R156, R165, R156, !PT ;  /* 0x0000009ca59c7209 */ /* 0x000fc40007800000 */
[----:B------:R-:W-:Y:S02]  /*c700*/  FMNMX R157, R164, R157, !PT ;  /* 0x0000009da49d7209 */ /* 0x000fe40007800000 */
[----:B------:R-:W-:Y:S02]  /*c710*/  FMNMX R108, R159, R108, !PT ;  /* 0x0000006c9f6c7209 */ /* 0x000fe40007800000 */
[----:B------:R-:W-:Y:S01]  /*c720*/  FMNMX R109, R158, R109, !PT ;  /* 0x0000006d9e6d7209 */ /* 0x000fe20007800000 */
[----:B------:R-:W-:Y:S04]  /*c730*/  SHFL.BFLY PT, R159, R197, 0x1, 0x1f ;  /* 0x0c201f00c59f7f89 */ /* 0x000fe800000e0000 */
        /* <DEDUP_REMOVED lines=9> */
[----:B------:R-:W1:Y:S04]  /*c7d0*/  SHFL.BFLY PT, R184, R154, 0x1, 0x1f ;  /* 0x0c201f009ab87f89 */ /* 0x000e6800000e0000 */
[----:B------:R-:W2:Y:S04]  /*c7e0*/  SHFL.BFLY PT, R185, R155, 0x1, 0x1f ;  /* 0x0c201f009bb97f89 */ /* 0x000ea800000e0000 */
[----:B------:R-:W4:Y:S04]  /*c7f0*/  SHFL.BFLY PT, R186, R156, 0x1, 0x1f ;  /* 0x0c201f009cba7f89 */ /* 0x000f2800000e0000 */
[----:B------:R-:W4:Y:S04]  /*c800*/  SHFL.BFLY PT, R187, R157, 0x1, 0x1f ;  /* 0x0c201f009dbb7f89 */ /* 0x000f2800000e0000 */
[----:B------:R-:W4:Y:S04]  /*c810*/  SHFL.BFLY PT, R196, R108, 0x1, 0x1f ;  /* 0x0c201f006cc47f89 */ /* 0x000f2800000e0000 */
[----:B------:R-:W4:Y:S01]  /*c820*/  SHFL.BFLY PT, R198, R109, 0x1, 0x1f ;  /* 0x0c201f006dc67f89 */ /* 0x000f2200000e0000 */
[----:B0-----:R-:W-:-:S03]  /*c830*/  FMNMX R158, R199, R158, !PT ;  /* 0x0000009ec79e7209 */ /* 0x001fc60007800000 */
[----:B------:R-:W-:Y:S01]  /*c840*/  BAR.SYNC.DEFER_BLOCKING 0x0 ;  /* 0x0000000000007b1d */ /* 0x000fe20000010000 */
[----:B------:R-:W-:Y:S02]  /*c850*/  FMNMX R159, R197, R159, !PT ;  /* 0x0000009fc59f7209 */ /* 0x000fe40007800000 */
[----:B-1----:R-:W-:Y:S02]  /*c860*/  FMNMX R164, R110, R164, !PT ;  /* 0x000000a46ea47209 */ /* 0x002fe40007800000 */
[----:B--2---:R-:W-:Y:S01]  /*c870*/  FMNMX R165, R111, R165, !PT ;  /* 0x000000a56fa57209 */ /* 0x004fe20007800000 */
[----:B------:R-:W0:Y:S01]  /*c880*/  S2R R43, SR_TID.X ;  /* 0x00000000002b7919 */ /* 0x000e220000002100 */
[----:B---3--:R-:W-:Y:S02]  /*c890*/  FMNMX R166, R112, R166, !PT ;  /* 0x000000a670a67209 */ /* 0x008fe40007800000 */
[----:B----4-:R-:W-:Y:S02]  /*c8a0*/  FMNMX R167, R113, R167, !PT ;  /* 0x000000a771a77209 */ /* 0x010fe40007800000 */
        /* <DEDUP_REMOVED lines=10> */
[----:B-----5:R-:W-:Y:S04]  /*c950*/  @!P1 STS [R3+0x10000], R158 ;  /* 0x0100009e03009388 */ /* 0x020fe80000000800 */
[----:B------:R1:W-:Y:S04]  /*c960*/  @!P1 STS [R3+0x10100], R159 ;  /* 0x0101009f03009388 */ /* 0x0003e80000000800 */
[----:B------:R-:W-:Y:S04]  /*c970*/  @!P1 STS [R3+0x10200], R164 ;  /* 0x010200a403009388 */ /* 0x000fe80000000800 */
        /* <DEDUP_REMOVED lines=8> */
[----:B------:R-:W-:Y:S04]  /*ca00*/  @!P1 STS [R3+0x10b00], R185 ;  /* 0x010b00b903009388 */ /* 0x000fe80000000800 */
[----:B------:R-:W-:Y:S04]  /*ca10*/  @!P1 STS [R3+0x10c00], R186 ;  /* 0x010c00ba03009388 */ /* 0x000fe80000000800 */
[----:B------:R-:W-:Y:S04]  /*ca20*/  @!P1 STS [R3+0x10d00], R187 ;  /* 0x010d00bb03009388 */ /* 0x000fe80000000800 */
[----:B------:R-:W-:Y:S04]  /*ca30*/  @!P1 STS [R3+0x10e00], R196 ;  /* 0x010e00c403009388 */ /* 0x000fe80000000800 */
[----:B------:R-:W-:Y:S01]  /*ca40*/  @!P1 STS [R3+0x10f00], R198 ;  /* 0x010f00c603009388 */ /* 0x000fe20000000800 */
[----:B0-----:R-:W-:-:S03]  /*ca50*/  LOP3.LUT R6, R43, 0xff, RZ, 0xc0, !PT ;  /* 0x000000ff2b067812 */ /* 0x001fc600078ec0ff */
[----:B------:R-:W-:Y:S06]  /*ca60*/  BAR.SYNC.DEFER_BLOCKING 0x0 ;  /* 0x0000000000007b1d */ /* 0x000fec0000010000 */
[----:B------:R-:W-:Y:S04]  /*ca70*/  STL [R1+0x998], R5 ;  /* 0x0009980501007387 */ /* 0x000fe80000100800 */
[----:B------:R-:W4:Y:S04]  /*ca80*/  LDL.LU R42, [R1+0xe0] ;  /* 0x0000e000012a7983 */ /* 0x000f280000300800 */
[----:B------:R-:W4:Y:S04]  /*ca90*/  LDL.LU R46, [R1+0xe4] ;  /* 0x0000e400012e7983 */ /* 0x000f280000300800 */
[----:B------:R-:W4:Y:S04]  /*caa0*/  LDL.LU R59, [R1+0xf0] ;  /* 0x0000f000013b7983 */ /* 0x000f280000300800 */
[----:B------:R-:W4:Y:S04]  /*cab0*/  LDL.LU R101, [R1+0xf4] ;  /* 0x0000f40001657983 */ /* 0x000f280000300800 */
[----:B------:R-:W0:Y:S04]  /*cac0*/  LDS R110, [R6.X4+0x10000] ;  /* 0x01000000066e7984 */ /* 0x000e280000004800 */
[----:B------:R-:W0:Y:S04]  /*cad0*/  LDS R111, [R6.X4+0x10400] ;  /* 0x01040000066f7984 */ /* 0x000e280000004800 */
[----:B------:R-:W0:Y:S04]  /*cae0*/  LDS R108, [R6.X4+0x10800] ;  /* 0x01080000066c7984 */ /* 0x000e280000004800 */
[----:B------:R-:W4:Y:S04]  /*caf0*/  LDL.LU R102, [R1+0xf8] ;  /* 0x0000f80001667983 */ /* 0x000f280000300800 */
[----:B------:R-:W4:Y:S04]  /*cb00*/  LDL.LU R153, [R1+0xdc] ;  /* 0x0000dc0001997983 */ /* 0x000f280000300800 */
[----:B------:R-:W4:Y:S04]  /*cb10*/  LDL.LU R155, [R1+0xd8] ;  /* 0x0000d800019b7983 */ /* 0x000f280000300800 */
[----:B------:R-:W4:Y:S04]  /*cb20*/  LDL.LU R157, [R1+0xd4] ;  /* 0x0000d400019d7983 */ /* 0x000f280000300800 */
[----:B-1----:R-:W4:Y:S04]  /*cb30*/  LDL.LU R159, [R1+0xd0] ;  /* 0x0000d000019f7983 */ /* 0x002f280000300800 */
[----:B--2---:R-:W2:Y:S04]  /*cb40*/  LDL.LU R165, [R1+0xcc] ;  /* 0x0000cc0001a57983 */ /* 0x004ea80000300800 */
[----:B---3--:R-:W3:Y:S04]  /*cb50*/  LDL.LU R167, [R1+0xc8] ;  /* 0x0000c80001a77983 */ /* 0x008ee80000300800 */
[----:B------:R-:W2:Y:S04]  /*cb60*/  LDL.LU R177, [R1+0xc4] ;  /* 0x0000c40001b17983 */ /* 0x000ea80000300800 */
[----:B------:R-:W2:Y:S04]  /*cb70*/  LDL.LU R179, [R1+0xc0] ;  /* 0x0000c00001b37983 */ /* 0x000ea80000300800 */
[----:B0-----:R-:W0:Y:S04]  /*cb80*/  SHFL.BFLY PT, R112, R110, 0x4, 0x1f ;  /* 0x0c801f006e707f89 */ /* 0x001e2800000e0000 */
[----:B------:R-:W1:Y:S04]  /*cb90*/  SHFL.BFLY PT, R113, R111, 0x4, 0x1f ;  /* 0x0c801f006f717f89 */ /* 0x000e6800000e0000 */
[----:B------:R-:W1:Y:S01]  /*cba0*/  SHFL.BFLY PT, R109, R108, 0x4, 0x1f ;  /* 0x0c801f006c6d7f89 */ /* 0x000e6200000e0000 */
[----:B0-----:R-:W-:-:S02]  /*cbb0*/  FMNMX R112, R110, R112, !PT ;  /* 0x000000706e707209 */ /* 0x001fc40007800000 */
[----:B-1----:R-:W-:-:S03]  /*cbc0*/  FMNMX R113, R111, R113, !PT ;  /* 0x000000716f717209 */ /* 0x002fc60007800000 */
[----:B------:R-:W0:Y:S01]  /*cbd0*/  SHFL.BFLY PT, R110, R112, 0x2, 0x1f ;  /* 0x0c401f00706e7f89 */ /* 0x000e2200000e0000 */
[----:B------:R-:W-:-:S03]  /*cbe0*/  FMNMX R109, R108, R109, !PT ;  /* 0x0000006d6c6d7209 */ /* 0x000fc60007800000 */
[----:B------:R-:W1:Y:S04]  /*cbf0*/  SHFL.BFLY PT, R111, R113, 0x2, 0x1f ;  /* 0x0c401f00716f7f89 */ /* 0x000e6800000e0000 */
[----:B------:R-:W1:Y:S01]  /*cc00*/  SHFL.BFLY PT, R108, R109, 0x2, 0x1f ;  /* 0x0c401f006d6c7f89 */ /* 0x000e6200000e0000 */
[----:B0-----:R-:W-:Y:S02]  /*cc10*/  FMNMX R110, R112, R110, !PT ;  /* 0x0000006e706e7209 */ /* 0x001fe40007800000 */
[----:B-1----:R-:W-:Y:S02]  /*cc20*/  FMNMX R111, R113, R111, !PT ;  /* 0x0000006f716f7209 */ /* 0x002fe40007800000 */
[----:B------:R-:W-:-:S03]  /*cc30*/  FMNMX R108, R109, R108, !PT ;  /* 0x0000006c6d6c7209 */ /* 0x000fc60007800000 */
[----:B------:R-:W0:Y:S04]  /*cc40*/  SHFL.BFLY PT, R112, R111, 0x1, 0x1f ;  /* 0x0c201f006f707f89 */ /* 0x000e2800000e0000 */
[----:B------:R-:W1:Y:S04]  /*cc50*/  SHFL.BFLY PT, R109, R110, 0x1, 0x1f ;  /* 0x0c201f006e6d7f89 */ /* 0x000e6800000e0000 */
[----:B------:R-:W1:Y:S04]  /*cc60*/  SHFL.BFLY PT, R113, R108, 0x1, 0x1f ;  /* 0x0c201f006c717f89 */ /* 0x000e6800000e0000 */
[----:B------:R-:W1:Y:S01]  /*cc70*/  S2R R184, SR_TID.X ;  /* 0x0000000000b87919 */ /* 0x000e620000002100 */
[----:B0-----:R-:W-:-:S02]  /*cc80*/  FMNMX R112, R111, R112, !PT ;  /* 0x000000706f707209 */ /* 0x001fc40007800000 */
[----:B-1----:R-:W-:Y:S02]  /*cc90*/  FMNMX R109, R110, R109, !PT ;  /* 0x0000006d6e6d7209 */ /* 0x002fe40007800000 */
[----:B------:R-:W-:-:S03]  /*cca0*/  FMNMX R113, R108, R113, !PT ;  /* 0x000000716c717209 */ /* 0x000fc60007800000 */
[----:B------:R-:W-:Y:S04]  /*ccb0*/  @!P0 STS [R6.X4+0x10000], R109 ;  /* 0x0100006d06008388 */ /* 0x000fe80000004800 */
[----:B------:R-:W-:Y:S04]  /*ccc0*/  @!P0 STS [R6.X4+0x10400], R112 ;  /* 0x0104007006008388 */ /* 0x000fe80000004800 */
[----:B------:R-:W-:Y:S04]  /*ccd0*/  @!P0 STS [R6.X4+0x10800], R113 ;  /* 0x0108007106008388 */ /* 0x000fe80000004800 */
[----:B------:R-:W0:Y:S04]  /*cce0*/  LDS R108, [R184.X4+0x10c00] ;  /* 0x010c0000b86c7984 */ /* 0x000e280000004800 */
[----:B0-----:R-:W0:Y:S02]  /*ccf0*/  SHFL.BFLY PT, R109, R108, 0x4, 0x1f ;  /* 0x0c801f006c6d7f89 */ /* 0x001e2400000e0000 */
[----:B0-----:R-:W-:-:S05]  /*cd00*/  FMNMX R109, R108, R109, !PT ;  /* 0x0000006d6c6d7209 */ /* 0x001fca0007800000 */
[----:B------:R-:W0:Y:S02]  /*cd10*/  SHFL.BFLY PT, R108, R109, 0x2, 0x1f ;  /* 0x0c401f006d6c7f89 */ /* 0x000e2400000e0000 */
[----:B0-----:R-:W-:-:S05]  /*cd20*/  FMNMX R108, R109, R108, !PT ;  /* 0x0000006c6d6c7209 */ /* 0x001fca0007800000 */
[----:B------:R-:W0:Y:S02]  /*cd30*/  SHFL.BFLY PT, R109, R108, 0x1, 0x1f ;  /* 0x0c201f006c6d7f89 */ /* 0x000e2400000e0000 */
[----:B0-----:R-:W-:-:S05]  /*cd40*/  FMNMX R109, R108, R109, !PT ;  /* 0x0000006d6c6d7209 */ /* 0x001fca0007800000 */
[----:B------:R-:W-:Y:S01]  /*cd50*/  @!P0 STS [R184.X4+0x10c00], R109 ;  /* 0x010c006db8008388 */ /* 0x000fe20000004800 */
[----:B------:R-:W-:-:S03]  /*cd60*/  LOP3.LUT R5, R43, 0x1c, RZ, 0xc0, !PT ;  /* 0x0000001c2b057812 */ /* 0x000fc600078ec0ff */
[----:B------:R-:W-:Y:S06]  /*cd70*/  BAR.SYNC.DEFER_BLOCKING 0x0 ;  /* 0x0000000000007b1d */ /* 0x000fec0000010000 */
[----:B------:R-:W2:Y:S04]  /*cd80*/  LDS R108, [R5.X8+0x10000] ;  /* 0x01000000056c7984 */ /* 0x000ea80000008800 */
[----:B------:R-:W0:Y:S01]  /*cd90*/  LDS R109, [R5.X8+0x10100] ;  /* 0x01010000056d7984 */ /* 0x000e220000008800 */
[----:B--2---:R-:W-:-:S03]  /*cda0*/  FMNMX R178, R108, R179, !PT ;  /* 0x000000b36cb27209 */ /* 0x004fc60007800000 */
[----:B------:R-:W3:Y:S01]  /*cdb0*/  LDS R108, [R5.X8+0x10200] ;  /* 0x01020000056c7984 */ /* 0x000ee20000008800 */
[----:B0-----:R-:W-:-:S03]  /*cdc0*/  FMNMX R176, R109, R177, !PT ;  /* 0x000000b16db07209 */ /* 0x001fc60007800000 */
[----:B------:R-:W0:Y:S01]  /*cdd0*/  LDS R109, [R5.X8+0x10300] ;  /* 0x01030000056d7984 */ /* 0x000e220000008800 */
[----:B---3--:R-:W-:-:S03]  /*cde0*/  FMNMX R166, R108, R167, !PT ;  /* 0x000000a76ca67209 */ /* 0x008fc60007800000 */
[----:B------:R-:W4:Y:S01]  /*cdf0*/  LDS R108, [R5.X8+0x10400] ;  /* 0x01040000056c7984 */ /* 0x000f220000008800 */
[----:B0-----:R-:W-:-:S03]  /*ce00*/  FMNMX R164, R109, R165, !PT ;  /* 0x000000a56da47209 */ /* 0x001fc60007800000 */
[----:B------:R-:W0:Y:S01]  /*ce10*/  LDS R109, [R5.X8+0x10500] ;  /* 0x01050000056d7984 */ /* 0x000e220000008800 */
[----:B----4-:R-:W-:-:S03]  /*ce20*/  FMNMX R158, R108, R159, !PT ;  /* 0x0000009f6c9e7209 */ /* 0x010fc60007800000 */
[----:B------:R-:W1:Y:S01]  /*ce30*/  LDS R108, [R5.X8+0x10600] ;  /* 0x01060000056c7984 */ /* 0x000e620000008800 */
[----:B0-----:R-:W-:-:S03]  /*ce40*/  FMNMX R156, R109, R157, !PT ;  /* 0x0000009d6d9c7209 */ /* 0x001fc60007800000 */
[----:B------:R-:W0:Y:S01]  /*ce50*/  LDS R109, [R5.X8+0x10700] ;  /* 0x01070000056d7984 */ /* 0x000e220000008800 */
[----:B-1----:R-:W-:-:S03]  /*ce60*/  FMNMX R154, R108, R155, !PT ;  /* 0x0000009b6c9a7209 */ /* 0x002fc60007800000 */
[----:B------:R-:W1:Y:S01]  /*ce70*/  LDS R108, [R5.X8+0x10800] ;  /* 0x01080000056c7984 */ /* 0x000e620000008800 */
[----:B0-----:R-:W-:-:S03]  /*ce80*/  FMNMX R152, R109, R153, !PT ;  /* 0x000000996d987209 */ /* 0x001fc60007800000 */
        /* <DEDUP_REMOVED lines=8> */
[----:B------:R-:W0:Y:S01]  /*cf10*/  LDS R109, [R5.X8+0x10900] ;  /* 0x01090000056d7984 */ /* 0x000e220000008800 */
[----:B-1----:R-:W-:-:S03]  /*cf20*/  FMNMX R43, R108, R42, !PT ;  /* 0x0000002a6c2b7209 */ /* 0x002fc60007800000 */
[----:B------:R-:W1:Y:S04]  /*cf30*/  LDS R108, [R5.X8+0x10a00] ;  /* 0x010a0000056c7984 */ /* 0x000e680000008800 */
[----:B------:R-:W-:Y:S04]  /*cf40*/  STL [R1+0x3c], R43 ;  /* 0x00003c2b01007387 */ /* 0x000fe80000100800 */
[----:B------:R-:W2:Y:S04]  /*cf50*/  LDL R4, [R1+0xec] ;  /* 0x0000ec0001047983 */ /* 0x000ea80000100800 */
[----:B------:R-:W1:Y:S01]  /*cf60*/  LDL.LU R88, [R1+0xe8] ;  /* 0x0000e80001587983 */ /* 0x000e620000300800 */
[----:B------:R-:W-:Y:S01]  /*cf70*/  FFMA R175, R175, c[0x0][0x188], -R152 ;  /* 0x00006200afaf7a23 */ /* 0x000fe20000000898 */
[----:B0-----:R-:W-:-:S02]  /*cf80*/  FMNMX R47, R109, R46, !PT ;  /* 0x0000002e6d2f7209 */ /* 0x001fc40007800000 */
[----:B------:R-:W2:Y:S01]  /*cf90*/  LDS R109, [R5.X8+0x10b00] ;  /* 0x010b0000056d7984 */ /* 0x000ea20000008800 */
[----:B------:R-:W-:-:S04]  /*cfa0*/  FMUL R175, R175, 1.4426950216293334961 ;  /* 0x3fb8aa3bafaf7820 */ /* 0x000fc80000400000 */
[----:B------:R-:W0:Y:S02]  /*cfb0*/  MUFU.EX2 R0, R175 ;  /* 0x000000af00007308 */ /* 0x000e240000000800 */
[----:B0-----:R-:W-:Y:S04]  /*cfc0*/  STL [R1+0x98], R0 ;  /* 0x0000980001007387 */ /* 0x001fe80000100800 */
[----:B------:R-:W-:Y:S01]  /*cfd0*/  STL [R1+0x38], R47 ;  /* 0x0000382f01007387 */ /* 0x000fe20000100800 */
[----:B-1----:R-:W-:-:S03]  /*cfe0*/  FMNMX R206, R108, R88, !PT ;  /* 0x000000586cce7209 */ /* 0x002fc60007800000 */
[----:B------:R-:W0:Y:S01]  /*cff0*/  LDS R108, [R5.X8+0x10c00] ;  /* 0x010c0000056c7984 */ /* 0x000e220000008800 */
[----:B--2---:R-:W-:-:S03]  /*d000*/  FMNMX R4, R109, R4, !PT ;  /* 0x000000046d047209 */ /* 0x004fc60007800000 */
[----:B------:R-:W-:Y:S02]  /*d010*/  STL [R1+0x34], R206 ;  /* 0x000034ce01007387 */ /* 0x000fe40000100800 */
[--C-:B------:R-:W-:Y:S02]  /*d020*/  FFMA R134, R134, c[0x0][0x188], -R4.reuse ;  /* 0x0000620086867a23 */ /* 0x100fe40000000804 */
[----:B------:R0:W-:Y:S01]  /*d030*/  STL [R1+0x30], R4 ;  /* 0x0000300401007387 */ /* 0x0001e20000100800 */
[--C-:B------:R-:W-:Y:S02]  /*d040*/  FFMA R135, R135, c[0x0][0x188], -R4.reuse ;  /* 0x0000620087877a23 */ /* 0x100fe40000000804 */
[--C-:B------:R-:W-:Y:S02]  /*d050*/  FFMA R109, R138, c[0x0][0x188], -R4.reuse ;  /* 0x000062008a6d7a23 */ /* 0x100fe40000000804 */
[----:B------:R-:W-:Y:S02]  /*d060*/  FFMA R139, R139, c[0x0][0x188], -R4 ;  /* 0x000062008b8b7a23 */ /* 0x000fe40000000804 */
[----:B------:R-:W-:-:S02]  /*d070*/  FMUL R134, R134, 1.4426950216293334961 ;  /* 0x3fb8aa3b86867820 */ /* 0x000fc40000400000 */
[----:B------:R-:W-:Y:S02]  /*d080*/  FMUL R135, R135, 1.4426950216293334961 ;  /* 0x3fb8aa3b87877820 */ /* 0x000fe40000400000 */
[----:B------:R-:W-:Y:S01]  /*d090*/  FMUL R109, R109, 1.4426950216293334961 ;  /* 0x3fb8aa3b6d6d7820 */ /* 0x000fe20000400000 */
[----:B------:R-:W1:Y:S01]  /*d0a0*/  MUFU.EX2 R114, R134 ;  /* 0x0000008600727308 */ /* 0x000e620000000800 */
[----:B------:R-:W-:-:S07]  /*d0b0*/  FMUL R139, R139, 1.4426950216293334961 ;  /* 0x3fb8aa3b8b8b7820 */ /* 0x000fce0000400000 */
[----:B------:R-:W2:Y:S01]  /*d0c0*/  MUFU.EX2 R115, R135 ;  /* 0x0000008700737308 */ /* 0x000ea20000000800 */
[----:B0-----:R-:W-:-:S07]  /*d0d0*/  FMNMX R4, R108, R59, !PT ;  /* 0x0000003b6c047209 */ /* 0x001fce0007800000 */
[----:B------:R0:W3:Y:S01]  /*d0e0*/  MUFU.EX2 R94, R109 ;  /* 0x0000006d005e7308 */ /* 0x0000e20000000800 */
[----:B-1----:R-:W-:Y:S01]  /*d0f0*/  STL [R1+0xbc], R114 ;  /* 0x0000bc7201007387 */ /* 0x002fe20000100800 */
[----:B------:R-:W-:-:S03]  /*d100*/  FFMA R148, R148, c[0x0][0x188], -R4 ;  /* 0x0000620094947a23 */ /* 0x000fc60000000804 */
[----:B------:R-:W-:Y:S01]  /*d110*/  LDS R108, [R5.X8+0x10f00] ;  /* 0x010f0000056c7984 */ /* 0x000fe20000008800 */
[----:B------:R-:W-:Y:S02]  /*d120*/  FFMA R149, R149, c[0x0][0x188], -R4 ;  /* 0x0000620095957a23 */ /* 0x000fe40000000804 */
[----:B------:R-:W-:Y:S01]  /*d130*/  FMUL R148, R148, 1.4426950216293334961 ;  /* 0x3fb8aa3b94947820 */ /* 0x000fe20000400000 */
[----:B------:R-:W1:Y:S01]  /*d140*/  MUFU.EX2 R29, R139 ;  /* 0x0000008b001d7308 */ /* 0x000e620000000800 */
[----:B------:R-:W-:Y:S01]  /*d150*/  FMUL R149, R149, 1.4426950216293334961 ;  /* 0x3fb8aa3b95957820 */ /* 0x000fe20000400000 */
[----:B0-----:R-:W0:Y:S06]  /*d160*/  LDS R109, [R5.X8+0x10e00] ;  /* 0x010e0000056d7984 */ /* 0x001e2c0000008800 */
[----:B------:R-:W4:Y:S08]  /*d170*/  MUFU.EX2 R112, R148 ;  /* 0x0000009400707308 */ /* 0x000f300000000800 */
[----:B------:R-:W4:Y:S01]  /*d180*/  MUFU.EX2 R113, R149 ;  /* 0x0000009500717308 */ /* 0x000f220000000800 */
[----:B--2---:R-:W-:Y:S04]  /*d190*/  STL [R1+0xb8], R115 ;  /* 0x0000b87301007387 */ /* 0x004fe80000100800 */
[----:B------:R-:W-:Y:S04]  /*d1a0*/  STL [R1+0x2c], R4 ;  /* 0x00002c0401007387 */ /* 0x000fe80000100800 */
[----:B---3--:R-:W-:Y:S04]  /*d1b0*/  STL [R1+0xb4], R94 ;  /* 0x0000b45e01007387 */ /* 0x008fe80000100800 */
[----:B-1----:R-:W-:Y:S04]  /*d1c0*/  STL [R1+0xb0], R29 ;  /* 0x0000b01d01007387 */ /* 0x002fe80000100800 */
[----:B----4-:R-:W-:Y:S04]  /*d1d0*/  STL [R1+0xac], R112 ;  /* 0x0000ac7001007387 */ /* 0x010fe80000100800 */
[----:B------:R-:W-:Y:S04]  /*d1e0*/  STL [R1+0xa10], R101 ;  /* 0x000a106501007387 */ /* 0x000fe80000100800 */
[----:B------:R-:W-:Y:S04]  /*d1f0*/  STL [R1+0xa8], R113 ;  /* 0x0000a87101007387 */ /* 0x000fe80000100800 */
[----:B------:R-:W2:Y:S01]  /*d200*/  LDL.LU R103, [R1+0xfc] ;  /* 0x0000fc0001677983 */ /* 0x000ea20000300800 */
[----:B------:R-:W-:-:S04]  /*d210*/  FFMA R110, R192, c[0x0][0x188], -R178 ;  /* 0x00006200c06e7a23 */ /* 0x000fc800000008b2 */
[----:B------:R-:W-:-:S04]  /*d220*/  FMUL R110, R110, 1.4426950216293334961 ;  /* 0x3fb8aa3b6e6e7820 */ /* 0x000fc80000400000 */
[----:B------:R1:W-:Y:S02]  /*d230*/  MUFU.EX2 R89, R110 ;  /* 0x0000006e00597308 */ /* 0x0003e40000000800 */
[----:B-1----:R-:W-:-:S04]  /*d240*/  FFMA R110, R224, c[0x0][0x188], -R178 ;  /* 0x00006200e06e7a23 */ /* 0x002fc800000008b2 */
        /* <DEDUP_REMOVED lines=17> */
[----:B-1----:R-:W1:Y:S01]  /*d360*/  LDS R110, [R5.X8+0x10d00] ;  /* 0x010d0000056e7984 */ /* 0x002e620000008800 */
[--C-:B------:R-:W-:Y:S02]  /*d370*/  FFMA R160, R160, c[0x0][0x188], -R4.reuse ;  /* 0x00006200a0a07a23 */ /* 0x100fe40000000804 */
[----:B------:R-:W-:Y:S01]  /*d380*/  FFMA R161, R161, c[0x0][0x188], -R4 ;  /* 0x00006200a1a17a23 */ /* 0x000fe20000000804 */
[----:B0-----:R-:W-:Y:S01]  /*d390*/  FMNMX R228, R109, R102, !PT ;  /* 0x000000666de47209 */ /* 0x001fe20007800000 */
[----:B------:R-:W-:Y:S02]  /*d3a0*/  FMUL R160, R160, 1.4426950216293334961 ;  /* 0x3fb8aa3ba0a07820 */ /* 0x000fe40000400000 */
[----:B------:R-:W-:Y:S02]  /*d3b0*/  FMUL R161, R161, 1.4426950216293334961 ;  /* 0x3fb8aa3ba1a17820 */ /* 0x000fe40000400000 */
[----:B------:R-:W0:Y:S01]  /*d3c0*/  MUFU.EX2 R93, R160 ;  /* 0x000000a0005d7308 */ /* 0x000e220000000800 */
[----:B------:R-:W-:-:S02]  /*d3d0*/  FFMA R180, R180, c[0x0][0x188], -R228 ;  /* 0x00006200b4b47a23 */ /* 0x000fc400000008e4 */
[----:B------:R-:W-:-:S05]  /*d3e0*/  FFMA R181, R181, c[0x0][0x188], -R228 ;  /* 0x00006200b5b57a23 */ /* 0x000fca00000008e4 */
[----:B------:R-:W3:Y:S01]  /*d3f0*/  MUFU.EX2 R28, R161 ;  /* 0x000000a1001c7308 */ /* 0x000ee20000000800 */
[----:B------:R-:W-:Y:S02]  /*d400*/  FMUL R180, R180, 1.4426950216293334961 ;  /* 0x3fb8aa3bb4b47820 */ /* 0x000fe40000400000 */
[----:B------:R-:W-:Y:S02]  /*d410*/  FFMA R188, R188, c[0x0][0x188], -R228 ;  /* 0x00006200bcbc7a23 */ /* 0x000fe400000008e4 */
[----:B------:R-:W-:Y:S01]  /*d420*/  FMUL R181, R181, 1.4426950216293334961 ;  /* 0x3fb8aa3bb5b57820 */ /* 0x000fe20000400000 */
[----:B-1----:R-:W-:-:S05]  /*d430*/  FMNMX R5, R110, R101, !PT ;  /* 0x000000656e057209 */ /* 0x002fca0007800000 */
[--C-:B------:R-:W-:Y:S02]  /*d440*/  FFMA R150, R150, c[0x0][0x188], -R5.reuse ;  /* 0x0000620096967a23 */ /* 0x100fe40000000805 */
[--C-:B------:R-:W-:Y:S02]  /*d450*/  FFMA R151, R151, c[0x0][0x188], -R5.reuse ;  /* 0x0000620097977a23 */ /* 0x100fe40000000805 */
[----:B------:R-:W-:Y:S02]  /*d460*/  FMUL R150, R150, 1.4426950216293334961 ;  /* 0x3fb8aa3b96967820 */ /* 0x000fe40000400000 */
[--C-:B------:R-:W-:Y:S02]  /*d470*/  FFMA R162, R162, c[0x0][0x188], -R5.reuse ;  /* 0x00006200a2a27a23 */ /* 0x100fe40000000805 */
[----:B------:R-:W-:Y:S02]  /*d480*/  FMUL R151, R151, 1.4426950216293334961 ;  /* 0x3fb8aa3b97977820 */ /* 0x000fe40000400000 */
[----:B------:R-:W-:Y:S01]  /*d490*/  FFMA R163, R163, c[0x0][0x188], -R5 ;  /* 0x00006200a3a37a23 */ /* 0x000fe20000000805 */
[----:B------:R-:W1:Y:S01]  /*d4a0*/  MUFU.EX2 R110, R150 ;  /* 0x00000096006e7308 */ /* 0x000e620000000800 */
[----:B------:R-:W-:-:S02]  /*d4b0*/  FMUL R162, R162, 1.4426950216293334961 ;  /* 0x3fb8aa3ba2a27820 */ /* 0x000fc40000400000 */
[----:B------:R-:W-:Y:S02]  /*d4c0*/  FMUL R163, R163, 1.4426950216293334961 ;  /* 0x3fb8aa3ba3a37820 */ /* 0x000fe40000400000 */
[----:B------:R-:W-:-:S03]  /*d4d0*/  FFMA R189, R189, c[0x0][0x188], -R228 ;  /* 0x00006200bdbd7a23 */ /* 0x000fc600000008e4 */
[----:B------:R-:W4:Y:S01]  /*d4e0*/  MUFU.EX2 R111, R151 ;  /* 0x00000097006f7308 */ /* 0x000f220000000800 */
[----:B------:R-:W-:Y:S02]  /*d4f0*/  FMUL R188, R188, 1.4426950216293334961 ;  /* 0x3fb8aa3bbcbc7820 */ /* 0x000fe40000400000 */
[----:B------:R-:W-:-:S05]  /*d500*/  FMUL R189, R189, 1.4426950216293334961 ;  /* 0x3fb8aa3bbdbd7820 */ /* 0x000fca0000400000 */
[----:B------:R-:W1:Y:S01]  /*d510*/  MUFU.EX2 R92, R162 ;  /* 0x000000a2005c7308 */ /* 0x000e620000000800 */
[----:B------:R-:W-:Y:S07]  /*d520*/  STL [R1+0x28], R5 ;  /* 0x0000280501007387 */ /* 0x000fee0000100800 */
[----:B------:R-:W1:Y:S01]  /*d530*/  MUFU.EX2 R7, R163 ;  /* 0x000000a300077308 */ /* 0x000e620000000800 */
[----:B0-----:R-:W-:Y:S07]  /*d540*/  STL [R1+0xa4], R93 ;  /* 0x0000a45d01007387 */ /* 0x001fee0000100800 */
[----:B------:R-:W0:Y:S01]  /*d550*/  MUFU.EX2 R100, R180 ;  /* 0x000000b400647308 */ /* 0x000e220000000800 */
[----:B---3--:R-:W-:Y:S07]  /*d560*/  STL [R1+0x9c], R28 ;  /* 0x00009c1c01007387 */ /* 0x008fee0000100800 */
[----:B------:R-:W3:Y:S01]  /*d570*/  MUFU.EX2 R101, R181 ;  /* 0x000000b500657308 */ /* 0x000ee20000000800 */
[----:B-1----:R-:W-:Y:S07]  /*d580*/  STL [R1+0xa0], R110 ;  /* 0x0000a06e01007387 */ /* 0x002fee0000100800 */
[----:B------:R-:W1:Y:S01]  /*d590*/  MUFU.EX2 R31, R188 ;  /* 0x000000bc001f7308 */ /* 0x000e620000000800 */
[----:B------:R-:W-:Y:S07]  /*d5a0*/  STL [R1+0xa14], R5 ;  /* 0x000a140501007387 */ /* 0x000fee0000100800 */
[----:B------:R-:W0:Y:S01]  /*d5b0*/  MUFU.EX2 R4, R189 ;  /* 0x000000bd00047308 */ /* 0x000e220000000800 */
[----:B----4-:R-:W-:Y:S04]  /*d5c0*/  STL [R1+0x94], R111 ;  /* 0x0000946f01007387 */ /* 0x010fe80000100800 */
[----:B------:R-:W-:Y:S04]  /*d5d0*/  STL [R1+0xa18], R102 ;  /* 0x000a186601007387 */ /* 0x000fe80000100800 */
[----:B------:R-:W-:Y:S04]  /*d5e0*/  STL [R1+0x24], R228 ;  /* 0x000024e401007387 */ /* 0x000fe80000100800 */
[----:B------:R-:W-:Y:S04]  /*d5f0*/  STL [R1+0x90], R92 ;  /* 0x0000905c01007387 */ /* 0x000fe80000100800 */
[----:B------:R-:W-:Y:S04]  /*d600*/  STL [R1+0x8c], R7 ;  /* 0x00008c0701007387 */ /* 0x000fe80000100800 */
[----:B0-----:R-:W-:Y:S01]  /*d610*/  STL [R1+0x88], R100 ;  /* 0x0000886401007387 */ /* 0x001fe20000100800 */
[----:B--2---:R-:W-:-:S05]  /*d620*/  FMNMX R229, R108, R103, !PT ;  /* 0x000000676ce57209 */ /* 0x004fca0007800000 */
[--C-:B------:R-:W-:Y:S02]  /*d630*/  FFMA R182, R182, c[0x0][0x188], -R229.reuse ;  /* 0x00006200b6b67a23 */ /* 0x100fe400000008e5 */
[--C-:B------:R-:W-:Y:S02]  /*d640*/  FFMA R190, R190, c[0x0][0x188], -R229.reuse ;  /* 0x00006200bebe7a23 */ /* 0x100fe400000008e5 */
[----:B------:R-:W-:Y:S02]  /*d650*/  FFMA R183, R183, c[0x0][0x188], -R229 ;  /* 0x00006200b7b77a23 */ /* 0x000fe400000008e5 */
[----:B------:R-:W-:Y:S02]  /*d660*/  FMUL R182, R182, 1.4426950216293334961 ;  /* 0x3fb8aa3bb6b67820 */ /* 0x000fe40000400000 */
[----:B------:R-:W-:Y:S02]  /*d670*/  FMUL R190, R190, 1.4426950216293334961 ;  /* 0x3fb8aa3bbebe7820 */ /* 0x000fe40000400000 */
[----:B------:R-:W-:Y:S01]  /*d680*/  FMUL R183, R183, 1.4426950216293334961 ;  /* 0x3fb8aa3bb7b77820 */ /* 0x000fe20000400000 */
[----:B------:R-:W-:Y:S08]  /*d690*/  MUFU.EX2 R95, R182 ;  /* 0x000000b6005f7308 */ /* 0x000ff00000000800 */
[----:B------:R-:W-:Y:S01]  /*d6a0*/  MUFU.EX2 R30, R190 ;  /* 0x000000be001e7308 */ /* 0x000fe20000000800 */
[----:B------:R-:W-:Y:S07]  /*d6b0*/  STL [R1+0xa1c], R103 ;  /* 0x000a1c6701007387 */ /* 0x000fee0000100800 */
[----:B------:R-:W0:Y:S01]  /*d6c0*/  MUFU.EX2 R221, R183 ;  /* 0x000000b700dd7308 */ /* 0x000e220000000800 */
[----:B---3--:R-:W-:Y:S04]  /*d6d0*/  STL [R1+0x84], R101 ;  /* 0x0000846501007387 */ /* 0x008fe80000100800 */
[----:B------:R-:W-:Y:S04]  /*d6e0*/  STL [R1+0xa20], R228 ;  /* 0x000a20e401007387 */ /* 0x000fe80000100800 */
[----:B------:R-:W-:Y:S04]  /*d6f0*/  STL [R1+0x20], R229 ;  /* 0x000020e501007387 */ /* 0x000fe80000100800 */
[----:B-1----:R-:W-:Y:S04]  /*d700*/  STL [R1+0x80], R31 ;  /* 0x0000801f01007387 */ /* 0x002fe80000100800 */
[----:B------:R-:W-:Y:S01]  /*d710*/  STL [R1+0x78], R4 ;  /* 0x0000780401007387 */ /* 0x000fe20000100800 */
[----:B0-----:R-:W-:-:S03]  /*d720*/  FADD R122, R95, R221 ;  /* 0x000000dd5f7a7221 */ /* 0x001fc60000000000 */
[----:B------:R-:W-:Y:S04]  /*d730*/  STL [R1+0x7c], R95 ;  /* 0x00007c5f01007387 */ /* 0x000fe80000100800 */
[----:B------:R-:W-:Y:S04]  /*d740*/  STL [R1+0xa24], R229 ;  /* 0x000a24e501007387 */ /* 0x000fe80000100800 */
[----:B------:R-:W-:Y:S04]  /*d750*/  STL [R1+0x74], R30 ;  /* 0x0000741e01007387 */ /* 0x000fe80000100800 */
[----:B------:R0:W-:Y:S04]  /*d760*/  STL [R1+0xa58], R221 ;  /* 0x000a58dd01007387 */ /* 0x0001e80000100800 */
[----:B0-----:R-:W2:Y:S01]  /*d770*/  LDL.LU R221, [R1+0x98] ;  /* 0x0000980001dd7983 */ /* 0x001ea20000300800 */
[----:B------:R-:W-:-:S02]  /*d780*/  FFMA R195, R195, c[0x0][0x188], -R176 ;  /* 0x00006200c3c37a23 */ /* 0x000fc400000008b0 */
[----:B------:R-:W-:Y:S01]  /*d790*/  FFMA R193, R193, c[0x0][0x188], -R178 ;  /* 0x00006200c1c17a23 */ /* 0x000fe200000008b2 */
[----:B------:R-:W2:Y:S01]  /*d7a0*/  LDL.64 R102, [R1+0x920] ;  /* 0x0009200001667983 */ /* 0x000ea20000100a00 */
[----:B------:R-:W-:Y:S02]  /*d7b0*/  FFMA R194, R194, c[0x0][0x188], -R176 ;  /* 0x00006200c2c27a23 */ /* 0x000fe400000008b0 */
[--C-:B------:R-:W-:Y:S02]  /*d7c0*/  FFMA R124, R124, c[0x0][0x188], -R166.reuse ;  /* 0x000062007c7c7a23 */ /* 0x100fe400000008a6 */
[----:B------:R-:W-:Y:S02]  /*d7d0*/  FFMA R125, R125, c[0x0][0x188], -R166 ;  /* 0x000062007d7d7a23 */ /* 0x000fe400000008a6 */
[--C-:B------:R-:W-:Y:S02]  /*d7e0*/  FFMA R126, R126, c[0x0][0x188], -R164.reuse ;  /* 0x000062007e7e7a23 */ /* 0x100fe400000008a4 */
[----:B------:R-:W-:-:S02]  /*d7f0*/  FFMA R127, R127, c[0x0][0x188], -R164 ;  /* 0x000062007f7f7a23 */ /* 0x000fc400000008a4 */
[--C-:B------:R-:W-:Y:S02]  /*d800*/  FFMA R140, R140, c[0x0][0x188], -R158.reuse ;  /* 0x000062008c8c7a23 */ /* 0x100fe4000000089e */
        /* <DEDUP_REMOVED lines=13> */
[----:B------:R-:W-:Y:S02]  /*d8e0*/  FMUL R195, R195, 1.4426950216293334961 ;  /* 0x3fb8aa3bc3c37820 */ /* 0x000fe40000400000 */
[----:B------:R-:W-:Y:S02]  /*d8f0*/  FFMA R220, R130, c[0x0][0x188], -R164 ;  /* 0x0000620082dc7a23 */ /* 0x000fe400000008a4 */
[----:B------:R-:W-:Y:S02]  /*d900*/  FFMA R212, R144, c[0x0][0x188], -R158 ;  /* 0x0000620090d47a23 */ /* 0x000fe4000000089e */
[----:B------:R-:W-:-:S02]  /*d910*/  FFMA R211, R146, c[0x0][0x188], -R156 ;  /* 0x0000620092d37a23 */ /* 0x000fc4000000089c */
[----:B------:R-:W-:Y:S02]  /*d920*/  FFMA R209, R172, c[0x0][0x188], -R154 ;  /* 0x00006200acd17a23 */ /* 0x000fe4000000089a */
[----:B------:R-:W-:Y:S02]  /*d930*/  FFMA R217, R136, c[0x0][0x188], -R206 ;  /* 0x0000620088d97a23 */ /* 0x000fe400000008ce */
[----:B------:R-:W-:Y:S02]  /*d940*/  FMUL R193, R193, 1.4426950216293334961 ;  /* 0x3fb8aa3bc1c17820 */ /* 0x000fe40000400000 */
[----:B------:R-:W-:Y:S02]  /*d950*/  FMUL R194, R194, 1.4426950216293334961 ;  /* 0x3fb8aa3bc2c27820 */ /* 0x000fe40000400000 */
[----:B------:R-:W-:Y:S02]  /*d960*/  FMUL R124, R124, 1.4426950216293334961 ;  /* 0x3fb8aa3b7c7c7820 */ /* 0x000fe40000400000 */
[----:B------:R-:W-:-:S02]  /*d970*/  FMUL R125, R125, 1.4426950216293334961 ;  /* 0x3fb8aa3b7d7d7820 */ /* 0x000fc40000400000 */
[----:B------:R-:W-:Y:S02]  /*d980*/  FMUL R126, R126, 1.4426950216293334961 ;  /* 0x3fb8aa3b7e7e7820 */ /* 0x000fe40000400000 */
[----:B------:R-:W-:Y:S02]  /*d990*/  FMUL R127, R127, 1.4426950216293334961 ;  /* 0x3fb8aa3b7f7f7820 */ /* 0x000fe40000400000 */
        /* <DEDUP_REMOVED lines=13> */
[----:B------:R-:W-:Y:S01]  /*da70*/  FMUL R133, R133, 1.4426950216293334961 ;  /* 0x3fb8aa3b85857820 */ /* 0x000fe20000400000 */
[----:B------:R-:W-:Y:S01]  /*da80*/  MUFU.EX2 R203, R195 ;  /* 0x000000c300cb7308 */ /* 0x000fe20000000800 */
[----:B------:R-:W-:Y:S02]  /*da90*/  FFMA R225, R225, c[0x0][0x188], -R178 ;  /* 0x00006200e1e17a23 */ /* 0x000fe400000008b2 */
[----:B------:R-:W-:-:S02]  /*daa0*/  FFMA R227, R227, c[0x0][0x188], -R176 ;  /* 0x00006200e3e37a23 */ /* 0x000fc400000008b0 */
[----:B------:R-:W-:Y:S02]  /*dab0*/  FMUL R220, R220, 1.4426950216293334961 ;  /* 0x3fb8aa3bdcdc7820 */ /* 0x000fe40000400000 */
[----:B------:R-:W-:Y:S02]  /*dac0*/  FMUL R212, R212, 1.4426950216293334961 ;  /* 0x3fb8aa3bd4d47820 */ /* 0x000fe40000400000 */
[----:B------:R-:W-:Y:S02]  /*dad0*/  FMUL R211, R211, 1.4426950216293334961 ;  /* 0x3fb8aa3bd3d37820 */ /* 0x000fe40000400000 */
[----:B------:R-:W-:Y:S02]  /*dae0*/  FMUL R209, R209, 1.4426950216293334961 ;  /* 0x3fb8aa3bd1d17820 */ /* 0x000fe40000400000 */
[----:B------:R-:W-:Y:S01]  /*daf0*/  FMUL R217, R217, 1.4426950216293334961 ;  /* 0x3fb8aa3bd9d97820 */ /* 0x000fe20000400000 */
[----:B------:R-:W0:Y:S01]  /*db00*/  MUFU.EX2 R204, R193 ;  /* 0x000000c100cc7308 */ /* 0x000e220000000800 */
[----:B------:R-:W-:-:S02]  /*db10*/  FFMA R129, R129, c[0x0][0x188], -R166 ;  /* 0x0000620081817a23 */ /* 0x000fc400000008a6 */
[----:B------:R-:W-:Y:S02]  /*db20*/  FFMA R131, R131, c[0x0][0x188], -R164 ;  /* 0x0000620083837a23 */ /* 0x000fe400000008a4 */
[----:B------:R-:W-:Y:S02]  /*db30*/  FFMA R145, R145, c[0x0][0x188], -R158 ;  /* 0x0000620091917a23 */ /* 0x000fe4000000089e */
[----:B------:R-:W-:Y:S01]  /*db40*/  FFMA R147, R147, c[0x0][0x188], -R156 ;  /* 0x0000620093937a23 */ /* 0x000fe2000000089c */
[----:B------:R-:W1:Y:S01]  /*db50*/  MUFU.EX2 R77, R194 ;  /* 0x000000c2004d7308 */ /* 0x000e620000000800 */
[----:B------:R-:W-:Y:S02]  /*db60*/  FFMA R173, R173, c[0x0][0x188], -R154 ;  /* 0x00006200adad7a23 */ /* 0x000fe4000000089a */
[----:B------:R-:W-:Y:S02]  /*db70*/  FFMA R121, R121, c[0x0][0x188], -R43 ;  /* 0x0000620079797a23 */ /* 0x000fe4000000082b */
[----:B------:R-:W-:-:S02]  /*db80*/  FFMA R123, R123, c[0x0][0x188], -R47 ;  /* 0x000062007b7b7a23 */ /* 0x000fc4000000082f */
[----:B------:R-:W-:Y:S01]  /*db90*/  FFMA R137, R137, c[0x0][0x188], -R206 ;  /* 0x0000620089897a23 */ /* 0x000fe200000008ce */
[----:B------:R-:W-:Y:S01]  /*dba0*/  MUFU.EX2 R53, R124 ;  /* 0x0000007c00357308 */ /* 0x000fe20000000800 */
[----:B------:R-:W-:Y:S02]  /*dbb0*/  FFMA R191, R191, c[0x0][0x188], -R229 ;  /* 0x00006200bfbf7a23 */ /* 0x000fe400000008e5 */
[----:B------:R-:W-:Y:S02]  /*dbc0*/  FMUL R202, R225, 1.4426950216293334961 ;  /* 0x3fb8aa3be1ca7820 */ /* 0x000fe40000400000 */
[----:B------:R-:W-:-:S03]  /*dbd0*/  FMUL R201, R227, 1.4426950216293334961 ;  /* 0x3fb8aa3be3c97820 */ /* 0x000fc60000400000 */
[----:B------:R-:W4:Y:S01]  /*dbe0*/  MUFU.EX2 R200, R125 ;  /* 0x0000007d00c87308 */ /* 0x000f220000000800 */
[----:B------:R-:W-:Y:S02]  /*dbf0*/  FMUL R129, R129, 1.4426950216293334961 ;  /* 0x3fb8aa3b81817820 */ /* 0x000fe40000400000 */
[----:B------:R-:W-:-:S05]  /*dc00*/  FMUL R131, R131, 1.4426950216293334961 ;  /* 0x3fb8aa3b83837820 */ /* 0x000fca0000400000 */
[----:B------:R-:W-:Y:S01]  /*dc10*/  MUFU.EX2 R57, R126 ;  /* 0x0000007e00397308 */ /* 0x000fe20000000800 */
[----:B------:R-:W-:Y:S02]  /*dc20*/  FMUL R145, R145, 1.4426950216293334961 ;  /* 0x3fb8aa3b91917820 */ /* 0x000fe40000400000 */
[----:B------:R-:W-:-:S05]  /*dc30*/  FMUL R147, R147, 1.4426950216293334961 ;  /* 0x3fb8aa3b93937820 */ /* 0x000fca0000400000 */
[----:B------:R-:W0:Y:S01]  /*dc40*/  MUFU.EX2 R199, R127 ;  /* 0x0000007f00c77308 */ /* 0x000e220000000800 */
[----:B------:R-:W-:Y:S02]  /*dc50*/  FMUL R173, R173, 1.4426950216293334961 ;  /* 0x3fb8aa3badad7820 */ /* 0x000fe40000400000 */
[----:B------:R-:W-:-:S05]  /*dc60*/  FMUL R121, R121, 1.4426950216293334961 ;  /* 0x3fb8aa3b79797820 */ /* 0x000fca0000400000 */
[----:B------:R-:W-:Y:S01]  /*dc70*/  MUFU.EX2 R216, R140 ;  /* 0x0000008c00d87308 */ /* 0x000fe20000000800 */
[----:B------:R-:W-:Y:S02]  /*dc80*/  FMUL R123, R123, 1.4426950216293334961 ;  /* 0x3fb8aa3b7b7b7820 */ /* 0x000fe40000400000 */
[----:B------:R-:W-:-:S05]  /*dc90*/  FMUL R137, R137, 1.4426950216293334961 ;  /* 0x3fb8aa3b89897820 */ /* 0x000fca0000400000 */
[----:B------:R-:W0:Y:S01]  /*dca0*/  MUFU.EX2 R196, R141 ;  /* 0x0000008d00c47308 */ /* 0x000e220000000800 */
[----:B------:R-:W-:-:S07]  /*dcb0*/  FMUL R191, R191, 1.4426950216293334961 ;  /* 0x3fb8aa3bbfbf7820 */ /* 0x000fce0000400000 */
[----:B------:R-:W-:Y:S08]  /*dcc0*/  MUFU.EX2 R213, R142 ;  /* 0x0000008e00d57308 */ /* 0x000ff00000000800 */
[----:B------:R-:W0:Y:S08]  /*dcd0*/  MUFU.EX2 R195, R143 ;  /* 0x0000008f00c37308 */ /* 0x000e300000000800 */
        /* <DEDUP_REMOVED lines=19> */
[----:B------:R0:W2:Y:S08]  /*de10*/  MUFU.EX2 R194, R145 ;  /* 0x0000009100c27308 */ /* 0x0000b00000000800 */
[----:B------:R2:W2:Y:S01]  /*de20*/  MUFU.EX2 R193, R147 ;  /* 0x0000009300c17308 */ /* 0x0004a20000000800 */
[----:B0-----:R-:W-:Y:S01]  /*de30*/  FADD R138, R89, R204 ;  /* 0x000000cc598a7221 */ /* 0x001fe20000000000 */
[----:B------:R-:W3:Y:S01]  /*de40*/  LDL.64 R144, [R1+0x938] ;  /* 0x0009380001907983 */ /* 0x000ee20000100a00 */
[----:B-1----:R-:W-:-:S02]  /*de50*/  FADD R136, R77, R203 ;  /* 0x000000cb4d887221 */ /* 0x002fc40000000000 */
[----:B----4-:R-:W-:Y:S01]  /*de60*/  FADD R135, R53, R200 ;  /* 0x000000c835877221 */ /* 0x010fe20000000000 */
[----:B------:R-:W4:Y:S02]  /*de70*/  LDL.64 R142, [R1+0x930] ;  /* 0x00093000018e7983 */ /* 0x000f240000100a00 */
[----:B------:R-:W0:Y:S01]  /*de80*/  MUFU.EX2 R207, R173 ;  /* 0x000000ad00cf7308 */ /* 0x000e220000000800 */
[----:B------:R-:W-:Y:S01]  /*de90*/  FADD R134, R57, R199 ;  /* 0x000000c739867221 */ /* 0x000fe20000000000 */
[----:B--2---:R-:W2:Y:S01]  /*dea0*/  LDL.64 R146, [R1+0x940] ;  /* 0x0009400001927983 */ /* 0x004ea20000100a00 */
[----:B------:R-:W-:Y:S02]  /*deb0*/  FADD R126, R114, R115 ;  /* 0x00000073727e7221 */ /* 0x000fe40000000000 */
[----:B------:R-:W-:Y:S01]  /*dec0*/  FADD R125, R112, R113 ;  /* 0x00000071707d7221 */ /* 0x000fe20000000000 */
[----:B------:R-:W2:Y:S02]  /*ded0*/  LDL.64 R140, [R1+0x928] ;  /* 0x00092800018c7983 */ /* 0x000ea40000100a00 */
[----:B------:R-:W1:Y:S08]  /*dee0*/  MUFU.EX2 R79, R121 ;  /* 0x00000079004f7308 */ /* 0x000e700000000800 */
[----:B------:R0:W0:Y:S08]  /*def0*/  MUFU.EX2 R219, R123 ;  /* 0x0000007b00db7308 */ /* 0x0000300000000800 */
[----:B------:R-:W0:Y:S08]  /*df00*/  MUFU.EX2 R215, R137 ;  /* 0x0000008900d77308 */ /* 0x000e300000000800 */
[----:B------:R-:W0:Y:S01]  /*df10*/  MUFU.EX2 R222, R191 ;  /* 0x000000bf00de7308 */ /* 0x000e220000000800 */
[----:B------:R-:W-:-:S02]  /*df20*/  FADD R133, R216, R196 ;  /* 0x000000c4d8857221 */ /* 0x000fc40000000000 */
[----:B------:R-:W-:Y:S02]  /*df30*/  FADD R132, R213, R195 ;  /* 0x000000c3d5847221 */ /* 0x000fe40000000000 */
[----:B------:R-:W-:Y:S02]  /*df40*/  FADD R131, R210, R192 ;  /* 0x000000c0d2837221 */ /* 0x000fe40000000000 */
[----:B------:R-:W-:Y:S02]  /*df50*/  FADD R130, R208, R205 ;  /* 0x000000cdd0827221 */ /* 0x000fe40000000000 */
[----:B------:R-:W-:Y:S02]  /*df60*/  FADD R129, R78, R91 ;  /* 0x0000005b4e817221 */ /* 0x000fe40000000000 */
[----:B------:R-:W-:Y:S02]  /*df70*/  FADD R128, R0, R55 ;  /* 0x0000003700807221 */ /* 0x000fe40000000000 */
[----:B------:R-:W-:-:S02]  /*df80*/  FADD R127, R218, R214 ;  /* 0x000000d6da7f7221 */ /* 0x000fc40000000000 */
[----:B------:R-:W-:Y:S02]  /*df90*/  FADD R124, R110, R111 ;  /* 0x0000006f6e7c7221 */ /* 0x000fe40000000000 */
[----:B0-----:R-:W-:Y:S02]  /*dfa0*/  FADD R123, R100, R101 ;  /* 0x00000065647b7221 */ /* 0x001fe40000000000 */
[----:B------:R-:W-:Y:S02]  /*dfb0*/  FADD R138, R76, R138 ;  /* 0x0000008a4c8a7221 */ /* 0x000fe40000000000 */
[----:B------:R-:W-:Y:S02]  /*dfc0*/  FADD R136, R52, R136 ;  /* 0x0000008834887221 */ /* 0x000fe40000000000 */
[----:B------:R-:W-:Y:S02]  /*dfd0*/  FADD R135, R56, R135 ;  /* 0x0000008738877221 */ /* 0x000fe40000000000 */
        /* <DEDUP_REMOVED lines=11> */
[----:B------:R-:W-:Y:S01]  /*e090*/  FADD R123, R31, R123 ;  /* 0x0000007b1f7b7221 */ /* 0x000fe20000000000 */
[----:B------:R-:W2:Y:S01]  /*e0a0*/  LDL.64 R92, [R1+0x918] ;  /* 0x00091800015c7983 */ /* 0x000ea20000100a00 */
        /* <DEDUP_REMOVED lines=9> */
[----:B-1----:R-:W-:Y:S02]  /*e140*/  FADD R129, R79, R129 ;  /* 0x000000814f817221 */ /* 0x002fe40000000000 */
[----:B------:R-:W-:Y:S02]  /*e150*/  FADD R128, R219, R128 ;  /* 0x00000080db807221 */ /* 0x000fe40000000000 */
[----:B------:R-:W-:Y:S02]  /*e160*/  FADD R127, R215, R127 ;  /* 0x0000007fd77f7221 */ /* 0x000fe40000000000 */
[----:B------:R-:W-:-:S02]  /*e170*/  FADD R126, R29, R126 ;  /* 0x0000007e1d7e7221 */ /* 0x000fc40000000000 */
[----:B------:R-:W-:Y:S02]  /*e180*/  FADD R125, R28, R125 ;  /* 0x0000007d1c7d7221 */ /* 0x000fe40000000000 */
[----:B------:R-:W-:Y:S02]  /*e190*/  FADD R124, R7, R124 ;  /* 0x0000007c077c7221 */ /* 0x000fe40000000000 */
[----:B------:R-:W-:Y:S02]  /*e1a0*/  FADD R123, R4, R123 ;  /* 0x0000007b047b7221 */ /* 0x000fe40000000000 */
[----:B------:R-:W-:Y:S01]  /*e1b0*/  FADD R122, R222, R122 ;  /* 0x0000007ade7a7221 */ /* 0x000fe20000000000 */
[----:B------:R-:W0:Y:S04]  /*e1c0*/  SHFL.BFLY PT, R139, R138, 0x2, 0x1f ;  /* 0x0c401f008a8b7f89 */ /* 0x000e2800000e0000 */
[----:B------:R-:W1:Y:S04]  /*e1d0*/  SHFL.BFLY PT, R137, R136, 0x2, 0x1f ;  /* 0x0c401f0088897f89 */ /* 0x000e6800000e0000 */
[----:B------:R-:W0:Y:S04]  /*e1e0*/  SHFL.BFLY PT, R110, R135, 0x2, 0x1f ;  /* 0x0c401f00876e7f89 */ /* 0x000e2800000e0000 */
[----:B------:R-:W0:Y:S04]  /*e1f0*/  SHFL.BFLY PT, R111, R134, 0x2, 0x1f ;  /* 0x0c401f00866f7f89 */ /* 0x000e2800000e0000 */
[----:B------:R-:W0:Y:S04]  /*e200*/  SHFL.BFLY PT, R112, R133, 0x2, 0x1f ;  /* 0x0c401f0085707f89 */ /* 0x000e2800000e0000 */
[----:B------:R-:W0:Y:S04]  /*e210*/  SHFL.BFLY PT, R113, R132, 0x2, 0x1f ;  /* 0x0c401f0084717f89 */ /* 0x000e2800000e0000 */
[----:B------:R-:W0:Y:S04]  /*e220*/  SHFL.BFLY PT, R114, R131, 0x2, 0x1f ;  /* 0x0c401f0083727f89 */ /* 0x000e2800000e0000 */
[----:B------:R-:W0:Y:S04]  /*e230*/  SHFL.BFLY PT, R115, R130, 0x2, 0x1f ;  /* 0x0c401f0082737f89 */ /* 0x000e2800000e0000 */
[----:B------:R-:W0:Y:S04]  /*e240*/  SHFL.BFLY PT, R116, R129, 0x2, 0x1f ;  /* 0x0c401f0081747f89 */ /* 0x000e2800000e0000 */
[----:B------:R-:W0:Y:S04]  /*e250*/  SHFL.BFLY PT, R117, R128, 0x2, 0x1f ;  /* 0x0c401f0080757f89 */ /* 0x000e2800000e0000 */
[----:B------:R-:W1:Y:S04]  /*e260*/  SHFL.BFLY PT, R118, R127, 0x2, 0x1f ;  /* 0x0c401f007f767f89 */ /* 0x000e6800000e0000 */
[----:B------:R-:W1:Y:S04]  /*e270*/  SHFL.BFLY PT, R119, R126, 0x2, 0x1f ;  /* 0x0c401f007e777f89 */ /* 0x000e6800000e0000 */
[----:B------:R-:W1:Y:S04]  /*e280*/  SHFL.BFLY PT, R120, R125, 0x2, 0x1f ;  /* 0x0c401f007d787f89 */ /* 0x000e6800000e0000 */
[----:B------:R-:W1:Y:S04]  /*e290*/  SHFL.BFLY PT, R121, R124, 0x2, 0x1f ;  /* 0x0c401f007c797f89 */ /* 0x000e6800000e0000 */
[----:B------:R-:W1:Y:S04]  /*e2a0*/  SHFL.BFLY PT, R108, R123, 0x2, 0x1f ;  /* 0x0c401f007b6c7f89 */ /* 0x000e6800000e0000 */
[----:B------:R-:W1:Y:S01]  /*e2b0*/  SHFL.BFLY PT, R109, R122, 0x2, 0x1f ;  /* 0x0c401f007a6d7f89 */ /* 0x000e6200000e0000 */
[----:B0-----:R-:W-:-:S02]  /*e2c0*/  FADD R139, R138, R139 ;  /* 0x0000008b8a8b7221 */ /* 0x001fc40000000000 */
[----:B-1----:R-:W-:Y:S01]  /*e2d0*/  FADD R137, R136, R137 ;  /* 0x0000008988897221 */ /* 0x002fe20000000000 */
[----:B------:R-:W3:Y:S01]  /*e2e0*/  LDL.64 R4, [R1+0x910] ;  /* 0x0009100001047983 */ /* 0x000ee20000100a00 */
        /* <DEDUP_REMOVED lines=13> */
[----:B------:R-:W-:Y:S01]  /*e3c0*/  FADD R109, R122, R109 ;  /* 0x0000006d7a6d7221 */ /* 0x000fe20000000000 */
[----:B------:R-:W-:Y:S04]  /*e3d0*/  SHFL.BFLY PT, R123, R137, 0x1, 0x1f ;  /* 0x0c201f00897b7f89 */ /* 0x000fe800000e0000 */
        /* <DEDUP_REMOVED lines=12> */
[----:B------:R-:W4:Y:S04]  /*e4a0*/  SHFL.BFLY PT, R135, R121, 0x1, 0x1f ;  /* 0x0c201f0079877f89 */ /* 0x000f2800000e0000 */
[----:B------:R-:W4:Y:S04]  /*e4b0*/  SHFL.BFLY PT, R136, R108, 0x1, 0x1f ;  /* 0x0c201f006c887f89 */ /* 0x000f2800000e0000 */
[----:B------:R-:W4:Y:S01]  /*e4c0*/  SHFL.BFLY PT, R138, R109, 0x1, 0x1f ;  /* 0x0c201f006d8a7f89 */ /* 0x000f2200000e0000 */
[----:B0-----:R-:W-:-:S03]  /*e4d0*/  FADD R122, R139, R122 ;  /* 0x0000007a8b7a7221 */ /* 0x001fc60000000000 */
[----:B------:R-:W-:Y:S01]  /*e4e0*/  BAR.SYNC.DEFER_BLOCKING 0x0 ;  /* 0x0000000000007b1d */ /* 0x000fe20000010000 */
[----:B------:R-:W-:Y:S02]  /*e4f0*/  FADD R123, R137, R123 ;  /* 0x0000007b897b7221 */ /* 0x000fe40000000000 */
[----:B-1----:R-:W-:Y:S02]  /*e500*/  FADD R124, R110, R124 ;  /* 0x0000007c6e7c7221 */ /* 0x002fe40000000000 */
        /* <DEDUP_REMOVED lines=10> */
[----:B----4-:R-:W-:Y:S02]  /*e5b0*/  FADD R135, R121, R135 ;  /* 0x0000008779877221 */ /* 0x010fe40000000000 */
[----:B------:R-:W-:Y:S02]  /*e5c0*/  FADD R136, R108, R136 ;  /* 0x000000886c887221 */ /* 0x000fe40000000000 */
[----:B------:R-:W-:Y:S01]  /*e5d0*/  FADD R138, R109, R138 ;  /* 0x0000008a6d8a7221 */ /* 0x000fe20000000000 */
[----:B------:R-:W-:Y:S04]  /*e5e0*/  @!P1 STS [R3+0x10000], R122 ;  /* 0x0100007a03009388 */ /* 0x000fe80000000800 */
        /* <DEDUP_REMOVED lines=15> */
[----:B------:R-:W-:Y:S06]  /*e6e0*/  BAR.SYNC.DEFER_BLOCKING 0x0 ;  /* 0x0000000000007b1d */ /* 0x000fec0000010000 */
[----:B------:R-:W-:Y:S04]  /*e6f0*/  STL [R1+0xa54], R222 ;  /* 0x000a54de01007387 */ /* 0x000fe80000100800 */
[----:B------:R-:W-:Y:S04]  /*e700*/  STL [R1+0x99c], R3 ;  /* 0x00099c0301007387 */ /* 0x000fe80000100800 */
[----:B------:R-:W4:Y:S01]  /*e710*/  LDL.64 R100, [R1+0x908] ;  /* 0x0009080001647983 */ /* 0x000f220000100a00 */
[----:B------:R-:W-:-:S03]  /*e720*/  IMAD.WIDE R116, R2, 0x2, R142 ;  /* 0x0000000202747825 */ /* 0x000fc600078e028e */
[----:B------:R-:W4:Y:S01]  /*e730*/  LDL.64 R30, [R1+0x8f8] ;  /* 0x0008f800011e7983 */ /* 0x000f220000100a00 */
[----:B--2---:R-:W-:-:S03]  /*e740*/  IMAD.WIDE R114, R2, 0x2, R140 ;  /* 0x0000000202727825 */ /* 0x004fc600078e028c */
[----:B------:R-:W2:Y:S04]  /*e750*/  LDL.64 R28, [R1+0x508] ;  /* 0x00050800011c7983 */ /* 0x000ea80000100a00 */
[----:B------:R-:W0:Y:S04]  /*e760*/  LDS R112, [R6.X4+0x10000] ;  /* 0x0100000006707984 */ /* 0x000e280000004800 */
[----:B------:R-:W1:Y:S04]  /*e770*/  LDS R110, [R6.X4+0x10400] ;  /* 0x01040000066e7984 */ /* 0x000e680000004800 */
[----:B------:R-:W1:Y:S04]  /*e780*/  LDS R109, [R6.X4+0x10800] ;  /* 0x01080000066d7984 */ /* 0x000e680000004800 */
[----:B------:R-:W2:Y:S04]  /*e790*/  LDL.64 R94, [R1+0x900] ;  /* 0x00090000015e7983 */ /* 0x000ea80000100a00 */
[----:B0-----:R-:W0:Y:S04]  /*e7a0*/  SHFL.BFLY PT, R113, R112, 0x4, 0x1f ;  /* 0x0c801f0070717f89 */ /* 0x001e2800000e0000 */
[----:B-1----:R-:W1:Y:S04]  /*e7b0*/  SHFL.BFLY PT, R111, R110, 0x4, 0x1f ;  /* 0x0c801f006e6f7f89 */ /* 0x002e6800000e0000 */
[----:B------:R-:W1:Y:S01]  /*e7c0*/  SHFL.BFLY PT, R108, R109, 0x4, 0x1f ;  /* 0x0c801f006d6c7f89 */ /* 0x000e6200000e0000 */
[----:B0-----:R-:W-:-:S02]  /*e7d0*/  FADD R113, R112, R113 ;  /* 0x0000007170717221 */ /* 0x001fc40000000000 */
[----:B-1----:R-:W-:-:S03]  /*e7e0*/  FADD R111, R110, R111 ;  /* 0x0000006f6e6f7221 */ /* 0x002fc60000000000 */
[----:B------:R-:W0:Y:S01]  /*e7f0*/  SHFL.BFLY PT, R112, R113, 0x2, 0x1f ;  /* 0x0c401f0071707f89 */ /* 0x000e2200000e0000 */
[----:B------:R-:W-:-:S03]  /*e800*/  FADD R109, R109, R108 ;  /* 0x0000006c6d6d7221 */ /* 0x000fc60000000000 */
[----:B------:R-:W1:Y:S04]  /*e810*/  SHFL.BFLY PT, R110, R111, 0x2, 0x1f ;  /* 0x0c401f006f6e7f89 */ /* 0x000e6800000e0000 */
[----:B------:R-:W3:Y:S01]  /*e820*/  SHFL.BFLY PT, R108, R109, 0x2, 0x1f ;  /* 0x0c401f006d6c7f89 */ /* 0x000ee200000e0000 */
[----:B0-----:R-:W-:Y:S02]  /*e830*/  FADD R112, R113, R112 ;  /* 0x0000007071707221 */ /* 0x001fe40000000000 */
[----:B-1----:R-:W-:Y:S02]  /*e840*/  FADD R110, R111, R110 ;  /* 0x0000006e6f6e7221 */ /* 0x002fe40000000000 */
[----:B---3--:R-:W-:-:S03]  /*e850*/  FADD R108, R109, R108 ;  /* 0x0000006c6d6c7221 */ /* 0x008fc60000000000 */
[----:B------:R-:W0:Y:S04]  /*e860*/  SHFL.BFLY PT, R111, R110, 0x1, 0x1f ;  /* 0x0c201f006e6f7f89 */ /* 0x000e2800000e0000 */
[----:B------:R-:W1:Y:S04]  /*e870*/  SHFL.BFLY PT, R109, R112, 0x1, 0x1f ;  /* 0x0c201f00706d7f89 */ /* 0x000e6800000e0000 */
[----:B------:R-:W3:Y:S01]  /*e880*/  SHFL.BFLY PT, R113, R108, 0x1, 0x1f ;  /* 0x0c201f006c717f89 */ /* 0x000ee200000e0000 */
[----:B0-----:R-:W-:Y:S02]  /*e890*/  FADD R111, R110, R111 ;  /* 0x0000006f6e6f7221 */ /* 0x001fe40000000000 */
[----:B-1----:R-:W-:-:S02]  /*e8a0*/  FADD R109, R112, R109 ;  /* 0x0000006d706d7221 */ /* 0x002fc40000000000 */
[----:B---3--:R-:W-:-:S03]  /*e8b0*/  FADD R113, R108, R113 ;  /* 0x000000716c717221 */ /* 0x008fc60000000000 */
[----:B------:R-:W-:Y:S04]  /*e8c0*/  @!P0 STS [R6.X4+0x10000], R109 ;  /* 0x0100006d06008388 */ /* 0x000fe80000004800 */
[----:B------:R0:W-:Y:S04]  /*e8d0*/  @!P0 STS [R6.X4+0x10400], R111 ;  /* 0x0104006f06008388 */ /* 0x0001e80000004800 */
[----:B------:R1:W-:Y:S04]  /*e8e0*/  @!P0 STS [R6.X4+0x10800], R113 ;  /* 0x0108007106008388 */ /* 0x0003e80000004800 */
[----:B------:R-:W3:Y:S01]  /*e8f0*/  LDS R108, [R184.X4+0x10c00] ;  /* 0x010c0000b86c7984 */ /* 0x000ee20000004800 */
[----:B0-----:R-:W-:-:S03]  /*e900*/  IMAD.WIDE R110, R2, 0x2, R146 ;  /* 0x00000002026e7825 */ /* 0x001fc600078e0292 */
[----:B-1----:R-:W2:Y:S04]  /*e910*/  LDL.64 R6, [R1+0x500] ;  /* 0x0005000001067983 */ /* 0x002ea80000100a00 */
[----:B---3--:R-:W0:Y:S02]  /*e920*/  SHFL.BFLY PT, R109, R108, 0x4, 0x1f ;  /* 0x0c801f006c6d7f89 */ /* 0x008e2400000e0000 */
[----:B0-----:R-:W-:-:S05]  /*e930*/  FADD R109, R108, R109 ;  /* 0x0000006d6c6d7221 */ /* 0x001fca0000000000 */
[----:B------:R-:W0:Y:S02]  /*e940*/  SHFL.BFLY PT, R108, R109, 0x2, 0x1f ;  /* 0x0c401f006d6c7f89 */ /* 0x000e2400000e0000 */
[----:B0-----:R-:W-:-:S05]  /*e950*/  FADD R108, R109, R108 ;  /* 0x0000006c6d6c7221 */ /* 0x001fca0000000000 */
[----:B------:R-:W0:Y:S02]  /*e960*/  SHFL.BFLY PT, R112, R108, 0x1, 0x1f ;  /* 0x0c201f006c707f89 */ /* 0x000e2400000e0000 */
[----:B0-----:R-:W-:-:S05]  /*e970*/  FADD R112, R108, R112 ;  /* 0x000000706c707221 */ /* 0x001fca0000000000 */
[----:B------:R0:W-:Y:S04]  /*e980*/  @!P0 STS [R184.X4+0x10c00], R112 ;  /* 0x010c0070b8008388 */ /* 0x0001e80000004800 */
[----:B------:R-:W-:Y:S01]  /*e990*/  BAR.SYNC.DEFER_BLOCKING 0x0 ;  /* 0x0000000000007b1d */ /* 0x000fe20000010000 */
[----:B------:R-:W-:-:S04]  /*e9a0*/  IMAD.WIDE R108, R2, 0x2, R144 ;  /* 0x00000002026c7825 */ /* 0x000fc800078e0290 */
[C---:B0-----:R-:W-:Y:S01]  /*e9b0*/  IMAD.WIDE R112, R2.reuse, 0x2, R102 ;  /* 0x0000000202707825 */ /* 0x041fe200078e0266 */
[----:B------:R0:W3:Y:S04]  /*e9c0*/  LDG.E.U16 R228, [R108.64] ;  /* 0x000000046ce47981 */ /* 0x0000e8000c1e1500 */
[----:B------:R1:W2:Y:S04]  /*e9d0*/  LDG.E.U16 R128, [R110.64] ;  /* 0x000000046e807981 */ /* 0x0002a8000c1e1500 */
[----:B------:R4:W2:Y:S01]  /*e9e0*/  LDG.E.U16 R250, [R116.64] ;  /* 0x0000000474fa7981 */ /* 0x0008a2000c1e1500 */
[----:B0-----:R-:W-:-:S04]  /*e9f0*/  IMAD.WIDE R108, R2, 0x2, R4 ;  /* 0x00000002026c7825 */ /* 0x001fc800078e0204 */
[C---:B-1----:R-:W-:Y:S01]  /*ea00*/  IMAD.WIDE R110, R2.reuse, 0x2, R92 ;  /* 0x00000002026e7825 */ /* 0x042fe200078e025c */
[----:B------:R-:W2:Y:S03]  /*ea10*/  LDG.E.U16 R251, [R108.64] ;  /* 0x000000046cfb7981 */ /* 0x000ea6000c1e1500 */
[C---:B----4-:R-:W-:Y:S01]  /*ea20*/  IMAD.WIDE R116, R2.reuse, 0x2, R100 ;  /* 0x0000000202747825 */ /* 0x050fe200078e0264 */
[----:B------:R-:W4:Y:S04]  /*ea30*/  LDG.E.U16 R92, [R114.64] ;  /* 0x00000004725c7981 */ /* 0x000f28000c1e1500 */
[----:B------:R-:W2:Y:S04]  /*ea40*/  LDG.E.U16 R103, [R110.64] ;  /* 0x000000046e677981 */ /* 0x000ea8000c1e1500 */
[----:B------:R-:W4:Y:S04]  /*ea50*/  LDG.E.U16 R93, [R116.64] ;  /* 0x00000004745d7981 */ /* 0x000f28000c1e1500 */
[----:B---3--:R-:W-:Y:S04]  /*ea60*/  STL [R1+0xa28], R228 ;  /* 0x000a28e401007387 */ /* 0x008fe80000100800 */
[----:B------:R-:W3:Y:S04]  /*ea70*/  LDL.64 R126, [R1+0x4f8] ;  /* 0x0004f800017e7983 */ /* 0x000ee80000100a00 */
[----:B------:R-:W3:Y:S04]  /*ea80*/  LDL.64 R124, [R1+0x4f0] ;  /* 0x0004f000017c7983 */ /* 0x000ee80000100a00 */
[----:B------:R-:W3:Y:S04]  /*ea90*/  LDL.64 R122, [R1+0x4e8] ;  /* 0x0004e800017a7983 */ /* 0x000ee80000100a00 */
[----:B------:R-:W3:Y:S04]  /*eaa0*/  LDL.64 R120, [R1+0x4e0] ;  /* 0x0004e00001787983 */ /* 0x000ee80000100a00 */
[----:B------:R-:W3:Y:S04]  /*eab0*/  LDL.64 R4, [R1+0x4d8] ;  /* 0x0004d80001047983 */ /* 0x000ee80000100a00 */
[----:B--2---:R-:W-:Y:S04]  /*eac0*/  STL [R1+0xa2c], R250 ;  /* 0x000a2cfa01007387 */ /* 0x004fe80000100800 */
[----:B----4-:R0:W-:Y:S04]  /*ead0*/  STL [R1+0xa30], R92 ;  /* 0x000a305c01007387 */ /* 0x0101e80000100800 */
[----:B------:R-:W-:Y:S04]  /*eae0*/  STL [R1+0xa34], R103 ;  /* 0x000a346701007387 */ /* 0x000fe80000100800 */
[----:B------:R-:W-:Y:S04]  /*eaf0*/  STL [R1+0xa38], R251 ;  /* 0x000a38fb01007387 */ /* 0x000fe80000100800 */
[----:B------:R1:W-:Y:S04]  /*eb00*/  STL [R1+0xa3c], R93 ;  /* 0x000a3c5d01007387 */ /* 0x0003e80000100800 */
[----:B------:R-:W2:Y:S04]  /*eb10*/  LDL.64 R118, [R1+0x4d0] ;  /* 0x0004d00001767983 */ /* 0x000ea80000100a00 */
[----:B------:R4:W-:Y:S04]  /*eb20*/  STL [R1+0x68], R128 ;  /* 0x0000688001007387 */ /* 0x0009e80000100800 */
[----:B------:R-:W4:Y:S01]  /*eb30*/  LDL.64 R100, [R1+0x4c8] ;  /* 0x0004c80001647983 */ /* 0x000f220000100a00 */
[----:B------:R-:W-:-:S03]  /*eb40*/  IMAD.WIDE R110, R2, 0x2, R28 ;  /* 0x00000002026e7825 */ /* 0x000fc600078e021c */
[----:B0-----:R0:W4:Y:S01]  /*eb50*/  LDG.E.U16 R92, [R112.64] ;  /* 0x00000004705c7981 */ /* 0x001122000c1e1500 */
[----:B------:R-:W-:-:S03]  /*eb60*/  IMAD.WIDE R108, R2, 0x2, R6 ;  /* 0x00000002026c7825 */ /* 0x000fc600078e0206 */
[----:B------:R1:W4:Y:S01]  /*eb70*/  LDG.E.U16 R244, [R110.64] ;  /* 0x000000046ef47981 */ /* 0x000322000c1e1500 */
[----:B------:R-:W-:-:S03]  /*eb80*/  IMAD.WIDE R114, R2, 0x2, R94 ;  /* 0x0000000202727825 */ /* 0x000fc600078e025e */
[----:B------:R1:W4:Y:S01]  /*eb90*/  LDG.E.U16 R94, [R108.64] ;  /* 0x000000046c5e7981 */ /* 0x000322000c1e1500 */
[----:B0-----:R-:W-:-:S03]  /*eba0*/  IMAD.WIDE R112, R2, 0x2, R30 ;  /* 0x0000000202707825 */ /* 0x001fc600078e021e */
[----:B------:R0:W4:Y:S04]  /*ebb0*/  LDG.E.U16 R3, [R114.64] ;  /* 0x0000000472037981 */ /* 0x000128000c1e1500 */
[----:B------:R0:W4:Y:S04]  /*ebc0*/  LDG.E.U16 R102, [R112.64] ;  /* 0x0000000470667981 */ /* 0x000128000c1e1500 */
[----:B------:R-:W4:Y:S04]  /*ebd0*/  LDL.64 R30, [R1+0x4c0] ;  /* 0x0004c000011e7983 */ /* 0x000f280000100a00 */
[----:B------:R-:W4:Y:S04]  /*ebe0*/  LDL.64 R28, [R1+0x4b8] ;  /* 0x0004b800011c7983 */ /* 0x000f280000100a00 */
[----:B------:R-:W4:Y:S01]  /*ebf0*/  LDL.64 R6, [R1+0x4b0] ;  /* 0x0004b00001067983 */ /* 0x000f220000100a00 */
[----:B---3--:R-:W-:-:S04]  /*ec00*/  IMAD.WIDE R116, R2, 0x2, R126 ;  /* 0x0000000202747825 */ /* 0x008fc800078e027e */
[C---:B0-----:R-:W-:Y:S01]  /*ec10*/  IMAD.WIDE R114, R2.reuse, 0x2, R124 ;  /* 0x0000000202727825 */ /* 0x041fe200078e027c */
[----:B-1----:R2:W3:Y:S03]  /*ec20*/  LDG.E.U16 R93, [R116.64] ;  /* 0x00000004745d7981 */ /* 0x0024e6000c1e1500 */
[----:B------:R-:W-:-:S04]  /*ec30*/  IMAD.WIDE R112, R2, 0x2, R122 ;  /* 0x0000000202707825 */ /* 0x000fc800078e027a */
[C---:B------:R-:W-:Y:S01]  /*ec40*/  IMAD.WIDE R110, R2.reuse, 0x2, R120 ;  /* 0x00000002026e7825 */ /* 0x040fe200078e0278 */
[----:B------:R0:W3:Y:S03]  /*ec50*/  LDG.E.U16 R245, [R112.64] ;  /* 0x0000000470f57981 */ /* 0x0000e6000c1e1500 */
[C---:B------:R-:W-:Y:S01]  /*ec60*/  IMAD.WIDE R108, R2.reuse, 0x2, R4 ;  /* 0x00000002026c7825 */ /* 0x040fe200078e0204 */
[----:B------:R-:W3:Y:S04]  /*ec70*/  LDG.E.U16 R95, [R110.64] ;  /* 0x000000046e5f7981 */ /* 0x000ee8000c1e1500 */
[----:B------:R4:W3:Y:S04]  /*ec80*/  LDG.E.U16 R5, [R114.64] ;  /* 0x0000000472057981 */ /* 0x0008e8000c1e1500 */
[----:B------:R-:W3:Y:S01]  /*ec90*/  LDG.E.U16 R251, [R108.64] ;  /* 0x000000046cfb7981 */ /* 0x000ee2000c1e1500 */
[----:B--2---:R-:W-:-:S04]  /*eca0*/  IMAD.WIDE R116, R2, 0x2, R118 ;  /* 0x0000000202747825 */ /* 0x004fc800078e0276 */
[C---:B----4-:R-:W-:Y:S02]  /*ecb0*/  IMAD.WIDE R114, R2.reuse, 0x2, R100 ;  /* 0x0000000202727825 */ /* 0x050fe400078e0264 */
[----:B------:R-:W2:Y:S04]  /*ecc0*/  LDG.E.U16 R101, [R116.64] ;  /* 0x0000000474657981 */ /* 0x000ea8000c1e1500 */
[----:B------:R-:W4:Y:S04]  /*ecd0*/  LDG.E.U16 R246, [R114.64] ;  /* 0x0000000472f67981 */ /* 0x000f28000c1e1500 */
[----:B------:R-:W-:Y:S04]  /*ece0*/  STL [R1+0xa40], R102 ;  /* 0x000a406601007387 */ /* 0x000fe80000100800 */
[----:B------:R-:W-:Y:S04]  /*ecf0*/  STL [R1+0xa44], R244 ;  /* 0x000a44f401007387 */ /* 0x000fe80000100800 */
[----:B------:R-:W-:Y:S04]  /*ed00*/  STL [R1+0xa48], R94 ;  /* 0x000a485e01007387 */ /* 0x000fe80000100800 */
[----:B------:R-:W4:Y:S04]  /*ed10*/  LDL.64 R138, [R1+0x4a8] ;  /* 0x0004a800018a7983 */ /* 0x000f280000100a00 */
[----:B------:R-:W4:Y:S04]  /*ed20*/  LDL.64 R136, [R1+0x4a0] ;  /* 0x0004a00001887983 */ /* 0x000f280000100a00 */
[----:B------:R-:W-:Y:S04]  /*ed30*/  STL [R1+0x64], R92 ;  /* 0x0000645c01007387 */ /* 0x000fe80000100800 */
[----:B------:R-:W4:Y:S04]  /*ed40*/  LDL.64 R130, [R1+0x488] ;  /* 0x0004880001827983 */ /* 0x000f280000100a00 */
[----:B------:R-:W4:Y:S04]  /*ed50*/  LDL.64 R134, [R1+0x498] ;  /* 0x0004980001867983 */ /* 0x000f280000100a00 */
[----:B------:R-:W4:Y:S01]  /*ed60*/  LDL.64 R132, [R1+0x490] ;  /* 0x0004900001847983 */ /* 0x000f220000100a00 */
[----:B0-----:R-:W-:-:S03]  /*ed70*/  IMAD.WIDE R112, R2, 0x2, R30 ;  /* 0x0000000202707825 */ /* 0x001fc600078e021e */
[----:B---3--:R-:W-:Y:S04]  /*ed80*/  STL [R1+0xa50], R93 ;  /* 0x000a505d01007387 */ /* 0x008fe80000100800 */
[----:B------:R-:W-:Y:S04]  /*ed90*/  STL [R1+0xa5c], R5 ;  /* 0x000a5c0501007387 */ /* 0x000fe80000100800 */
[----:B------:R-:W-:Y:S04]  /*eda0*/  STL [R1+0xa60], R245 ;  /* 0x000a60f501007387 */ /* 0x000fe80000100800 */
[----:B------:R0:W-:Y:S04]  /*edb0*/  STL [R1+0xa64], R95 ;  /* 0x000a645f01007387 */ /* 0x0001e80000100800 */
[----:B------:R-:W-:Y:S04]  /*edc0*/  STL [R1+0x60], R3 ;  /* 0x0000600301007387 */ /* 0x000fe80000100800 */
[----:B------:R-:W-:Y:S04]  /*edd0*/  STL [R1+0xa68], R251 ;  /* 0x000a68fb01007387 */ /* 0x000fe80000100800 */
[----:B------:R-:W3:Y:S04]  /*ede0*/  LDL.64 R128, [R1+0x480] ;  /* 0x0004800001807983 */ /* 0x000ee80000100a00 */
[----:B------:R-:W3:Y:S04]  /*edf0*/  LDL.64 R126, [R1+0x478] ;  /* 0x00047800017e7983 */ /* 0x000ee80000100a00 */
[----:B------:R-:W3:Y:S04]  /*ee00*/  LDL.64 R124, [R1+0x470] ;  /* 0x00047000017c7983 */ /* 0x000ee80000100a00 */
[----:B------:R-:W3:Y:S04]  /*ee10*/  LDL.64 R122, [R1+0x468] ;  /* 0x00046800017a7983 */ /* 0x000ee80000100a00 */
[----:B------:R-:W3:Y:S04]  /*ee20*/  LDL.64 R30, [R1+0x460] ;  /* 0x00046000011e7983 */ /* 0x000ee80000100a00 */
[----:B------:R-:W3:Y:S04]  /*ee30*/  LDL.64 R120, [R1+0x458] ;  /* 0x0004580001787983 */ /* 0x000ee80000100a00 */
[----:B------:R-:W3:Y:S04]  /*ee40*/  LDL.64 R118, [R1+0x450] ;  /* 0x0004500001767983 */ /* 0x000ee80000100a00 */
[----:B--2---:R1:W-:Y:S04]  /*ee50*/  STL [R1+0xa6c], R101 ;  /* 0x000a6c6501007387 */ /* 0x0043e80000100800 */
[----:B----4-:R-:W-:Y:S04]  /*ee60*/  STL [R1+0xa70], R246 ;  /* 0x000a70f601007387 */ /* 0x010fe80000100800 */
[----:B0-----:R-:W2:Y:S01]  /*ee70*/  LDL.64 R94, [R1+0x438] ;  /* 0x00043800015e7983 */ /* 0x001ea20000100a00 */
[----:B------:R-:W-:-:S03]  /*ee80*/  IMAD.WIDE R108, R2, 0x2, R6 ;  /* 0x00000002026c7825 */ /* 0x000fc600078e0206 */
[----:B-1----:R-:W4:Y:S04]  /*ee90*/  LDL.64 R100, [R1+0x440] ;  /* 0x0004400001647983 */ /* 0x002f280000100a00 */
[----:B------:R0:W4:Y:S01]  /*eea0*/  LDG.E.U16 R7, [R108.64] ;  /* 0x000000046c077981 */ /* 0x000122000c1e1500 */
[----:B------:R-:W-:-:S03]  /*eeb0*/  IMAD.WIDE R110, R2, 0x2, R28 ;  /* 0x00000002026e7825 */ /* 0x000fc600078e021c */
[----:B------:R1:W4:Y:S01]  /*eec0*/  LDG.E.U16 R28, [R112.64] ;  /* 0x00000004701c7981 */ /* 0x000322000c1e1500 */
[----:B------:R-:W-:-:S03]  /*eed0*/  IMAD.WIDE R116, R2, 0x2, R138 ;  /* 0x0000000202747825 */ /* 0x000fc600078e028a */
[----:B------:R1:W4:Y:S01]  /*eee0*/  LDG.E.U16 R103, [R110.64] ;  /* 0x000000046e677981 */ /* 0x000322000c1e1500 */
[----:B0-----:R-:W-:-:S03]  /*eef0*/  IMAD.WIDE R108, R2, 0x2, R130 ;  /* 0x00000002026c7825 */ /* 0x001fc600078e0282 */
[----:B------:R-:W4:Y:S01]  /*ef00*/  LDL.64 R130, [R1+0x428] ;  /* 0x0004280001827983 */ /* 0x000f220000100a00 */
[----:B-1----:R-:W-:-:S03]  /*ef10*/  IMAD.WIDE R112, R2, 0x2, R134 ;  /* 0x0000000202707825 */ /* 0x002fc600078e0286 */
[----:B------:R-:W4:Y:S01]  /*ef20*/  LDL.64 R134, [R1+0x448] ;  /* 0x0004480001867983 */ /* 0x000f220000100a00 */
[----:B------:R-:W-:-:S03]  /*ef30*/  IMAD.WIDE R114, R2, 0x2, R136 ;  /* 0x0000000202727825 */ /* 0x000fc600078e0288 */
[----:B------:R3:W4:Y:S01]  /*ef40*/  LDG.E.U16 R247, [R116.64] ;  /* 0x0000000474f77981 */ /* 0x000722000c1e1500 */
[----:B------:R-:W-:-:S03]  /*ef50*/  IMAD.WIDE R110, R2, 0x2, R132 ;  /* 0x00000002026e7825 */ /* 0x000fc600078e0284 */
[----:B------:R-:W4:Y:S04]  /*ef60*/  LDL.64 R132, [R1+0x430] ;  /* 0x0004300001847983 */ /* 0x000f280000100a00 */
[----:B------:R0:W4:Y:S04]  /*ef70*/  LDG.E.U16 R29, [R114.64] ;  /* 0x00000004721d7981 */ /* 0x000128000c1e1500 */
[----:B------:R1:W4:Y:S04]  /*ef80*/  LDG.E.U16 R92, [R112.64] ;  /* 0x00000004705c7981 */ /* 0x000328000c1e1500 */
[----:B------:R0:W4:Y:S04]  /*ef90*/  LDG.E.U16 R4, [R110.64] ;  /* 0x000000046e047981 */ /* 0x000128000c1e1500 */
[----:B------:R0:W4:Y:S04]  /*efa0*/  LDG.E.U16 R240, [R108.64] ;  /* 0x000000046cf07981 */ /* 0x000128000c1e1500 */
[----:B------:R-:W4:Y:S04]  /*efb0*/  LDL.64 R140, [R1+0x408] ;  /* 0x00040800018c7983 */ /* 0x000f280000100a00 */
[----:B------:R-:W4:Y:S04]  /*efc0*/  LDL.64 R138, [R1+0x400] ;  /* 0x00040000018a7983 */ /* 0x000f280000100a00 */
[----:B------:R-:W4:Y:S01]  /*efd0*/  LDL.64 R136, [R1+0x3e0] ;  /* 0x0003e00001887983 */ /* 0x000f220000100a00 */
[----:B---3--:R-:W-:-:S03]  /*efe0*/  IMAD.WIDE R116, R2, 0x2, R128 ;  /* 0x0000000202747825 */ /* 0x008fc600078e0280 */
[----:B------:R-:W3:Y:S01]  /*eff0*/  LDL.64 R128, [R1+0x420] ;  /* 0x0004200001807983 */ /* 0x000ee20000100a00 */
[----:B0-----:R-:W-:-:S03]  /*f000*/  IMAD.WIDE R114, R2, 0x2, R126 ;  /* 0x0000000202727825 */ /* 0x001fc600078e027e */
[----:B------:R-:W3:Y:S01]  /*f010*/  LDL.64 R126, [R1+0x418] ;  /* 0x00041800017e7983 */ /* 0x000ee20000100a00 */
[----:B-1----:R-:W-:-:S03]  /*f020*/  IMAD.WIDE R112, R2, 0x2, R124 ;  /* 0x0000000202707825 */ /* 0x002fc600078e027c */
[----:B------:R-:W3:Y:S01]  /*f030*/  LDL.64 R124, [R1+0x410] ;  /* 0x00041000017c7983 */ /* 0x000ee20000100a00 */
[----:B------:R-:W-:-:S03]  /*f040*/  IMAD.WIDE R110, R2, 0x2, R122 ;  /* 0x00000002026e7825 */ /* 0x000fc600078e027a */
[----:B------:R-:W3:Y:S01]  /*f050*/  LDL.64 R122, [R1+0x3f8] ;  /* 0x0003f800017a7983 */ /* 0x000ee20000100a00 */
[----:B------:R-:W-:-:S03]  /*f060*/  IMAD.WIDE R108, R2, 0x2, R30 ;  /* 0x00000002026c7825 */ /* 0x000fc600078e021e */
[----:B------:R0:W3:Y:S04]  /*f070*/  LDG.E.U16 R250, [R114.64] ;  /* 0x0000000472fa7981 */ /* 0x0000e8000c1e1500 */
[----:B------:R1:W3:Y:S04]  /*f080*/  LDG.E.U16 R30, [R116.64] ;  /* 0x00000004741e7981 */ /* 0x0002e8000c1e1500 */
[----:B------:R2:W3:Y:S01]  /*f090*/  LDG.E.U16 R31, [R108.64] ;  /* 0x000000046c1f7981 */ /* 0x0004e2000c1e1500 */
[----:B0-----:R-:W-:-:S03]  /*f0a0*/  IMAD.WIDE R114, R2, 0x2, R118 ;  /* 0x0000000202727825 */ /* 0x001fc600078e0276 */
[----:B------:R-:W3:Y:S01]  /*f0b0*/  LDL.64 R118, [R1+0x3e8] ;  /* 0x0003e80001767983 */ /* 0x000ee20000100a00 */
[----:B-1----:R-:W-:-:S03]  /*f0c0*/  IMAD.WIDE R116, R2, 0x2, R120 ;  /* 0x0000000202747825 */ /* 0x002fc600078e0278 */
[----:B------:R-:W3:Y:S01]  /*f0d0*/  LDL.64 R120, [R1+0x3f0] ;  /* 0x0003f00001787983 */ /* 0x000ee20000100a00 */
[----:B--2---:R-:W-:-:S03]  /*f0e0*/  IMAD.WIDE R108, R2, 0x2, R94 ;  /* 0x00000002026c7825 */ /* 0x004fc600078e025e */
[----:B------:R-:W2:Y:S04]  /*f0f0*/  LDL.64 R94, [R1+0x3d8] ;  /* 0x0003d800015e7983 */ /* 0x000ea80000100a00 */
[----:B------:R4:W2:Y:S04]  /*f100*/  LDG.E.U16 R248, [R114.64] ;  /* 0x0000000472f87981 */ /* 0x0008a8000c1e1500 */
[----:B------:R0:W2:Y:S04]  /*f110*/  LDG.E.U16 R6, [R112.64] ;  /* 0x0000000470067981 */ /* 0x0000a8000c1e1500 */
[----:B------:R1:W2:Y:S04]  /*f120*/  LDG.E.U16 R228, [R116.64] ;  /* 0x0000000474e47981 */ /* 0x0002a8000c1e1500 */
[----:B------:R1:W2:Y:S01]  /*f130*/  LDG.E.U16 R241, [R110.64] ;  /* 0x000000046ef17981 */ /* 0x0002a2000c1e1500 */
[----:B----4-:R-:W-:-:S03]  /*f140*/  IMAD.WIDE R114, R2, 0x2, R130 ;  /* 0x0000000202727825 */ /* 0x010fc600078e0282 */
[----:B------:R-:W4:Y:S01]  /*f150*/  LDL.64 R130, [R1+0x3c0] ;  /* 0x0003c00001827983 */ /* 0x000f220000100a00 */
[----:B0-----:R-:W-:-:S03]  /*f160*/  IMAD.WIDE R112, R2, 0x2, R134 ;  /* 0x0000000202707825 */ /* 0x001fc600078e0286 */
[----:B------:R0:W4:Y:S01]  /*f170*/  LDG.E.U16 R229, [R108.64] ;  /* 0x000000046ce57981 */ /* 0x000122000c1e1500 */
[----:B-1----:R-:W-:-:S03]  /*f180*/  IMAD.WIDE R110, R2, 0x2, R100 ;  /* 0x00000002026e7825 */ /* 0x002fc600078e0264 */
[----:B------:R3:W4:Y:S01]  /*f190*/  LDG.E.U16 R242, [R112.64] ;  /* 0x0000000470f27981 */ /* 0x000722000c1e1500 */
[----:B------:R-:W-:-:S03]  /*f1a0*/  IMAD.WIDE R116, R2, 0x2, R132 ;  /* 0x0000000202747825 */ /* 0x000fc600078e0284 */
[----:B------:R-:W4:Y:S04]  /*f1b0*/  LDL.64 R132, [R1+0x3c8] ;  /* 0x0003c80001847983 */ /* 0x000f280000100a00 */
[----:B------:R1:W4:Y:S04]  /*f1c0*/  LDG.E.U16 R100, [R110.64] ;  /* 0x000000046e647981 */ /* 0x000328000c1e1500 */
[----:B------:R-:W4:Y:S01]  /*f1d0*/  LDL.64 R134, [R1+0x3d0] ;  /* 0x0003d00001867983 */ /* 0x000f220000100a00 */
[----:B------:R-:W-:-:S03]  /*f1e0*/  LOP3.LUT R222, R184, 0x1c, RZ, 0xc0, !PT ;  /* 0x0000001cb8de7812 */ /* 0x000fc600078ec0ff */
[----:B------:R0:W4:Y:S04]  /*f1f0*/  LDG.E.U16 R249, [R116.64] ;  /* 0x0000000474f97981 */ /* 0x000128000c1e1500 */
[----:B------:R0:W4:Y:S01]  /*f200*/  LDG.E.U16 R243, [R114.64] ;  /* 0x0000000472f37981 */ /* 0x000122000c1e1500 */
[----:B---3--:R-:W-:-:S03]  /*f210*/  IMAD.WIDE R112, R2, 0x2, R128 ;  /* 0x0000000202707825 */ /* 0x008fc600078e0280 */
[----:B------:R-:W3:Y:S01]  /*f220*/  LDL.64 R128, [R1+0x3b8] ;  /* 0x0003b80001807983 */ /* 0x000ee20000100a00 */
[----:B-1----:R-:W-:-:S03]  /*f230*/  IMAD.WIDE R110, R2, 0x2, R126 ;  /* 0x00000002026e7825 */ /* 0x002fc600078e027e */
[----:B------:R1:W3:Y:S01]  /*f240*/  LDG.E.U16 R252, [R112.64] ;  /* 0x0000000470fc7981 */ /* 0x0002e2000c1e1500 */
[----:B0-----:R-:W-:-:S03]  /*f250*/  IMAD.WIDE R108, R2, 0x2, R124 ;  /* 0x00000002026c7825 */ /* 0x001fc600078e027c */
[----:B------:R-:W3:Y:S04]  /*f260*/  LDL.64 R124, [R1+0x3a8] ;  /* 0x0003a800017c7983 */ /* 0x000ee80000100a00 */
[----:B------:R0:W3:Y:S01]  /*f270*/  LDG.E.U16 R230, [R108.64] ;  /* 0x000000046ce67981 */ /* 0x0000e2000c1e1500 */
[----:B-1----:R-:W-:-:S03]  /*f280*/  IMAD.WIDE R112, R2, 0x2, R122 ;  /* 0x0000000202707825 */ /* 0x002fc600078e027a */
[----:B------:R1:W3:Y:S04]  /*f290*/  LDG.E.U16 R231, [R110.64] ;  /* 0x000000046ee77981 */ /* 0x0002e8000c1e1500 */
[----:B------:R2:W3:Y:S04]  /*f2a0*/  LDG.E.U16 R225, [R112.64] ;  /* 0x0000000470e17981 */ /* 0x0004e8000c1e1500 */
[----:B------:R-:W3:Y:S01]  /*f2b0*/  LDL.64 R122, [R1+0x3a0] ;  /* 0x0003a000017a7983 */ /* 0x000ee20000100a00 */
[----:B0-----:R-:W-:-:S03]  /*f2c0*/  IMAD.WIDE R108, R2, 0x2, R118 ;  /* 0x00000002026c7825 */ /* 0x001fc600078e0276 */
[----:B------:R-:W3:Y:S01]  /*f2d0*/  LDL.64 R118, [R1+0x390] ;  /* 0x0003900001767983 */ /* 0x000ee20000100a00 */
[----:B-1----:R-:W-:-:S03]  /*f2e0*/  IMAD.WIDE R110, R2, 0x2, R120 ;  /* 0x00000002026e7825 */ /* 0x002fc600078e0278 */
[----:B------:R-:W3:Y:S01]  /*f2f0*/  LDL.64 R126, [R1+0x3b0] ;  /* 0x0003b000017e7983 */ /* 0x000ee20000100a00 */
[----:B--2---:R-:W-:-:S03]  /*f300*/  IMAD.WIDE R112, R2, 0x2, R94 ;  /* 0x0000000202707825 */ /* 0x004fc600078e025e */
[----:B------:R-:W2:Y:S04]  /*f310*/  LDL.64 R120, [R1+0x398] ;  /* 0x0003980001787983 */ /* 0x000ea80000100a00 */
[----:B------:R-:W2:Y:S04]  /*f320*/  LDL.64 R94, [R1+0x388] ;  /* 0x00038800015e7983 */ /* 0x000ea80000100a00 */
[----:B------:R-:W2:Y:S01]  /*f330*/  LDL.LU R5, [R1+0x114] ;  /* 0x0001140001057983 */ /* 0x000ea20000300800 */
[----:B------:R-:W-:-:S03]  /*f340*/  IMAD.WIDE R116, R2, 0x2, R140 ;  /* 0x0000000202747825 */ /* 0x000fc600078e028c */
[----:B------:R4:W2:Y:S01]  /*f350*/  LDG.E.U16 R223, [R108.64] ;  /* 0x000000046cdf7981 */ /* 0x0008a2000c1e1500 */
[----:B------:R-:W-:-:S03]  /*f360*/  IMAD.WIDE R114, R2, 0x2, R138 ;  /* 0x0000000202727825 */ /* 0x000fc600078e028a */
[----:B------:R0:W2:Y:S04]  /*f370*/  LDG.E.U16 R227, [R116.64] ;  /* 0x0000000474e37981 */ /* 0x0000a8000c1e1500 */
[----:B------:R1:W2:Y:S04]  /*f380*/  LDG.E.U16 R226, [R114.64] ;  /* 0x0000000472e27981 */ /* 0x0002a8000c1e1500 */
[----:B------:R3:W2:Y:S04]  /*f390*/  LDG.E.U16 R187, [R112.64] ;  /* 0x0000000470bb7981 */ /* 0x0006a8000c1e1500 */
[----:B0-----:R-:W2:Y:S01]  /*f3a0*/  LDS R117, [R222.X8+0x10000] ;  /* 0x01000000de757984 */ /* 0x001ea20000008800 */
[----:B-1----:R-:W-:-:S03]  /*f3b0*/  IMAD.WIDE R114, R2, 0x2, R136 ;  /* 0x0000000202727825 */ /* 0x002fc600078e0288 */
[----:B------:R-:W2:Y:S04]  /*f3c0*/  LDL.LU R3, [R1+0x110] ;  /* 0x0001100001037983 */ /* 0x000ea80000300800 */
[----:B------:R0:W2:Y:S01]  /*f3d0*/  LDG.E.U16 R189, [R114.64] ;  /* 0x0000000472bd7981 */ /* 0x0000a2000c1e1500 */
[----:B----4-:R-:W-:-:S03]  /*f3e0*/  IMAD.WIDE R108, R2, 0x2, R132 ;  /* 0x00000002026c7825 */ /* 0x010fc600078e0284 */
[----:B------:R1:W4:Y:S04]  /*f3f0*/  LDG.E.U16 R224, [R110.64] ;  /* 0x000000046ee07981 */ /* 0x000328000c1e1500 */
[----:B------:R1:W4:Y:S01]  /*f400*/  LDG.E.U16 R185, [R108.64] ;  /* 0x000000046cb97981 */ /* 0x000322000c1e1500 */
[----:B0-----:R-:W-:-:S03]  /*f410*/  IMAD.WIDE R114, R2, 0x2, R130 ;  /* 0x0000000202727825 */ /* 0x001fc600078e0282 */
[----:B------:R-:W0:Y:S04]  /*f420*/  LDS R116, [R222.X8+0x10100] ;  /* 0x01010000de747984 */ /* 0x000e280000008800 */
[----:B------:R1:W4:Y:S02]  /*f430*/  LDG.E.U16 R184, [R114.64] ;  /* 0x0000000472b87981 */ /* 0x000324000c1e1500 */
[----:B-1----:R-:W-:-:S04]  /*f440*/  FADD R114, -R178, R179 ;  /* 0x000000b3b2727221 */ /* 0x002fc80000000100 */
[----:B------:R-:W-:-:S06]  /*f450*/  FMUL R114, R114, 1.4426950216293334961 ;  /* 0x3fb8aa3b72727820 */ /* 0x000fcc0000400000 */
[----:B------:R-:W2:Y:S01]  /*f460*/  MUFU.EX2 R114, R114 ;  /* 0x0000007200727308 */ /* 0x000ea20000000800 */
[----:B------:R-:W-:Y:S02]  /*f470*/  FADD R115, -R176, R177 ;  /* 0x000000b1b0737221 */ /* 0x000fe40000000100 */
[----:B---3--:R-:W-:-:S05]  /*f480*/  IMAD.WIDE R112, R2, 0x2, R128 ;  /* 0x0000000202707825 */ /* 0x008fca00078e0280 */
[----:B------:R1:W3:Y:S01]  /*f490*/  LDG.E.U16 R183, [R112.64] ;  /* 0x0000000470b77981 */ /* 0x0002e2000c1e1500 */
[----:B------:R-:W-:-:S05]  /*f4a0*/  IMAD.WIDE R108, R2, 0x2, R124 ;  /* 0x00000002026c7825 */ /* 0x000fca00078e027c */
[----:B------:R0:W3:Y:S01]  /*f4b0*/  LDG.E.U16 R179, [R108.64] ;  /* 0x000000046cb37981 */ /* 0x0000e2000c1e1500 */
[----:B-1----:R-:W-:-:S03]  /*f4c0*/  IMAD.WIDE R112, R2, 0x2, R122 ;  /* 0x0000000202707825 */ /* 0x002fc600078e027a */
[----:B------:R-:W-:Y:S01]  /*f4d0*/  LDS R122, [R222.X8+0x10600] ;  /* 0x01060000de7a7984 */ /* 0x000fe20000008800 */
[----:B0-----:R-:W-:-:S03]  /*f4e0*/  IMAD.WIDE R108, R2, 0x2, R118 ;  /* 0x00000002026c7825 */ /* 0x001fc600078e0276 */
[----:B------:R0:W3:Y:S04]  /*f4f0*/  LDG.E.U16 R177, [R112.64] ;  /* 0x0000000470b17981 */ /* 0x0000e8000c1e1500 */
[----:B------:R1:W3:Y:S04]  /*f500*/  LDG.E.U16 R173, [R108.64] ;  /* 0x000000046cad7981 */ /* 0x0002e8000c1e1500 */
[----:B------:R-:W3:Y:S04]  /*f510*/  LDL.64 R118, [R1+0x380] ;  /* 0x0003800001767983 */ /* 0x000ee80000100a00 */
[----:B0-----:R-:W4:Y:S01]  /*f520*/  LDL.64 R112, [R1+0x378] ;  /* 0x0003780001707983 */ /* 0x001f220000100a00 */
[----:B--2---:R-:W-:-:S02]  /*f530*/  FFMA R5, R114, R5, R117 ;  /* 0x0000000572057223 */ /* 0x004fc40000000075 */
[C---:B-1----:R-:W-:Y:S02]  /*f540*/  IMAD.WIDE R108, R2.reuse, 0x2, R94 ;  /* 0x00000002026c7825 */ /* 0x042fe400078e025e */
[----:B------:R-:W2:Y:S04]  /*f550*/  LDL.64 R94, [R1+0x370] ;  /* 0x00037000015e7983 */ /* 0x000ea80000100a00 */
[----:B------:R0:W-:Y:S01]  /*f560*/  STL [R1+0x114], R5 ;  /* 0x0001140501007387 */ /* 0x0001e20000100800 */
[----:B------:R-:W-:-:S03]  /*f570*/  IMAD.WIDE R110, R2, 0x2, R134 ;  /* 0x00000002026e7825 */ /* 0x000fc600078e0286 */
[----:B------:R4:W2:Y:S04]  /*f580*/  LDG.E.U16 R171, [R108.64] ;  /* 0x000000046cab7981 */ /* 0x0008a8000c1e1500 */
[----:B------:R1:W2:Y:S04]  /*f590*/  LDG.E.U16 R186, [R110.64] ;  /* 0x000000046eba7981 */ /* 0x0002a8000c1e1500 */
[----:B0-----:R-:W2:Y:S01]  /*f5a0*/  LDL.LU R5, [R1+0x10c] ;  /* 0x00010c0001057983 */ /* 0x001ea20000300800 */
[----:B-1----:R-:W-:-:S05]  /*f5b0*/  IMAD.WIDE R110, R2, 0x2, R126 ;  /* 0x00000002026e7825 */ /* 0x002fca00078e027e */
[----:B------:R0:W2:Y:S02]  /*f5c0*/  LDG.E.U16 R181, [R110.64] ;  /* 0x000000046eb57981 */ /* 0x0000a4000c1e1500 */
[----:B0-----:R-:W-:-:S05]  /*f5d0*/  IMAD.WIDE R110, R2, 0x2, R120 ;  /* 0x00000002026e7825 */ /* 0x001fca00078e0278 */
[----:B------:R0:W2:Y:S02]  /*f5e0*/  LDG.E.U16 R175, [R110.64] ;  /* 0x000000046eaf7981 */ /* 0x0000a4000c1e1500 */
[----:B0-----:R-:W-:Y:S02]  /*f5f0*/  FMUL R110, R115, 1.4426950216293334961 ;  /* 0x3fb8aa3b736e7820 */ /* 0x001fe40000400000 */
[----:B------:R-:W0:Y:S01]  /*f600*/  LDS R115, [R222.X8+0x10200] ;  /* 0x01020000de737984 */ /* 0x000e220000008800 */
[----:B------:R-:W-:-:S03]  /*f610*/  FADD R111, -R166, R167 ;  /* 0x000000a7a66f7221 */ /* 0x000fc60000000100 */
[----:B------:R-:W1:Y:S01]  /*f620*/  MUFU.EX2 R110, R110 ;  /* 0x0000006e006e7308 */ /* 0x000e620000000800 */
[----:B------:R-:W-:-:S07]  /*f630*/  FMUL R117, R111, 1.4426950216293334961 ;  /* 0x3fb8aa3b6f757820 */ /* 0x000fce0000400000 */
[----:B------:R-:W0:Y:S01]  /*f640*/  MUFU.EX2 R117, R117 ;  /* 0x0000007500757308 */ /* 0x000e220000000800 */
[----:B-1----:R-:W-:-:S05]  /*f650*/  FFMA R3, R110, R3, R116 ;  /* 0x000000036e037223 */ /* 0x002fca0000000074 */
[----:B------:R1:W-:Y:S01]  /*f660*/  STL [R1+0x110], R3 ;  /* 0x0001100301007387 */ /* 0x0003e20000100800 */
[----:B------:R-:W-:-:S03]  /*f670*/  FMUL R238, R110, R238 ;  /* 0x000000ee6eee7220 */ /* 0x000fc60000400000 */
[----:B-1----:R-:W2:Y:S01]  /*f680*/  LDL.LU R3, [R1+0x108] ;  /* 0x0001080001037983 */ /* 0x002ea20000300800 */
[C---:B------:R-:W-:Y:S02]  /*f690*/  FMUL R239, R110.reuse, R239 ;  /* 0x000000ef6eef7220 */ /* 0x040fe40000400000 */
[C---:B------:R-:W-:Y:S01]  /*f6a0*/  FMUL R234, R110.reuse, R234 ;  /* 0x000000ea6eea7220 */ /* 0x040fe20000400000 */
[----:B------:R-:W2:Y:S01]  /*f6b0*/  LDL.64 R120, [R1+0x368] ;  /* 0x0003680001787983 */ /* 0x000ea20000100a00 */
[C---:B------:R-:W-:Y:S02]  /*f6c0*/  FMUL R235, R110.reuse, R235 ;  /* 0x000000eb6eeb7220 */ /* 0x040fe40000400000 */
[C---:B------:R-:W-:Y:S02]  /*f6d0*/  FMUL R50, R110.reuse, R50 ;  /* 0x000000326e327220 */ /* 0x040fe40000400000 */
[C---:B------:R-:W-:Y:S02]  /*f6e0*/  FMUL R51, R110.reuse, R51 ;  /* 0x000000336e337220 */ /* 0x040fe40000400000 */
[----:B------:R-:W-:-:S02]  /*f6f0*/  FMUL R70, R110, R70 ;  /* 0x000000466e467220 */ /* 0x000fc40000400000 */
[----:B------:R-:W-:Y:S02]  /*f700*/  FMUL R71, R110, R71 ;  /* 0x000000476e477220 */ /* 0x000fe40000400000 */
[C---:B---3--:R-:W-:Y:S02]  /*f710*/  IMAD.WIDE R110, R2.reuse, 0x2, R118 ;  /* 0x00000002026e7825 */ /* 0x048fe400078e0276 */
[----:B------:R-:W3:Y:S02]  /*f720*/  LDL.64 R118, [R1+0x360] ;  /* 0x0003600001767983 */ /* 0x000ee40000100a00 */
[C---:B----4-:R-:W-:Y:S02]  /*f730*/  IMAD.WIDE R108, R2.reuse, 0x2, R112 ;  /* 0x00000002026c7825 */ /* 0x050fe400078e0270 */
[----:B------:R1:W4:Y:S02]  /*f740*/  LDG.E.U16 R110, [R110.64] ;  /* 0x000000046e6e7981 */ /* 0x000324000c1e1500 */
[----:B--2---:R-:W-:-:S02]  /*f750*/  IMAD.WIDE R112, R2, 0x2, R94 ;  /* 0x0000000202707825 */ /* 0x004fc400078e025e */
[----:B------:R2:W4:Y:S04]  /*f760*/  LDG.E.U16 R109, [R108.64] ;  /* 0x000000046c6d7981 */ /* 0x000528000c1e1500 */
[----:B------:R-:W4:Y:S01]  /*f770*/  LDL.64 R94, [R1+0x358] ;  /* 0x00035800015e7983 */ /* 0x000f220000100a00 */
[----:B0-----:R-:W-:-:S03]  /*f780*/  FFMA R5, R117, R5, R115 ;  /* 0x0000000575057223 */ /* 0x001fc60000000073 */
[----:B--2---:R-:W-:Y:S04]  /*f790*/  LDS R108, [R222.X8+0x10400] ;  /* 0x01040000de6c7984 */ /* 0x004fe80000008800 */
[----:B------:R0:W-:Y:S01]  /*f7a0*/  STL [R1+0x10c], R5 ;  /* 0x00010c0501007387 */ /* 0x0001e20000100800 */
[C---:B------:R-:W-:Y:S02]  /*f7b0*/  FMUL R236, R114.reuse, R236 ;  /* 0x000000ec72ec7220 */ /* 0x040fe40000400000 */
[C---:B------:R-:W-:Y:S01]  /*f7c0*/  FMUL R237, R114.reuse, R237 ;  /* 0x000000ed72ed7220 */ /* 0x040fe20000400000 */
[----:B-1----:R1:W2:Y:S04]  /*f7d0*/  LDG.E.U16 R111, [R112.64] ;  /* 0x00000004706f7981 */ /* 0x0022a8000c1e1500 */
[----:B0-----:R-:W2:Y:S01]  /*f7e0*/  LDL.LU R5, [R1+0x104] ;  /* 0x0001040001057983 */ /* 0x001ea20000300800 */
[----:B------:R-:W-:-:S02]  /*f7f0*/  FMUL R232, R114, R232 ;  /* 0x000000e872e87220 */ /* 0x000fc40000400000 */
[C---:B------:R-:W-:Y:S02]  /*f800*/  FMUL R233, R114.reuse, R233 ;  /* 0x000000e972e97220 */ /* 0x040fe40000400000 */
[C---:B------:R-:W-:Y:S02]  /*f810*/  FMUL R48, R114.reuse, R48 ;  /* 0x0000003072307220 */ /* 0x040fe40000400000 */
[C---:B------:R-:W-:Y:S02]  /*f820*/  FMUL R49, R114.reuse, R49 ;  /* 0x0000003172317220 */ /* 0x040fe40000400000 */
[C---:B------:R-:W-:Y:S02]  /*f830*/  FMUL R68, R114.reuse, R68 ;  /* 0x0000004472447220 */ /* 0x040fe40000400000 */
[----:B------:R-:W-:Y:S02]  /*f840*/  FMUL R69, R114, R69 ;  /* 0x0000004572457220 */ /* 0x000fe40000400000 */
[----:B------:R-:W0:Y:S01]  /*f850*/  LDS R114, [R222.X8+0x10300] ;  /* 0x01030000de727984 */ /* 0x000e220000008800 */
[----:B------:R-:W-:-:S04]  /*f860*/  FADD R116, -R164, R165 ;  /* 0x000000a5a4747221 */ /* 0x000fc80000000100 */
[----:B------:R-:W-:Y:S02]  /*f870*/  FMUL R116, R116, 1.4426950216293334961 ;  /* 0x3fb8aa3b74747820 */ /* 0x000fe40000400000 */
[C---:B------:R-:W-:Y:S02]  /*f880*/  FMUL R8, R117.reuse, R8 ;  /* 0x0000000875087220 */ /* 0x040fe40000400000 */
[C---:B------:R-:W-:Y:S02]  /*f890*/  FMUL R9, R117.reuse, R9 ;  /* 0x0000000975097220 */ /* 0x040fe40000400000 */
[----:B------:R-:W0:Y:S01]  /*f8a0*/  MUFU.EX2 R116, R116 ;  /* 0x0000007400747308 */ /* 0x000e220000000800 */
[C---:B------:R-:W-:Y:S02]  /*f8b0*/  FMUL R72, R117.reuse, R72 ;  /* 0x0000004875487220 */ /* 0x040fe40000400000 */
[C---:B------:R-:W-:Y:S02]  /*f8c0*/  FMUL R73, R117.reuse, R73 ;  /* 0x0000004975497220 */ /* 0x040fe40000400000 */
[----:B------:R-:W-:-:S02]  /*f8d0*/  FMUL R80, R117, R80 ;  /* 0x0000005075507220 */ /* 0x000fc40000400000 */
[C---:B------:R-:W-:Y:S02]  /*f8e0*/  FMUL R81, R117.reuse, R81 ;  /* 0x0000005175517220 */ /* 0x040fe40000400000 */
[C---:B------:R-:W-:Y:S02]  /*f8f0*/  FMUL R96, R117.reuse, R96 ;  /* 0x0000006075607220 */ /* 0x040fe40000400000 */
[----:B------:R-:W-:Y:S02]  /*f900*/  FMUL R97, R117, R97 ;  /* 0x0000006175617220 */ /* 0x000fe40000400000 */
[----:B------:R-:W-:-:S04]  /*f910*/  FADD R117, -R158, R159 ;  /* 0x0000009f9e757221 */ /* 0x000fc80000000100 */
[----:B------:R-:W-:-:S06]  /*f920*/  FMUL R117, R117, 1.4426950216293334961 ;  /* 0x3fb8aa3b75757820 */ /* 0x000fcc0000400000 */
[----:B------:R-:W2:Y:S01]  /*f930*/  MUFU.EX2 R117, R117 ;  /* 0x0000007500757308 */ /* 0x000ea20000000800 */
[----:B0-----:R-:W-:-:S05]  /*f940*/  FFMA R3, R116, R3, R114 ;  /* 0x0000000374037223 */ /* 0x001fca0000000072 */
[----:B------:R0:W-:Y:S01]  /*f950*/  STL [R1+0x108], R3 ;  /* 0x0001080301007387 */ /* 0x0001e20000100800 */
[----:B-1----:R-:W-:-:S06]  /*f960*/  IMAD.WIDE R112, R2, 0x2, R120 ;  /* 0x0000000202707825 */ /* 0x002fcc00078e0278 */
[----:B------:R1:W2:Y:S04]  /*f970*/  LDG.E.U16 R113, [R112.64] ;  /* 0x0000000470717981 */ /* 0x0002a8000c1e1500 */
[----:B0-----:R-:W2:Y:S04]  /*f980*/  LDL.LU R3, [R1+0x11c] ;  /* 0x00011c0001037983 */ /* 0x001ea80000300800 */
[----:B------:R-:W2:Y:S04]  /*f990*/  LDL.64 R126, [R1+0x350] ;  /* 0x00035000017e7983 */ /* 0x000ea80000100a00 */
[----:B------:R-:W2:Y:S01]  /*f9a0*/  LDL.64 R120, [R1+0x348] ;  /* 0x0003480001787983 */ /* 0x000ea20000100a00 */
[----:B---3--:R-:W-:-:S05]  /*f9b0*/  IMAD.WIDE R114, R2, 0x2, R118 ;  /* 0x0000000202727825 */ /* 0x008fca00078e0276 */
[----:B-1----:R4:W3:Y:S02]  /*f9c0*/  LDG.E.U16 R112, [R114.64] ;  /* 0x0000000472707981 */ /* 0x0028e4000c1e1500 */
[----:B----4-:R-:W-:Y:S02]  /*f9d0*/  IMAD.WIDE R114, R2, 0x2, R94 ;  /* 0x0000000202727825 */ /* 0x010fe400078e025e */
[----:B------:R-:W4:Y:S02]  /*f9e0*/  LDL.64 R94, [R1+0x340] ;  /* 0x00034000015e7983 */ /* 0x000f240000100a00 */
[----:B--2---:R-:W-:Y:S02]  /*f9f0*/  FFMA R5, R117, R5, R108 ;  /* 0x0000000575057223 */ /* 0x004fe4000000006c */
[----:B------:R0:W2:Y:S04]  /*fa00*/  LDG.E.U16 R114, [R114.64] ;  /* 0x0000000472727981 */ /* 0x0000a8000c1e1500 */
[----:B------:R1:W-:Y:S01]  /*fa10*/  STL [R1+0x104], R5 ;  /* 0x0001040501007387 */ /* 0x0003e20000100800 */
[----:B------:R-:W-:-:S02]  /*fa20*/  FMUL R10, R116, R10 ;  /* 0x0000000a740a7220 */ /* 0x000fc40000400000 */
[C---:B------:R-:W-:Y:S01]  /*fa30*/  FMUL R11, R116.reuse, R11 ;  /* 0x0000000b740b7220 */ /* 0x040fe20000400000 */
[----:B------:R-:W-:Y:S04]  /*fa40*/  LDS R108, [R222.X8+0x10700] ;  /* 0x01070000de6c7984 */ /* 0x000fe80000008800 */
[----:B-1----:R-:W2:Y:S01]  /*fa50*/  LDL.LU R5, [R1+0x118] ;  /* 0x0001180001057983 */ /* 0x002ea20000300800 */
[C---:B------:R-:W-:Y:S02]  /*fa60*/  FMUL R74, R116.reuse, R74 ;  /* 0x0000004a744a7220 */ /* 0x040fe40000400000 */
[C---:B------:R-:W-:Y:S02]  /*fa70*/  FMUL R75, R116.reuse, R75 ;  /* 0x0000004b744b7220 */ /* 0x040fe40000400000 */
[----:B------:R-:W-:-:S02]  /*fa80*/  FMUL R82, R116, R82 ;  /* 0x0000005274527220 */ /* 0x000fc40000400000 */
[C---:B------:R-:W-:Y:S02]  /*fa90*/  FMUL R83, R116.reuse, R83 ;  /* 0x0000005374537220 */ /* 0x040fe40000400000 */
[C---:B------:R-:W-:Y:S02]  /*faa0*/  FMUL R98, R116.reuse, R98 ;  /* 0x0000006274627220 */ /* 0x040fe40000400000 */
[----:B------:R-:W-:Y:S02]  /*fab0*/  FMUL R99, R116, R99 ;  /* 0x0000006374637220 */ /* 0x000fe40000400000 */
[----:B------:R-:W1:Y:S01]  /*fac0*/  LDS R116, [R222.X8+0x10500] ;  /* 0x01050000de747984 */ /* 0x000e620000008800 */
[----:B------:R-:W-:-:S04]  /*fad0*/  FADD R118, -R156, R157 ;  /* 0x0000009d9c767221 */ /* 0x000fc80000000100 */
[----:B0-----:R-:W-:Y:S02]  /*fae0*/  FMUL R115, R118, 1.4426950216293334961 ;  /* 0x3fb8aa3b76737820 */ /* 0x001fe40000400000 */
[----:B------:R-:W-:-:S04]  /*faf0*/  FADD R124, -R154, R155 ;  /* 0x0000009b9a7c7221 */ /* 0x000fc80000000100 */
[----:B------:R-:W1:Y:S01]  /*fb00*/  MUFU.EX2 R115, R115 ;  /* 0x0000007300737308 */ /* 0x000e620000000800 */
[----:B------:R-:W-:-:S07]  /*fb10*/  FMUL R124, R124, 1.4426950216293334961 ;  /* 0x3fb8aa3b7c7c7820 */ /* 0x000fce0000400000 */
[----:B------:R-:W2:Y:S01]  /*fb20*/  MUFU.EX2 R124, R124 ;  /* 0x0000007c007c7308 */ /* 0x000ea20000000800 */
[C---:B------:R-:W-:Y:S02]  /*fb30*/  FMUL R12, R117.reuse, R12 ;  /* 0x0000000c750c7220 */ /* 0x040fe40000400000 */
[C---:B------:R-:W-:Y:S02]  /*fb40*/  FMUL R13, R117.reuse, R13 ;  /* 0x0000000d750d7220 */ /* 0x040fe40000400000 */
[C---:B------:R-:W-:Y:S02]  /*fb50*/  FMUL R104, R117.reuse, R104 ;  /* 0x0000006875687220 */ /* 0x040fe40000400000 */
[C---:B------:R-:W-:Y:S02]  /*fb60*/  FMUL R105, R117.reuse, R105 ;  /* 0x0000006975697220 */ /* 0x040fe40000400000 */
[C---:B------:R-:W-:Y:S02]  /*fb70*/  FMUL R64, R117.reuse, R64 ;  /* 0x0000004075407220 */ /* 0x040fe40000400000 */
[----:B------:R-:W-:-:S02]  /*fb80*/  FMUL R65, R117, R65 ;  /* 0x0000004175417220 */ /* 0x000fc40000400000 */
[C---:B------:R-:W-:Y:S02]  /*fb90*/  FMUL R24, R117.reuse, R24 ;  /* 0x0000001875187220 */ /* 0x040fe40000400000 */
[----:B------:R-:W-:Y:S02]  /*fba0*/  FMUL R25, R117, R25 ;  /* 0x0000001975197220 */ /* 0x000fe40000400000 */
[----:B-1----:R-:W-:-:S05]  /*fbb0*/  FFMA R3, R115, R3, R116 ;  /* 0x0000000373037223 */ /* 0x002fca0000000074 */
[----:B------:R0:W-:Y:S01]  /*fbc0*/  STL [R1+0x11c], R3 ;  /* 0x00011c0301007387 */ /* 0x0001e20000100800 */
[----:B------:R-:W-:-:S03]  /*fbd0*/  FADD R117, -R152, R153 ;  /* 0x0000009998757221 */ /* 0x000fc60000000100 */
[----:B0-----:R-:W3:Y:S04]  /*fbe0*/  LDL.LU R3, [R1+0x120] ;  /* 0x0001200001037983 */ /* 0x001ee80000300800 */
[----:B------:R-:W3:Y:S04]  /*fbf0*/  LDL.64 R144, [R1+0x338] ;  /* 0x0003380001907983 */ /* 0x000ee80000100a00 */
[----:B------:R-:W3:Y:S01]  /*fc00*/  LDL.64 R136, [R1+0x320] ;  /* 0x0003200001887983 */ /* 0x000ee20000100a00 */
[----:B------:R-:W-:-:S03]  /*fc10*/  FMUL R123, R117, 1.4426950216293334961 ;  /* 0x3fb8aa3b757b7820 */ /* 0x000fc60000400000 */
[----:B------:R-:W3:Y:S01]  /*fc20*/  LDL.64 R142, [R1+0x330] ;  /* 0x00033000018e7983 */ /* 0x000ee20000100a00 */
[----:B------:R-:W-:-:S03]  /*fc30*/  IMAD.WIDE R116, R2, 0x2, R126 ;  /* 0x0000000202747825 */ /* 0x000fc600078e027e */
[----:B------:R-:W3:Y:S04]  /*fc40*/  LDL.64 R140, [R1+0x318] ;  /* 0x00031800018c7983 */ /* 0x000ee80000100a00 */
[----:B------:R-:W3:Y:S04]  /*fc50*/  LDL.64 R138, [R1+0x310] ;  /* 0x00031000018a7983 */ /* 0x000ee80000100a00 */
[----:B------:R-:W3:Y:S01]  /*fc60*/  LDL.64 R126, [R1+0x308] ;  /* 0x00030800017e7983 */ /* 0x000ee20000100a00 */
[----:B----4-:R-:W-:-:S04]  /*fc70*/  IMAD.WIDE R118, R2, 0x2, R94 ;  /* 0x0000000202767825 */ /* 0x010fc800078e025e */
[----:B--2---:R-:W-:Y:S01]  /*fc80*/  FFMA R5, R124, R5, R122 ;  /* 0x000000057c057223 */ /* 0x004fe2000000007a */
[----:B------:R-:W0:Y:S01]  /*fc90*/  MUFU.EX2 R123, R123 ;  /* 0x0000007b007b7308 */ /* 0x000e220000000800 */
[----:B------:R-:W-:Y:S01]  /*fca0*/  IMAD.WIDE R120, R2, 0x2, R120 ;  /* 0x0000000202787825 */ /* 0x000fe200078e0278 */
[----:B------:R1:W2:Y:S04]  /*fcb0*/  LDG.E.U16 R117, [R116.64] ;  /* 0x0000000474757981 */ /* 0x0002a8000c1e1500 */
[----:B------:R4:W-:Y:S04]  /*fcc0*/  STL [R1+0x118], R5 ;  /* 0x0001180501007387 */ /* 0x0009e80000100800 */
[----:B------:R-:W2:Y:S04]  /*fcd0*/  LDL.64 R130, [R1+0x300] ;  /* 0x0003000001827983 */ /* 0x000ea80000100a00 */
[----:B------:R-:W4:Y:S04]  /*fce0*/  LDL.64 R94, [R1+0x2d8] ;  /* 0x0002d800015e7983 */ /* 0x000f280000100a00 */
[----:B------:R-:W4:Y:S01]  /*fcf0*/  LDL.64 R132, [R1+0x2f0] ;  /* 0x0002f00001847983 */ /* 0x000f220000100a00 */
[----:B------:R-:W-:-:S02]  /*fd00*/  FMUL R16, R124, R16 ;  /* 0x000000107c107220 */ /* 0x000fc40000400000 */
[C---:B------:R-:W-:Y:S01]  /*fd10*/  FMUL R17, R124.reuse, R17 ;  /* 0x000000117c117220 */ /* 0x040fe20000400000 */
[----:B-1----:R1:W4:Y:S01]  /*fd20*/  LDG.E.U16 R116, [R120.64] ;  /* 0x0000000478747981 */ /* 0x002322000c1e1500 */
[C---:B------:R-:W-:Y:S02]  /*fd30*/  FMUL R32, R124.reuse, R32 ;  /* 0x000000207c207220 */ /* 0x040fe40000400000 */
[C---:B------:R-:W-:Y:S01]  /*fd40*/  FMUL R33, R124.reuse, R33 ;  /* 0x000000217c217220 */ /* 0x040fe20000400000 */
[----:B------:R-:W4:Y:S01]  /*fd50*/  LDL.64 R134, [R1+0x2f8] ;  /* 0x0002f80001867983 */ /* 0x000f220000100a00 */
[C---:B------:R-:W-:Y:S02]  /*fd60*/  FMUL R84, R124.reuse, R84 ;  /* 0x000000547c547220 */ /* 0x040fe40000400000 */
[C---:B------:R-:W-:Y:S01]  /*fd70*/  FMUL R85, R124.reuse, R85 ;  /* 0x000000557c557220 */ /* 0x040fe20000400000 */
[----:B------:R-:W4:Y:S01]  /*fd80*/  LDL.64 R128, [R1+0x2d0] ;  /* 0x0002d00001807983 */ /* 0x000f220000100a00 */
[----:B------:R-:W-:-:S02]  /*fd90*/  FMUL R36, R124, R36 ;  /* 0x000000247c247220 */ /* 0x000fc40000400000 */
[----:B------:R-:W-:Y:S02]  /*fda0*/  FMUL R37, R124, R37 ;  /* 0x000000257c257220 */ /* 0x000fe40000400000 */
[----:B------:R-:W4:Y:S01]  /*fdb0*/  LDL.64 R124, [R1+0x2c8] ;  /* 0x0002c800017c7983 */ /* 0x000f220000100a00 */
[C---:B------:R-:W-:Y:S02]  /*fdc0*/  FMUL R14, R115.reuse, R14 ;  /* 0x0000000e730e7220 */ /* 0x040fe40000400000 */
[C---:B------:R-:W-:Y:S02]  /*fdd0*/  FMUL R15, R115.reuse, R15 ;  /* 0x0000000f730f7220 */ /* 0x040fe40000400000 */
[C---:B------:R-:W-:Y:S02]  /*fde0*/  FMUL R106, R115.reuse, R106 ;  /* 0x0000006a736a7220 */ /* 0x040fe40000400000 */
[C---:B------:R-:W-:Y:S02]  /*fdf0*/  FMUL R107, R115.reuse, R107 ;  /* 0x0000006b736b7220 */ /* 0x040fe40000400000 */
[----:B------:R-:W-:-:S02]  /*fe00*/  FMUL R66, R115, R66 ;  /* 0x0000004273427220 */ /* 0x000fc40000400000 */
[C---:B------:R-:W-:Y:S02]  /*fe10*/  FMUL R67, R115.reuse, R67 ;  /* 0x0000004373437220 */ /* 0x040fe40000400000 */
[C---:B------:R-:W-:Y:S02]  /*fe20*/  FMUL R26, R115.reuse, R26 ;  /* 0x0000001a731a7220 */ /* 0x040fe40000400000 */
[----:B------:R-:W-:Y:S02]  /*fe30*/  FMUL R27, R115, R27 ;  /* 0x0000001b731b7220 */ /* 0x000fe40000400000 */
[----:B------:R1:W4:Y:S01]  /*fe40*/  LDG.E.U16 R115, [R118.64] ;  /* 0x0000000476737981 */ /* 0x000322000c1e1500 */
[C---:B0-----:R-:W-:Y:S02]  /*fe50*/  FMUL R18, R123.reuse, R18 ;  /* 0x000000127b127220 */ /* 0x041fe40000400000 */
[C---:B------:R-:W-:Y:S02]  /*fe60*/  FMUL R19, R123.reuse, R19 ;  /* 0x000000137b137220 */ /* 0x040fe40000400000 */
[----:B------:R-:W-:-:S02]  /*fe70*/  FMUL R34, R123, R34 ;  /* 0x000000227b227220 */ /* 0x000fc40000400000 */
[C---:B------:R-:W-:Y:S02]  /*fe80*/  FMUL R35, R123.reuse, R35 ;  /* 0x000000237b237220 */ /* 0x040fe40000400000 */
[C---:B------:R-:W-:Y:S02]  /*fe90*/  FMUL R86, R123.reuse, R86 ;  /* 0x000000567b567220 */ /* 0x040fe40000400000 */
[C---:B------:R-:W-:Y:S02]  /*fea0*/  FMUL R87, R123.reuse, R87 ;  /* 0x000000577b577220 */ /* 0x040fe40000400000 */
[C---:B------:R-:W-:Y:S02]  /*feb0*/  FMUL R38, R123.reuse, R38 ;  /* 0x000000267b267220 */ /* 0x040fe40000400000 */
[C---:B------:R-:W-:Y:S02]  /*fec0*/  FMUL R39, R123.reuse, R39 ;  /* 0x000000277b277220 */ /* 0x040fe40000400000 */
[----:B---3--:R-:W-:-:S02]  /*fed0*/  FFMA R3, R123, R3, R108 ;  /* 0x000000037b037223 */ /* 0x008fc4000000006c */
[----:B------:R-:W0:Y:S01]  /*fee0*/  LDS R108, [R222.X8+0x10800] ;  /* 0x01080000de6c7984 */ /* 0x000e220000008800 */
[----:B-1----:R-:W-:-:S03]  /*fef0*/  IMAD.WIDE R120, R2, 0x2, R144 ;  /* 0x0000000202787825 */ /* 0x002fc600078e0290 */
[----:B------:R1:W-:Y:S01]  /*ff00*/  STL [R1+0x120], R3 ;  /* 0x0001200301007387 */ /* 0x0003e20000100800 */
[----:B------:R-:W-:-:S03]  /*ff10*/  IMAD.WIDE R118, R2, 0x2, R136 ;  /* 0x0000000202767825 */ /* 0x000fc600078e0288 */
[----:B------:R-:W3:Y:S01]  /*ff20*/  LDL.64 R152, [R1+0x2c0] ;  /* 0x0002c00001987983 */ /* 0x000ee20000100a00 */
[----:B------:R-:W-:-:S03]  /*ff30*/  IMAD.WIDE R148, R2, 0x2, R142 ;  /* 0x0000000202947825 */ /* 0x000fc600078e028e */
[----:B------:R-:W3:Y:S01]  /*ff40*/  LDL.64 R142, [R1+0x2b0] ;  /* 0x0002b000018e7983 */ /* 0x000ee20000100a00 */
[----:B------:R-:W-:-:S03]  /*ff50*/  IMAD.WIDE R122, R2, 0x2, R140 ;  /* 0x00000002027a7825 */ /* 0x000fc600078e028c */
[----:B------:R1:W3:Y:S04]  /*ff60*/  LDG.E.U16 R159, [R120.64] ;  /* 0x00000004789f7981 */ /* 0x0002e8000c1e1500 */
[----:B------:R1:W3:Y:S04]  /*ff70*/  LDG.E.U16 R137, [R118.64] ;  /* 0x0000000476897981 */ /* 0x0002e8000c1e1500 */
[----:B------:R-:W3:Y:S01]  /*ff80*/  LDL.64 R144, [R1+0x2b8] ;  /* 0x0002b80001907983 */ /* 0x000ee20000100a00 */
[----:B-1----:R-:W-:-:S03]  /*ff90*/  IMAD.WIDE R120, R2, 0x2, R138 ;  /* 0x0000000202787825 */ /* 0x002fc600078e028a */
[----:B------:R-:W3:Y:S01]  /*ffa0*/  LDL.64 R138, [R1+0x2a8] ;  /* 0x0002a800018a7983 */ /* 0x000ee20000100a00 */
[----:B------:R-:W-:-:S03]  /*ffb0*/  IMAD.WIDE R118, R2, 0x2, R126 ;  /* 0x0000000202767825 */ /* 0x000fc600078e027e */
[----:B------:R2:W3:Y:S04]  /*ffc0*/  LDG.E.U16 R127, [R122.64] ;  /* 0x000000047a7f7981 */ /* 0x0004e8000c1e1500 */
[----:B------:R-:W3:Y:S04]  /*ffd0*/  LDL.64 R150, [R1+0x2a0] ;  /* 0x0002a00001967983 */ /* 0x000ee80000100a00 */
[----:B------:R1:W3:Y:S04]  /*ffe0*/  LDG.E.U16 R147, [R118.64] ;  /* 0x0000000476937981 */ /* 0x0002e8000c1e1500 */
[----:B------:R-:W3:Y:S04]  /*fff0*/  LDL.64 R140, [R1+0x288] ;  /* 0x00028800018c7983 */ /* 0x000ee80000100a00 */
[----:B------:R0:W3:Y:S04]  /*10000*/  LDG.E.U16 R158, [R120.64] ;  /* 0x00000004789e7981 */ /* 0x0000e8000c1e1500 */
[----:B------:R-:W3:Y:S04]  /*10010*/  LDL.64 R162, [R1+0x248] ;  /* 0x0002480001a27983 */ /* 0x000ee80000100a00 */
[----:B------:R-:W3:Y:S04]  /*10020*/  LDL.64 R160, [R1+0x240] ;  /* 0x0002400001a07983 */ /* 0x000ee80000100a00 */
[----:B------:R-:W3:Y:S04]  /*10030*/  LDL.64 R190, [R1+0x1e0] ;  /* 0x0001e00001be7983 */ /* 0x000ee80000100a00 */
[----:B------:R-:W3:Y:S04]  /*10040*/  LDL.64 R168, [R1+0x208] ;  /* 0x0002080001a87983 */ /* 0x000ee80000100a00 */
[----:B------:R-:W3:Y:S04]  /*10050*/  LDL.64 R244, [R1+0x210] ;  /* 0x0002100001f47983 */ /* 0x000ee80000100a00 */
[----:B------:R-:W3:Y:S04]  /*10060*/  LDL.64 R166, [R1+0x1f8] ;  /* 0x0001f80001a67983 */ /* 0x000ee80000100a00 */
[----:B------:R0:W3:Y:S04]  /*10070*/  LDG.E.U16 R148, [R148.64] ;  /* 0x0000000494947981 */ /* 0x0000e8000c1e1500 */
[----:B------:R-:W3:Y:S01]  /*10080*/  LDL.64 R164, [R1+0x1e8] ;  /* 0x0001e80001a47983 */ /* 0x000ee20000100a00 */
[----:B--2---:R-:W-:-:S03]  /*10090*/  IMAD.WIDE R122, R2, 0x2, R130 ;  /* 0x00000002027a7825 */ /* 0x004fc600078e0282 */
[----:B------:R-:W2:Y:S04]  /*100a0*/  LDL.64 R130, [R1+0x298] ;  /* 0x0002980001827983 */ /* 0x000ea80000100a00 */
[----:B------:R4:W2:Y:S02]  /*100b0*/  LDG.E.U16 R136, [R122.64] ;  /* 0x000000047a887981 */ /* 0x0008a4000c1e1500 */
[C---:B----4-:R-:W-:Y:S02]  /*100c0*/  IMAD.WIDE R122, R2.reuse, 0x2, R94 ;  /* 0x00000002027a7825 */ /* 0x050fe400078e025e */
[----:B------:R-:W4:Y:S02]  /*100d0*/  LDL.64 R94, [R1+0x290] ;  /* 0x00029000015e7983 */ /* 0x000f240000100a00 */
[----:B-1----:R-:W-:-:S02]  /*100e0*/  IMAD.WIDE R118, R2, 0x2, R132 ;  /* 0x0000000202767825 */ /* 0x002fc400078e0284 */
[----:B------:R3:W4:Y:S04]  /*100f0*/  LDG.E.U16 R146, [R122.64] ;  /* 0x000000047a927981 */ /* 0x000728000c1e1500 */
[----:B------:R1:W4:Y:S01]  /*10100*/  LDG.E.U16 R157, [R118.64] ;  /* 0x00000004769d7981 */ /* 0x000322000c1e1500 */
[----:B0-----:R-:W-:-:S03]  /*10110*/  IMAD.WIDE R120, R2, 0x2, R134 ;  /* 0x0000000202787825 */ /* 0x001fc600078e0286 */
[----:B------:R-:W4:Y:S04]  /*10120*/  LDL.64 R132, [R1+0x280] ;  /* 0x0002800001847983 */ /* 0x000f280000100a00 */
[----:B------:R0:W4:Y:S01]  /*10130*/  LDG.E.U16 R126, [R120.64] ;  /* 0x00000004787e7981 */ /* 0x000122000c1e1500 */
[----:B-1----:R-:W-:-:S05]  /*10140*/  IMAD.WIDE R118, R2, 0x2, R124 ;  /* 0x0000000202767825 */ /* 0x002fca00078e027c */
[----:B------:R1:W4:Y:S01]  /*10150*/  LDG.E.U16 R125, [R118.64] ;  /* 0x00000004767d7981 */ /* 0x000322000c1e1500 */
[----:B0-----:R-:W-:-:S03]  /*10160*/  IMAD.WIDE R120, R2, 0x2, R128 ;  /* 0x0000000202787825 */ /* 0x001fc600078e0280 */
[----:B------:R-:W4:Y:S04]  /*10170*/  LDL.64 R128, [R1+0x278] ;  /* 0x0002780001807983 */ /* 0x000f280000100a00 */
[----:B------:R0:W4:Y:S01]  /*10180*/  LDG.E.U16 R135, [R120.64] ;  /* 0x0000000478877981 */ /* 0x000122000c1e1500 */
[----:B---3--:R-:W-:-:S04]  /*10190*/  IMAD.WIDE R122, R2, 0x2, R152 ;  /* 0x00000002027a7825 */ /* 0x008fc800078e0298 */
[C---:B-1----:R-:W-:Y:S01]  /*101a0*/  IMAD.WIDE R118, R2.reuse, 0x2, R142 ;  /* 0x0000000202767825 */ /* 0x042fe200078e028e */
[----:B------:R1:W3:Y:S04]  /*101b0*/  LDG.E.U16 R156, [R122.64] ;  /* 0x000000047a9c7981 */ /* 0x0002e8000c1e1500 */
[----:B------:R-:W3:Y:S04]  /*101c0*/  LDL.64 R142, [R1+0x270] ;  /* 0x00027000018e7983 */ /* 0x000ee80000100a00 */
[----:B------:R2:W3:Y:S01]  /*101d0*/  LDG.E.U16 R134, [R118.64] ;  /* 0x0000000476867981 */ /* 0x0004e2000c1e1500 */
[----:B-1----:R-:W-:-:S03]  /*101e0*/  IMAD.WIDE R122, R2, 0x2, R138 ;  /* 0x00000002027a7825 */ /* 0x002fc600078e028a */
[----:B------:R-:W3:Y:S01]  /*101f0*/  LDL.64 R138, [R1+0x268] ;  /* 0x00026800018a7983 */ /* 0x000ee20000100a00 */
[----:B0-----:R-:W-:-:S03]  /*10200*/  IMAD.WIDE R120, R2, 0x2, R144 ;  /* 0x0000000202787825 */ /* 0x001fc600078e0290 */
[----:B------:R4:W3:Y:S04]  /*10210*/  LDG.E.U16 R124, [R122.64] ;  /* 0x000000047a7c7981 */ /* 0x0008e8000c1e1500 */
[----:B------:R0:W3:Y:S02]  /*10220*/  LDG.E.U16 R145, [R120.64] ;  /* 0x0000000478917981 */ /* 0x0000e4000c1e1500 */
[C---:B0-----:R-:W-:Y:S02]  /*10230*/  IMAD.WIDE R120, R2.reuse, 0x2, R150 ;  /* 0x0000000202787825 */ /* 0x041fe400078e0296 */
[----:B------:R-:W3:Y:S04]  /*10240*/  LDL.64 R150, [R1+0x260] ;  /* 0x0002600001967983 */ /* 0x000ee80000100a00 */
[----:B------:R0:W3:Y:S01]  /*10250*/  LDG.E.U16 R155, [R120.64] ;  /* 0x00000004789b7981 */ /* 0x0000e2000c1e1500 */
[----:B--2---:R-:W-:-:S03]  /*10260*/  IMAD.WIDE R118, R2, 0x2, R130 ;  /* 0x0000000202767825 */ /* 0x004fc600078e0282 */
[----:B------:R-:W2:Y:S01]  /*10270*/  LDL.64 R130, [R1+0x258] ;  /* 0x0002580001827983 */ /* 0x000ea20000100a00 */
[----:B----4-:R-:W-:-:S03]  /*10280*/  IMAD.WIDE R122, R2, 0x2, R94 ;  /* 0x00000002027a7825 */ /* 0x010fc600078e025e */
[----:B------:R1:W4:Y:S04]  /*10290*/  LDG.E.U16 R144, [R118.64] ;  /* 0x0000000476907981 */ /* 0x000328000c1e1500 */
[----:B------:R-:W4:Y:S01]  /*102a0*/  LDL.64 R94, [R1+0x250] ;  /* 0x00025000015e7983 */ /* 0x000f220000100a00 */
[----:B0-----:R-:W-:-:S03]  /*102b0*/  IMAD.WIDE R120, R2, 0x2, R140 ;  /* 0x0000000202787825 */ /* 0x001fc600078e028c */
[----:B------:R-:W4:Y:S01]  /*102c0*/  LDL.64 R140, [R1+0x238] ;  /* 0x00023800018c7983 */ /* 0x000f220000100a00 */
[----:B-1----:R-:W-:-:S03]  /*102d0*/  IMAD.WIDE R118, R2, 0x2, R132 ;  /* 0x0000000202767825 */ /* 0x002fc600078e0284 */
[----:B------:R0:W4:Y:S04]  /*102e0*/  LDG.E.U16 R133, [R122.64] ;  /* 0x000000047a857981 */ /* 0x000128000c1e1500 */
[----:B------:R1:W4:Y:S04]  /*102f0*/  LDG.E.U16 R154, [R118.64] ;  /* 0x00000004769a7981 */ /* 0x000328000c1e1500 */
[----:B0-----:R3:W4:Y:S01]  /*10300*/  LDG.E.U16 R123, [R120.64] ;  /* 0x00000004787b7981 */ /* 0x001722000c1e1500 */
[----:B------:R-:W-:-:S04]  /*10310*/  IMAD.WIDE R128, R2, 0x2, R128 ;  /* 0x0000000202807825 */ /* 0x000fc800078e0280 */
[C---:B---3--:R-:W-:Y:S02]  /*10320*/  IMAD.WIDE R120, R2.reuse, 0x2, R142 ;  /* 0x0000000202787825 */ /* 0x048fe400078e028e */
[----:B------:R0:W3:Y:S04]  /*10330*/  LDG.E.U16 R143, [R128.64] ;  /* 0x00000004808f7981 */ /* 0x0000e8000c1e1500 */
[----:B------:R2:W3:Y:S01]  /*10340*/  LDG.E.U16 R132, [R120.64] ;  /* 0x0000000478847981 */ /* 0x0004e2000c1e1500 */
[----:B-1----:R-:W-:-:S03]  /*10350*/  IMAD.WIDE R118, R2, 0x2, R138 ;  /* 0x0000000202767825 */ /* 0x002fc600078e028a */
[----:B------:R-:W3:Y:S04]  /*10360*/  LDL.64 R138, [R1+0x230] ;  /* 0x00023000018a7983 */ /* 0x000ee80000100a00 */
[----:B------:R4:W3:Y:S01]  /*10370*/  LDG.E.U16 R122, [R118.64] ;  /* 0x00000004767a7981 */ /* 0x0008e2000c1e1500 */
[----:B0-----:R-:W-:-:S03]  /*10380*/  IMAD.WIDE R128, R2, 0x2, R150 ;  /* 0x0000000202807825 */ /* 0x001fc600078e0296 */
[----:B------:R-:W3:Y:S04]  /*10390*/  LDL.64 R150, [R1+0x228] ;  /* 0x0002280001967983 */ /* 0x000ee80000100a00 */
[----:B------:R0:W3:Y:S01]  /*103a0*/  LDG.E.U16 R153, [R128.64] ;  /* 0x0000000480997981 */ /* 0x0000e2000c1e1500 */
[----:B--2---:R-:W-:-:S05]  /*103b0*/  IMAD.WIDE R120, R2, 0x2, R130 ;  /* 0x0000000202787825 */ /* 0x004fca00078e0282 */
[----:B------:R1:W2:Y:S02]  /*103c0*/  LDG.E.U16 R142, [R120.64] ;  /* 0x00000004788e7981 */ /* 0x0002a4000c1e1500 */
[C---:B-1----:R-:W-:Y:S02]  /*103d0*/  IMAD.WIDE R120, R2.reuse, 0x2, R162 ;  /* 0x0000000202787825 */ /* 0x042fe400078e02a2 */
[----:B------:R-:W2:Y:S02]  /*103e0*/  LDL.64 R162, [R1+0x200] ;  /* 0x0002000001a27983 */ /* 0x000ea40000100a00 */
[C---:B----4-:R-:W-:Y:S02]  /*103f0*/  IMAD.WIDE R118, R2.reuse, 0x2, R94 ;  /* 0x0000000202767825 */ /* 0x050fe400078e025e */
[----:B------:R-:W4:Y:S02]  /*10400*/  LDL.64 R94, [R1+0x220] ;  /* 0x00022000015e7983 */ /* 0x000f240000100a00 */
[----:B0-----:R-:W-:-:S02]  /*10410*/  IMAD.WIDE R128, R2, 0x2, R160 ;  /* 0x0000000202807825 */ /* 0x001fc400078e02a0 */
[----:B------:R0:W4:Y:S04]  /*10420*/  LDG.E.U16 R131, [R118.64] ;  /* 0x0000000476837981 */ /* 0x000128000c1e1500 */
[----:B------:R-:W4:Y:S04]  /*10430*/  LDL.64 R160, [R1+0x1f0] ;  /* 0x0001f00001a07983 */ /* 0x000f280000100a00 */
[----:B------:R1:W4:Y:S01]  /*10440*/  LDG.E.U16 R152, [R128.64] ;  /* 0x0000000480987981 */ /* 0x000322000c1e1500 */
[----:B0-----:R-:W-:-:S03]  /*10450*/  IMAD.WIDE R118, R2, 0x2, R140 ;  /* 0x0000000202767825 */ /* 0x001fc600078e028c */
[----:B------:R0:W4:Y:S04]  /*10460*/  LDG.E.U16 R121, [R120.64] ;  /* 0x0000000478797981 */ /* 0x000128000c1e1500 */
[----:B------:R4:W4:Y:S01]  /*10470*/  LDG.E.U16 R141, [R118.64] ;  /* 0x00000004768d7981 */ /* 0x000922000c1e1500 */
[----:B---3--:R-:W-:-:S05]  /*10480*/  IMAD.WIDE R138, R2, 0x2, R138 ;  /* 0x00000002028a7825 */ /* 0x008fca00078e028a */
[----:B------:R3:W4:Y:S04]  /*10490*/  LDG.E.U16 R130, [R138.64] ;  /* 0x000000048a827981 */ /* 0x000728000c1e1500 */
[----:B---3--:R-:W3:Y:S01]  /*104a0*/  LDL.64 R138, [R1+0x218] ;  /* 0x00021800018a7983 */ /* 0x008ee20000100a00 */
[----:B-1----:R-:W-:-:S05]  /*104b0*/  IMAD.WIDE R128, R2, 0x2, R150 ;  /* 0x0000000202807825 */ /* 0x002fca00078e0296 */
[----:B0-----:R0:W3:Y:S01]  /*104c0*/  LDG.E.U16 R120, [R128.64] ;  /* 0x0000000480787981 */ /* 0x0010e2000c1e1500 */
[----:B--2---:R-:W-:-:S04]  /*104d0*/  IMAD.WIDE R162, R2, 0x2, R162 ;  /* 0x0000000202a27825 */ /* 0x004fc800078e02a2 */
[C---:B----4-:R-:W-:Y:S01]  /*104e0*/  IMAD.WIDE R118, R2.reuse, 0x2, R94 ;  /* 0x0000000202767825 */ /* 0x050fe200078e025e */
[----:B------:R1:W2:Y:S04]  /*104f0*/  LDG.E.U16 R150, [R162.64] ;  /* 0x00000004a2967981 */ /* 0x0002a8000c1e1500 */
[----:B------:R-:W4:Y:S04]  /*10500*/  LDL.64 R94, [R1+0x1d8] ;  /* 0x0001d800015e7983 */ /* 0x000f280000100a00 */
[----:B------:R0:W2:Y:S01]  /*10510*/  LDG.E.U16 R151, [R118.64] ;  /* 0x0000000476977981 */ /* 0x0000a2000c1e1500 */
[----:B-1----:R-:W-:-:S03]  /*10520*/  IMAD.WIDE R162, R2, 0x2, R190 ;  /* 0x0000000202a27825 */ /* 0x002fc600078e02be */
[----:B------:R-:W2:Y:S04]  /*10530*/  LDL.64 R190, [R1+0x180] ;  /* 0x0001800001be7983 */ /* 0x000ea80000100a00 */
[----:B------:R1:W2:Y:S01]  /*10540*/  LDG.E.U16 R149, [R162.64] ;  /* 0x00000004a2957981 */ /* 0x0002a2000c1e1500 */
[----:B0-----:R-:W-:-:S03]  /*10550*/  IMAD.WIDE R118, R2, 0x2, R168 ;  /* 0x0000000202767825 */ /* 0x001fc600078e02a8 */
[----:B------:R-:W2:Y:S01]  /*10560*/  LDL.64 R168, [R1+0x1c0] ;  /* 0x0001c00001a87983 */ /* 0x000ea20000100a00 */
[----:B------:R-:W-:-:S03]  /*10570*/  IMAD.WIDE R128, R2, 0x2, R244 ;  /* 0x0000000202807825 */ /* 0x000fc600078e02f4 */
[----:B------:R0:W2:Y:S04]  /*10580*/  LDG.E.U16 R119, [R118.64] ;  /* 0x0000000476777981 */ /* 0x0000a8000c1e1500 */
[----:B-1----:R-:W2:Y:S01]  /*10590*/  LDL.64 R162, [R1+0x1d0] ;  /* 0x0001d00001a27983 */ /* 0x002ea20000100a00 */
[----:B------:R-:W-:-:S03]  /*105a0*/  IMAD.WIDE R160, R2, 0x2, R160 ;  /* 0x0000000202a07825 */ /* 0x000fc600078e02a0 */
[----:B------:R1:W2:Y:S01]  /*105b0*/  LDG.E.U16 R129, [R128.64] ;  /* 0x0000000480817981 */ /* 0x0002a2000c1e1500 */
[----:B------:R-:W-:-:S03]  /*105c0*/  IMAD.WIDE R164, R2, 0x2, R164 ;  /* 0x0000000202a47825 */ /* 0x000fc600078e02a4 */
[----:B------:R-:W2:Y:S04]  /*105d0*/  LDL.64 R244, [R1+0x1a0] ;  /* 0x0001a00001f47983 */ /* 0x000ea80000100a00 */
[----:B0-----:R0:W2:Y:S04]  /*105e0*/  LDG.E.U16 R118, [R164.64] ;  /* 0x00000004a4767981 */ /* 0x0010a8000c1e1500 */
[----:B-1----:R4:W2:Y:S04]  /*105f0*/  LDG.E.U16 R128, [R160.64] ;  /* 0x00000004a0807981 */ /* 0x0028a8000c1e1500 */
[----:B0-----:R-:W2:Y:S01]  /*10600*/  LDL.64 R164, [R1+0x1c8] ;  /* 0x0001c80001a47983 */ /* 0x001ea20000100a00 */
[----:B---3--:R-:W-:-:S05]  /*10610*/  IMAD.WIDE R138, R2, 0x2, R138 ;  /* 0x00000002028a7825 */ /* 0x008fca00078e028a */
[----:B------:R0:W3:Y:S02]  /*10620*/  LDG.E.U16 R140, [R138.64] ;  /* 0x000000048a8c7981 */ /* 0x0000e4000c1e1500 */
[C---:B0-----:R-:W-:Y:S02]  /*10630*/  IMAD.WIDE R138, R2.reuse, 0x2, R166 ;  /* 0x00000002028a7825 */ /* 0x041fe400078e02a6 */
[----:B------:R-:W3:Y:S04]  /*10640*/  LDL.64 R166, [R1+0x1a8] ;  /* 0x0001a80001a67983 */ /* 0x000ee80000100a00 */
[----:B------:R0:W3:Y:S01]  /*10650*/  LDG.E.U16 R139, [R138.64] ;  /* 0x000000048a8b7981 */ /* 0x0000e2000c1e1500 */
[----:B----4-:R-:W-:-:S03]  /*10660*/  IMAD.WIDE R160, R2, 0x2, R94 ;  /* 0x0000000202a07825 */ /* 0x010fc600078e025e */
[----:B------:R-:W4:Y:S04]  /*10670*/  LDL.64 R94, [R1+0x160] ;  /* 0x00016000015e7983 */ /* 0x000f280000100a00 */
[----:B0-----:R2:W3:Y:S02]  /*10680*/  LDG.E.U16 R138, [R160.64] ;  /* 0x00000004a08a7981 */ /* 0x0014e4000c1e1500 */
[----:B--2---:R-:W-:-:S04]  /*10690*/  IMAD.WIDE R160, R2, 0x2, R162 ;  /* 0x0000000202a07825 */ /* 0x004fc800078e02a2 */
[C---:B------:R-:W-:Y:S02]  /*106a0*/  IMAD.WIDE R162, R2.reuse, 0x2, R168 ;  /* 0x0000000202a27825 */ /* 0x040fe400078e02a8 */
[----:B------:R0:W2:Y:S04]  /*106b0*/  LDG.E.U16 R160, [R160.64] ;  /* 0x00000004a0a07981 */ /* 0x0000a8000c1e1500 */
[----:B------:R1:W2:Y:S04]  /*106c0*/  LDG.E.U16 R168, [R162.64] ;  /* 0x00000004a2a87981 */ /* 0x0002a8000c1e1500 */
[----:B-1----:R-:W2:Y:S01]  /*106d0*/  LDL.64 R162, [R1+0x1b8] ;  /* 0x0001b80001a27983 */ /* 0x002ea20000100a00 */
[----:B------:R-:W-:-:S05]  /*106e0*/  IMAD.WIDE R164, R2, 0x2, R164 ;  /* 0x0000000202a47825 */ /* 0x000fca00078e02a4 */
[----:B0-----:R0:W3:Y:S04]  /*106f0*/  LDG.E.U16 R161, [R164.64] ;  /* 0x00000004a4a17981 */ /* 0x0010e8000c1e1500 */
[----:B0-----:R-:W3:Y:S01]  /*10700*/  LDL.64 R164, [R1+0x1b0] ;  /* 0x0001b00001a47983 */ /* 0x001ee20000100a00 */
[----:B--2---:R-:W-:-:S05]  /*10710*/  IMAD.WIDE R162, R2, 0x2, R162 ;  /* 0x0000000202a27825 */ /* 0x004fca00078e02a2 */
[----:B------:R0:W2:Y:S02]  /*10720*/  LDG.E.U16 R169, [R162.64] ;  /* 0x00000004a2a97981 */ /* 0x0000a4000c1e1500 */
[C---:B0-----:R-:W-:Y:S02]  /*10730*/  IMAD.WIDE R162, R2.reuse, 0x2, R244 ;  /* 0x0000000202a27825 */ /* 0x041fe400078e02f4 */
[----:B------:R-:W2:Y:S04]  /*10740*/  LDL.64 R244, [R1+0x170] ;  /* 0x0001700001f47983 */ /* 0x000ea80000100a00 */
[----:B------:R0:W2:Y:S04]  /*10750*/  LDG.E.U16 R174, [R162.64] ;  /* 0x00000004a2ae7981 */ /* 0x0000a8000c1e1500 */
[----:B0-----:R-:W2:Y:S01]  /*10760*/  LDL.64 R162, [R1+0x198] ;  /* 0x0001980001a27983 */ /* 0x001ea20000100a00 */
[----:B---3--:R-:W-:-:S04]  /*10770*/  IMAD.WIDE R164, R2, 0x2, R164 ;  /* 0x0000000202a47825 */ /* 0x008fc800078e02a4 */
[C---:B------:R-:W-:Y:S01]  /*10780*/  IMAD.WIDE R166, R2.reuse, 0x2, R166 ;  /* 0x0000000202a67825 */ /* 0x040fe200078e02a6 */
[----:B------:R0:W3:Y:S04]  /*10790*/  LDG.E.U16 R170, [R164.64] ;  /* 0x00000004a4aa7981 */ /* 0x0000e8000c1e1500 */
[----:B------:R4:W3:Y:S01]  /*107a0*/  LDG.E.U16 R172, [R166.64] ;  /* 0x00000004a6ac7981 */ /* 0x0008e2000c1e1500 */
[----:B0-----:R-:W-:-:S03]  /*107b0*/  IMAD.WIDE R164, R2, 0x2, R190 ;  /* 0x0000000202a47825 */ /* 0x001fc600078e02be */
[----:B------:R-:W3:Y:S01]  /*107c0*/  LDL.64 R190, [R1+0x168] ;  /* 0x0001680001be7983 */ /* 0x000ee20000100a00 */
[----:B----4-:R-:W-:-:S03]  /*107d0*/  IMAD.WIDE R166, R2, 0x2, R94 ;  /* 0x0000000202a67825 */ /* 0x010fc600078e025e */
[----:B------:R0:W4:Y:S04]  /*107e0*/  LDG.E.U16 R176, [R164.64] ;  /* 0x00000004a4b07981 */ /* 0x000128000c1e1500 */
[----:B------:R1:W3:Y:S04]  /*107f0*/  LDG.E.U16 R178, [R166.64] ;  /* 0x00000004a6b27981 */ /* 0x0002e8000c1e1500 */
[----:B------:R-:W3:Y:S04]  /*10800*/  LDL.64 R94, [R1+0x158] ;  /* 0x00015800015e7983 */ /* 0x000ee80000100a00 */
[----:B0-----:R-:W3:Y:S04]  /*10810*/  LDL.64 R164, [R1+0x190] ;  /* 0x0001900001a47983 */ /* 0x001ee80000100a00 */
[----:B-1----:R-:W4:Y:S04]  /*10820*/  LDL.64 R166, [R1+0x188] ;  /* 0x0001880001a67983 */ /* 0x002f280000100a00 */
[----:B------:R-:W4:Y:S01]  /*10830*/  LDL.LU R5, [R1+0x124] ;  /* 0x0001240001057983 */ /* 0x000f220000300800 */
[----:B--2---:R-:W-:-:S05]  /*10840*/  IMAD.WIDE R162, R2, 0x2, R162 ;  /* 0x0000000202a27825 */ /* 0x004fca00078e02a2 */
[----:B------:R0:W2:Y:S04]  /*10850*/  LDG.E.U16 R180, [R162.64] ;  /* 0x00000004a2b47981 */ /* 0x0000a8000c1e1500 */
[----:B0-----:R-:W2:Y:S01]  /*10860*/  LDL.64 R162, [R1+0x178] ;  /* 0x0001780001a27983 */ /* 0x001ea20000100a00 */
[----:B---3--:R-:W-:-:S04]  /*10870*/  IMAD.WIDE R164, R2, 0x2, R164 ;  /* 0x0000000202a47825 */ /* 0x008fc800078e02a4 */
[C---:B----4-:R-:W-:Y:S01]  /*10880*/  IMAD.WIDE R166, R2.reuse, 0x2, R166 ;  /* 0x0000000202a67825 */ /* 0x050fe200078e02a6 */
[----:B------:R0:W3:Y:S05]  /*10890*/  LDG.E.U16 R182, [R164.64] ;  /* 0x00000004a4b67981 */ /* 0x0000ea000c1e1500 */
[----:B------:R1:W4:Y:S01]  /*108a0*/  LDG.E.U16 R166, [R166.64] ;  /* 0x00000004a6a67981 */ /* 0x000322000c1e1500 */
[----:B0-----:R-:W-:-:S06]  /*108b0*/  IMAD.WIDE R164, R2, 0x2, R244 ;  /* 0x0000000202a47825 */ /* 0x001fcc00078e02f4 */
[----:B------:R0:W3:Y:S01]  /*108c0*/  LDG.E.U16 R164, [R164.64] ;  /* 0x00000004a4a47981 */ /* 0x0000e2000c1e1500 */
[----:B--2---:R-:W-:-:S05]  /*108d0*/  IMAD.WIDE R162, R2, 0x2, R162 ;  /* 0x0000000202a27825 */ /* 0x004fca00078e02a2 */
[----:B-1----:R1:W2:Y:S02]  /*108e0*/  LDG.E.U16 R167, [R162.64] ;  /* 0x00000004a2a77981 */ /* 0x0022a4000c1e1500 */
[C---:B-1----:R-:W-:Y:S02]  /*108f0*/  IMAD.WIDE R162, R2.reuse, 0x2, R190 ;  /* 0x0000000202a27825 */ /* 0x042fe400078e02be */
[----:B------:R-:W1:Y:S02]  /*10900*/  LDS R191, [R222.X8+0x10900] ;  /* 0x01090000debf7984 */ /* 0x000e640000008800 */
[----:B------:R-:W-:Y:S02]  /*10910*/  FADD R190, -R43, R42 ;  /* 0x0000002a2bbe7221 */ /* 0x000fe40000000100 */
[----:B------:R-:W2:Y:S04]  /*10920*/  LDL.LU R42, [R1+0xac0] ;  /* 0x000ac000012a7983 */ /* 0x000ea80000300800 */
[----:B------:R-:W2:Y:S04]  /*10930*/  LDL.LU R43, [R1+0xabc] ;  /* 0x000abc00012b7983 */ /* 0x000ea80000300800 */
[----:B------:R-:W2:Y:S04]  /*10940*/  LDL.64 R244, [R1+0x150] ;  /* 0x0001500001f47983 */ /* 0x000ea80000100a00 */
[----:B------:R-:W1:Y:S04]  /*10950*/  LDL.LU R3, [R1+0x128] ;  /* 0x0001280001037983 */ /* 0x000e680000300800 */
[----:B0-----:R0:W3:Y:S02]  /*10960*/  LDG.E.U16 R165, [R162.64] ;  /* 0x00000004a2a57981 */ /* 0x0010e4000c1e1500 */
[----:B0-----:R-:W-:-:S02]  /*10970*/  IMAD.WIDE R162, R2, 0x2, R94 ;  /* 0x0000000202a27825 */ /* 0x001fc400078e025e */
[----:B------:R-:W3:Y:S02]  /*10980*/  LDL.64 R94, [R1+0x148] ;  /* 0x00014800015e7983 */ /* 0x000ee40000100a00 */
[----:B------:R-:W-:Y:S02]  /*10990*/  FMUL R190, R190, 1.4426950216293334961 ;  /* 0x3fb8aa3bbebe7820 */ /* 0x000fe40000400000 */
[----:B------:R0:W4:Y:S02]  /*109a0*/  LDG.E.U16 R188, [R162.64] ;  /* 0x00000004a2bc7981 */ /* 0x000124000c1e1500 */
[----:B0-----:R-:W0:Y:S02]  /*109b0*/  MUFU.EX2 R162, R190 ;  /* 0x000000be00a27308 */ /* 0x001e240000000800 */
[----:B0-----:R-:W-:Y:S02]  /*109c0*/  FFMA R5, R162, R5, R108 ;  /* 0x00000005a2057223 */ /* 0x001fe4000000006c */
[----:B------:R-:W-:-:S03]  /*109d0*/  FADD R108, -R47, R46 ;  /* 0x0000002e2f6c7221 */ /* 0x000fc60000000100 */
[----:B------:R0:W-:Y:S04]  /*109e0*/  STL [R1+0x124], R5 ;  /* 0x0001240501007387 */ /* 0x0001e80000100800 */
[----:B------:R-:W4:Y:S04]  /*109f0*/  LDL.LU R46, [R1+0xab8] ;  /* 0x000ab800012e7983 */ /* 0x000f280000300800 */
[----:B------:R-:W4:Y:S01]  /*10a00*/  LDL.LU R47, [R1+0xab4] ;  /* 0x000ab400012f7983 */ /* 0x000f220000300800 */
[----:B------:R-:W-:-:S03]  /*10a10*/  FMUL R108, R108, 1.4426950216293334961 ;  /* 0x3fb8aa3b6c6c7820 */ /* 0x000fc60000400000 */
[----:B0-----:R-:W4:Y:S03]  /*10a20*/  LDL.LU R5, [R1+0x12c] ;  /* 0x00012c0001057983 */ /* 0x001f260000300800 */
[----:B------:R-:W1:Y:S01]  /*10a30*/  MUFU.EX2 R108, R108 ;  /* 0x0000006c006c7308 */ /* 0x000e620000000800 */
[C---:B------:R-:W-:Y:S02]  /*10a40*/  FMUL R20, R162.reuse, R20 ;  /* 0x00000014a2147220 */ /* 0x040fe40000400000 */
[C---:B------:R-:W-:Y:S02]  /*10a50*/  FMUL R21, R162.reuse, R21 ;  /* 0x00000015a2157220 */ /* 0x040fe40000400000 */
[C---:B------:R-:W-:Y:S02]  /*10a60*/  FMUL R60, R162.reuse, R60 ;  /* 0x0000003ca23c7220 */ /* 0x040fe40000400000 */
[----:B------:R-:W-:-:S02]  /*10a70*/  FMUL R61, R162, R61 ;  /* 0x0000003da23d7220 */ /* 0x000fc40000400000 */
[C---:B------:R-:W-:Y:S02]  /*10a80*/  FMUL R40, R162.reuse, R40 ;  /* 0x00000028a2287220 */ /* 0x040fe40000400000 */
[C---:B------:R-:W-:Y:S02]  /*10a90*/  FMUL R41, R162.reuse, R41 ;  /* 0x00000029a2297220 */ /* 0x040fe40000400000 */
[C---:B------:R-:W-:Y:S02]  /*10aa0*/  FMUL R44, R162.reuse, R44 ;  /* 0x0000002ca22c7220 */ /* 0x040fe40000400000 */
[----:B------:R-:W-:Y:S01]  /*10ab0*/  FMUL R45, R162, R45 ;  /* 0x0000002da22d7220 */ /* 0x000fe20000400000 */
[----:B------:R-:W-:Y:S02]  /*10ac0*/  F2FP.PACK_AB R204, R204, R89 ;  /* 0x00000059cccc723e */ /* 0x000fe400000000ff */
[----:B------:R-:W-:Y:S02]  /*10ad0*/  F2FP.PACK_AB R202, R202, R76 ;  /* 0x0000004ccaca723e */ /* 0x000fe400000000ff */
[----:B------:R-:W-:-:S02]  /*10ae0*/  F2FP.PACK_AB R203, R203, R77 ;  /* 0x0000004dcbcb723e */ /* 0x000fc400000000ff */
[----:B------:R-:W-:Y:S02]  /*10af0*/  F2FP.PACK_AB R201, R201, R52 ;  /* 0x00000034c9c9723e */ /* 0x000fe400000000ff */
[----:B------:R-:W-:Y:S01]  /*10b00*/  F2FP.PACK_AB R200, R200, R53 ;  /* 0x00000035c8c8723e */ /* 0x000fe200000000ff */
[----:B--2---:R-:W-:Y:S02]  /*10b10*/  IMAD.WIDE R162, R2, 0x2, R244 ;  /* 0x0000000202a27825 */ /* 0x004fe400078e02f4 */
[----:B------:R-:W2:Y:S02]  /*10b20*/  LDL.LU R244, [R1+0xec] ;  /* 0x0000ec0001f47983 */ /* 0x000ea40000300800 */
[----:B-1----:R-:W-:Y:S02]  /*10b30*/  FFMA R3, R108, R3, R191 ;  /* 0x000000036c037223 */ /* 0x002fe400000000bf */
[----:B------:R3:W2:Y:S04]  /*10b40*/  LDG.E.U16 R190, [R162.64] ;  /* 0x00000004a2be7981 */ /* 0x0006a8000c1e1500 */
[----:B------:R0:W-:Y:S04]  /*10b50*/  STL [R1+0x128], R3 ;  /* 0x0001280301007387 */ /* 0x0001e80000100800 */
[----:B------:R-:W2:Y:S01]  /*10b60*/  LDL R102, [R1+0x30] ;  /* 0x0000300001667983 */ /* 0x000ea20000100800 */
[----:B---3--:R-:W-:-:S06]  /*10b70*/  IMAD.WIDE R162, R2, 0x2, R94 ;  /* 0x0000000202a27825 */ /* 0x008fcc00078e025e */
[----:B------:R1:W3:Y:S02]  /*10b80*/  LDG.E.U16 R162, [R162.64] ;  /* 0x00000004a2a27981 */ /* 0x0002e4000c1e1500 */
[----:B-1----:R-:W-:Y:S02]  /*10b90*/  FADD R163, -R206, R88 ;  /* 0x00000058cea37221 */ /* 0x002fe40000000100 */
[----:B------:R-:W3:Y:S04]  /*10ba0*/  LDL.LU R88, [R1+0xab0] ;  /* 0x000ab00001587983 */ /* 0x000ee80000300800 */
[----:B------:R-:W3:Y:S04]  /*10bb0*/  LDL.LU R89, [R1+0xaac] ;  /* 0x000aac0001597983 */ /* 0x000ee80000300800 */
[----:B------:R-:W3:Y:S04]  /*10bc0*/  LDL.LU R76, [R1+0xaa8] ;  /* 0x000aa800014c7983 */ /* 0x000ee80000300800 */
[----:B------:R-:W3:Y:S04]  /*10bd0*/  LDL.LU R77, [R1+0xaa4] ;  /* 0x000aa400014d7983 */ /* 0x000ee80000300800 */
[----:B------:R-:W3:Y:S04]  /*10be0*/  LDL.LU R52, [R1+0xaa0] ;  /* 0x000aa00001347983 */ /* 0x000ee80000300800 */
[----:B------:R-:W3:Y:S04]  /*10bf0*/  LDL.LU R53, [R1+0xa9c] ;  /* 0x000a9c0001357983 */ /* 0x000ee80000300800 */
[----:B0-----:R-:W3:Y:S01]  /*10c00*/  LDL R3, [R1+0x2c] ;  /* 0x00002c0001037983 */ /* 0x001ee20000100800 */
[----:B------:R-:W-:-:S02]  /*10c10*/  FMUL R22, R108, R22 ;  /* 0x000000166c167220 */ /* 0x000fc40000400000 */
[C---:B------:R-:W-:Y:S02]  /*10c20*/  FMUL R23, R108.reuse, R23 ;  /* 0x000000176c177220 */ /* 0x040fe40000400000 */
[C---:B------:R-:W-:Y:S02]  /*10c30*/  FMUL R62, R108.reuse, R62 ;  /* 0x0000003e6c3e7220 */ /* 0x040fe40000400000 */
[C---:B------:R-:W-:Y:S02]  /*10c40*/  FMUL R63, R108.reuse, R63 ;  /* 0x0000003f6c3f7220 */ /* 0x040fe40000400000 */
[C---:B------:R-:W-:Y:S02]  /*10c50*/  FMUL R42, R108.reuse, R42 ;  /* 0x0000002a6c2a7220 */ /* 0x040fe40000400000 */
[C---:B------:R-:W-:Y:S02]  /*10c60*/  FMUL R43, R108.reuse, R43 ;  /* 0x0000002b6c2b7220 */ /* 0x040fe40000400000 */
[----:B----4-:R-:W-:-:S02]  /*10c70*/  FMUL R46, R108, R46 ;  /* 0x0000002e6c2e7220 */ /* 0x010fc40000400000 */
[----:B------:R-:W-:Y:S02]  /*10c80*/  FMUL R47, R108, R47 ;  /* 0x0000002f6c2f7220 */ /* 0x000fe40000400000 */
[----:B------:R-:W0:Y:S01]  /*10c90*/  LDS R108, [R222.X8+0x10a00] ;  /* 0x010a0000de6c7984 */ /* 0x000e220000008800 */
[----:B------:R-:W-:-:S04]  /*10ca0*/  FMUL R163, R163, 1.4426950216293334961 ;  /* 0x3fb8aa3ba3a37820 */ /* 0x000fc80000400000 */
[----:B------:R1:W0:Y:S01]  /*10cb0*/  MUFU.EX2 R206, R163 ;  /* 0x000000a300ce7308 */ /* 0x0002220000000800 */
[----:B------:R-:W-:Y:S02]  /*10cc0*/  F2FP.PACK_AB R198, R198, R56 ;  /* 0x00000038c6c6723e */ /* 0x000fe400000000ff */
[----:B------:R-:W4:Y:S01]  /*10cd0*/  LDL.LU R56, [R1+0xa98] ;  /* 0x000a980001387983 */ /* 0x000f220000300800 */
[----:B------:R-:W-:Y:S02]  /*10ce0*/  F2FP.PACK_AB R199, R199, R57 ;  /* 0x00000039c7c7723e */ /* 0x000fe400000000ff */
[----:B------:R-:W-:Y:S01]  /*10cf0*/  F2FP.PACK_AB R194, R194, R212 ;  /* 0x000000d4c2c2723e */ /* 0x000fe200000000ff */
[----:B------:R-:W4:Y:S01]  /*10d00*/  LDL.LU R57, [R1+0xa94] ;  /* 0x000a940001397983 */ /* 0x000f220000300800 */
[----:B------:R-:W-:Y:S02]  /*10d10*/  F2FP.PACK_AB R193, R193, R211 ;  /* 0x000000d3c1c1723e */ /* 0x000fe400000000ff */
[----:B------:R-:W-:-:S02]  /*10d20*/  F2FP.PACK_AB R212, R221, R90 ;  /* 0x0000005addd4723e */ /* 0x000fc400000000ff */
[----:B------:R-:W-:Y:S02]  /*10d30*/  F2FP.PACK_AB R211, R91, R78 ;  /* 0x0000004e5bd3723e */ /* 0x000fe400000000ff */
[----:B-1----:R-:W-:Y:S02]  /*10d40*/  F2FP.PACK_AB R163, R207, R209 ;  /* 0x000000d1cfa3723e */ /* 0x002fe400000000ff */
[----:B------:R-:W-:Y:S02]  /*10d50*/  F2FP.PACK_AB R209, R79, R54 ;  /* 0x000000364fd1723e */ /* 0x000fe400000000ff */
[----:B------:R-:W-:Y:S02]  /*10d60*/  F2FP.PACK_AB R197, R197, R220 ;  /* 0x000000dcc5c5723e */ /* 0x000fe400000000ff */
[----:B------:R-:W-:Y:S02]  /*10d70*/  F2FP.PACK_AB R192, R192, R210 ;  /* 0x000000d2c0c0723e */ /* 0x000fe400000000ff */
[----:B------:R-:W-:Y:S01]  /*10d80*/  F2FP.PACK_AB R210, R55, R0 ;  /* 0x0000000037d2723e */ /* 0x000fe200000000ff */
[----:B0-----:R-:W-:Y:S01]  /*10d90*/  FFMA R5, R206, R5, R108 ;  /* 0x00000005ce057223 */ /* 0x001fe2000000006c */
[----:B------:R-:W-:Y:S01]  /*10da0*/  F2FP.PACK_AB R191, R205, R208 ;  /* 0x000000d0cdbf723e */ /* 0x000fe200000000ff */
[----:B------:R-:W0:Y:S04]  /*10db0*/  LDS R108, [R222.X8+0x10b00] ;  /* 0x010b0000de6c7984 */ /* 0x000e280000008800 */
[----:B------:R1:W-:Y:S04]  /*10dc0*/  STL [R1+0x12c], R5 ;  /* 0x00012c0501007387 */ /* 0x0003e80000100800 */
[----:B------:R-:W4:Y:S04]  /*10dd0*/  LDL.LU R90, [R1+0xa90] ;  /* 0x000a9000015a7983 */ /* 0x000f280000300800 */
[----:B------:R-:W4:Y:S04]  /*10de0*/  LDL.LU R91, [R1+0xa8c] ;  /* 0x000a8c00015b7983 */ /* 0x000f280000300800 */
[----:B------:R-:W4:Y:S04]  /*10df0*/  LDL.LU R78, [R1+0xa88] ;  /* 0x000a8800014e7983 */ /* 0x000f280000300800 */
[----:B------:R-:W4:Y:S04]  /*10e00*/  LDL.LU R79, [R1+0xa84] ;  /* 0x000a8400014f7983 */ /* 0x000f280000300800 */
[----:B------:R-:W4:Y:S04]  /*10e10*/  LDL.LU R54, [R1+0xa80] ;  /* 0x000a800001367983 */ /* 0x000f280000300800 */
[----:B------:R-:W4:Y:S04]  /*10e20*/  LDL.LU R220, [R1+0x80] ;  /* 0x0000800001dc7983 */ /* 0x000f280000300800 */
[----:B------:R-:W4:Y:S04]  /*10e30*/  LDL.LU R55, [R1+0xa7c] ;  /* 0x000a7c0001377983 */ /* 0x000f280000300800 */
[----:B------:R-:W0:Y:S01]  /*10e40*/  LDL.LU R0, [R1+0x130] ;  /* 0x0001300001007983 */ /* 0x000e220000300800 */
[----:B------:R-:W-:-:S03]  /*10e50*/  F2FP.PACK_AB R196, R196, R216 ;  /* 0x000000d8c4c4723e */ /* 0x000fc600000000ff */
[----:B------:R-:W4:Y:S04]  /*10e60*/  LDL.LU R246, [R1+0xb8] ;  /* 0x0000b80001f67983 */ /* 0x000f280000300800 */
[----:B------:R-:W4:Y:S01]  /*10e70*/  LDL.LU R101, [R1+0xb0] ;  /* 0x0000b00001657983 */ /* 0x000f220000300800 */
[----:B------:R-:W-:-:S03]  /*10e80*/  F2FP.PACK_AB R195, R195, R213 ;  /* 0x000000d5c3c3723e */ /* 0x000fc600000000ff */
[----:B------:R-:W4:Y:S04]  /*10e90*/  LDL.LU R251, [R1+0xa8] ;  /* 0x0000a80001fb7983 */ /* 0x000f280000300800 */
[----:B------:R-:W4:Y:S04]  /*10ea0*/  LDL.LU R95, [R1+0x9c] ;  /* 0x00009c00015f7983 */ /* 0x000f280000300800 */
[----:B------:R-:W4:Y:S04]  /*10eb0*/  LDL.LU R216, [R1+0xa4] ;  /* 0x0000a40001d87983 */ /* 0x000f280000300800 */
[----:B------:R-:W4:Y:S01]  /*10ec0*/  LDL.LU R245, [R1+0x94] ;  /* 0x0000940001f57983 */ /* 0x000f220000300800 */
[----:B------:R-:W-:-:S03]  /*10ed0*/  F2FP.PACK_AB R208, R219, R58 ;  /* 0x0000003adbd0723e */ /* 0x000fc600000000ff */
[----:B-1----:R-:W4:Y:S04]  /*10ee0*/  LDL.LU R5, [R1+0x8c] ;  /* 0x00008c0001057983 */ /* 0x002f280000300800 */
[----:B------:R-:W4:Y:S01]  /*10ef0*/  LDL.LU R221, [R1+0x84] ;  /* 0x0000840001dd7983 */ /* 0x000f220000300800 */
[----:B------:R-:W-:Y:S01]  /*10f00*/  F2FP.PACK_AB R207, R214, R218 ;  /* 0x000000dad6cf723e */ /* 0x000fe200000000ff */
[----:B--2---:R-:W-:-:S04]  /*10f10*/  FADD R205, -R102, R244 ;  /* 0x000000f466cd7221 */ /* 0x004fc80000000100 */
[----:B------:R-:W-:Y:S02]  /*10f20*/  FMUL R213, R205, 1.4426950216293334961 ;  /* 0x3fb8aa3bcdd57820 */ /* 0x000fe40000400000 */
[----:B------:R1:W2:Y:S04]  /*10f30*/  LDS R205, [R222.X8+0x10c00] ;  /* 0x010c0000decd7984 */ /* 0x0002a80000008800 */
[----:B-1----:R-:W2:Y:S04]  /*10f40*/  LDL.LU R222, [R1+0x7c] ;  /* 0x00007c0001de7983 */ /* 0x002ea80000300800 */
[----:B------:R-:W2:Y:S04]  /*10f50*/  LDL.LU R93, [R1+0x74] ;  /* 0x00007400015d7983 */ /* 0x000ea80000300800 */
[----:B------:R-:W2:Y:S04]  /*10f60*/  LDL.LU R58, [R1+0xa78] ;  /* 0x000a7800013a7983 */ /* 0x000ea80000300800 */
[----:B------:R-:W2:Y:S04]  /*10f70*/  LDL.LU R219, [R1+0x88] ;  /* 0x0000880001db7983 */ /* 0x000ea80000300800 */
[----:B------:R-:W2:Y:S01]  /*10f80*/  LDL.LU R218, [R1+0x90] ;  /* 0x0000900001da7983 */ /* 0x000ea20000300800 */
[----:B---3--:R-:W-:-:S03]  /*10f90*/  FADD R214, -R3, R59 ;  /* 0x0000003b03d67221 */ /* 0x008fc60000000100 */
[----:B------:R-:W3:Y:S01]  /*10fa0*/  LDL.LU R59, [R1+0xa74] ;  /* 0x000a7400013b7983 */ /* 0x000ee20000300800 */
[----:B------:R-:W1:Y:S03]  /*10fb0*/  MUFU.EX2 R213, R213 ;  /* 0x000000d500d57308 */ /* 0x000e660000000800 */
[----:B------:R-:W3:Y:S01]  /*10fc0*/  LDL.LU R94, [R1+0x68] ;  /* 0x00006800015e7983 */ /* 0x000ee20000300800 */
[----:B------:R-:W-:-:S03]  /*10fd0*/  FMUL R88, R206, R88 ;  /* 0x00000058ce587220 */ /* 0x000fc60000400000 */
[----:B------:R-:W3:Y:S01]  /*10fe0*/  LDL.LU R244, [R1+0x64] ;  /* 0x0000640001f47983 */ /* 0x000ee20000300800 */
[C---:B------:R-:W-:Y:S02]  /*10ff0*/  FMUL R89, R206.reuse, R89 ;  /* 0x00000059ce597220 */ /* 0x040fe40000400000 */
[C---:B------:R-:W-:Y:S01]  /*11000*/  FMUL R76, R206.reuse, R76 ;  /* 0x0000004cce4c7220 */ /* 0x040fe20000400000 */
[----:B------:R-:W3:Y:S01]  /*11010*/  LDL.LU R102, [R1+0x60] ;  /* 0x0000600001667983 */ /* 0x000ee20000300800 */
[C---:B------:R-:W-:Y:S02]  /*11020*/  FMUL R77, R206.reuse, R77 ;  /* 0x0000004dce4d7220 */ /* 0x040fe40000400000 */
[C---:B------:R-:W-:Y:S01]  /*11030*/  FMUL R52, R206.reuse, R52 ;  /* 0x00000034ce347220 */ /* 0x040fe20000400000 */
[----:B------:R1:W-:Y:S01]  /*11040*/  STL [R1+0x9a0], R3 ;  /* 0x0009a00301007387 */ /* 0x0003e20000100800 */
[----:B------:R-:W-:Y:S02]  /*11050*/  FMUL R53, R206, R53 ;  /* 0x00000035ce357220 */ /* 0x000fe40000400000 */
[----:B------:R-:W-:-:S02]  /*11060*/  FMUL R214, R214, 1.4426950216293334961 ;  /* 0x3fb8aa3bd6d67820 */ /* 0x000fc40000400000 */
[C---:B----4-:R-:W-:Y:S01]  /*11070*/  FMUL R56, R206.reuse, R56 ;  /* 0x00000038ce387220 */ /* 0x050fe20000400000 */
[----:B-1----:R-:W4:Y:S01]  /*11080*/  LDL.LU R3, [R1+0x78] ;  /* 0x0000780001037983 */ /* 0x002f220000300800 */
[----:B------:R-:W-:Y:S01]  /*11090*/  FMUL R57, R206, R57 ;  /* 0x00000039ce397220 */ /* 0x000fe20000400000 */
[----:B------:R-:W-:Y:S02]  /*110a0*/  F2FP.PACK_AB R206, R215, R217 ;  /* 0x000000d9d7ce723e */ /* 0x000fe400000000ff */
[----:B------:R-:W4:Y:S04]  /*110b0*/  LDL.LU R215, [R1+0xac] ;  /* 0x0000ac0001d77983 */ /* 0x000f280000300800 */
[----:B------:R-:W4:Y:S01]  /*110c0*/  LDL.LU R217, [R1+0xa0] ;  /* 0x0000a00001d97983 */ /* 0x000f220000300800 */
[----:B------:R-:W-:-:S02]  /*110d0*/  FMUL R90, R213, R90 ;  /* 0x0000005ad55a7220 */ /* 0x000fc40000400000 */
[C---:B------:R-:W-:Y:S02]  /*110e0*/  FMUL R91, R213.reuse, R91 ;  /* 0x0000005bd55b7220 */ /* 0x040fe40000400000 */
[C---:B------:R-:W-:Y:S02]  /*110f0*/  FMUL R78, R213.reuse, R78 ;  /* 0x0000004ed54e7220 */ /* 0x040fe40000400000 */
[C---:B------:R-:W-:Y:S02]  /*11100*/  FMUL R79, R213.reuse, R79 ;  /* 0x0000004fd54f7220 */ /* 0x040fe40000400000 */
[C---:B------:R-:W-:Y:S02]  /*11110*/  FMUL R54, R213.reuse, R54 ;  /* 0x00000036d5367220 */ /* 0x040fe40000400000 */
[C---:B0-----:R-:W-:Y:S02]  /*11120*/  FFMA R0, R213.reuse, R0, R108 ;  /* 0x00000000d5007223 */ /* 0x041fe4000000006c */
[----:B------:R0:W1:Y:S01]  /*11130*/  MUFU.EX2 R108, R214 ;  /* 0x000000d6006c7308 */ /* 0x0000620000000800 */
[----:B------:R-:W-:-:S02]  /*11140*/  FMUL R55, R213, R55 ;  /* 0x00000037d5377220 */ /* 0x000fc40000400000 */
[----:B------:R0:W-:Y:S04]  /*11150*/  STL [R1+0x130], R0 ;  /* 0x0001300001007387 */ /* 0x0001e80000100800 */
[----:B0-----:R-:W1:Y:S04]  /*11160*/  LDL.LU R0, [R1+0x134] ;  /* 0x0001340001007983 */ /* 0x001e680000300800 */
[----:B------:R-:W4:Y:S01]  /*11170*/  LDL.LU R214, [R1+0xb4] ;  /* 0x0000b40001d67983 */ /* 0x000f220000300800 */
[C---:B--2---:R-:W-:Y:S02]  /*11180*/  FMUL R58, R213.reuse, R58 ;  /* 0x0000003ad53a7220 */ /* 0x044fe40000400000 */
[----:B---3--:R-:W-:-:S02]  /*11190*/  FMUL R59, R213, R59 ;  /* 0x0000003bd53b7220 */ /* 0x008fc40000400000 */
[----:B------:R-:W2:Y:S01]  /*111a0*/  LDL.LU R213, [R1+0xbc] ;  /* 0x0000bc0001d57983 */ /* 0x000ea20000300800 */
[----:B------:R-:W-:Y:S02]  /*111b0*/  F2FP.PACK_AB R216, R95, R216 ;  /* 0x000000d85fd8723e */ /* 0x000fe400000000ff */
[----:B------:R-:W-:Y:S02]  /*111c0*/  F2FP.PACK_AB R218, R5, R218 ;  /* 0x000000da05da723e */ /* 0x000fe400000000ff */
[----:B------:R-:W-:Y:S02]  /*111d0*/  F2FP.PACK_AB R219, R221, R219 ;  /* 0x000000dbdddb723e */ /* 0x000fe400000000ff */
[----:B----4-:R-:W-:Y:S02]  /*111e0*/  F2FP.PACK_AB R215, R251, R215 ;  /* 0x000000d7fbd7723e */ /* 0x010fe400000000ff */
[----:B------:R-:W-:Y:S02]  /*111f0*/  F2FP.PACK_AB R217, R245, R217 ;  /* 0x000000d9f5d9723e */ /* 0x000fe400000000ff */
[----:B------:R-:W-:-:S02]  /*11200*/  F2FP.PACK_AB R214, R101, R214 ;  /* 0x000000d665d6723e */ /* 0x000fc400000000ff */
[----:B--2---:R-:W-:Y:S02]  /*11210*/  F2FP.PACK_AB R213, R246, R213 ;  /* 0x000000d5f6d5723e */ /* 0x004fe400000000ff */
[----:B------:R-:W2:Y:S04]  /*11220*/  LDL.LU R246, [R1+0xa70] ;  /* 0x000a700001f67983 */ /* 0x000ea80000300800 */
[----:B------:R-:W3:Y:S04]  /*11230*/  LDL.LU R101, [R1+0xa6c] ;  /* 0x000a6c0001657983 */ /* 0x000ee80000300800 */
[----:B------:R-:W4:Y:S04]  /*11240*/  LDL.LU R251, [R1+0xa68] ;  /* 0x000a680001fb7983 */ /* 0x000f280000300800 */
[----:B------:R-:W2:Y:S04]  /*11250*/  LDL.LU R95, [R1+0xa64] ;  /* 0x000a6400015f7983 */ /* 0x000ea80000300800 */
[----:B------:R-:W2:Y:S04]  /*11260*/  LDL.LU R245, [R1+0xa60] ;  /* 0x000a600001f57983 */ /* 0x000ea80000300800 */
[----:B------:R-:W2:Y:S04]  /*11270*/  LDL.LU R5, [R1+0xa5c] ;  /* 0x000a5c0001057983 */ /* 0x000ea80000300800 */
[----:B------:R-:W2:Y:S01]  /*11280*/  LDL.LU R221, [R1+0xa58] ;  /* 0x000a580001dd7983 */ /* 0x000ea20000300800 */
[----:B-1----:R-:W-:Y:S01]  /*11290*/  FFMA R0, R108, R0, R205 ;  /* 0x000000006c007223 */ /* 0x002fe200000000cd */
[----:B--2---:R-:W-:-:S02]  /*112a0*/  F2FP.PACK_AB R221, R221, R222 ;  /* 0x000000dedddd723e */ /* 0x004fc400000000ff */
[----:B------:R-:W2:Y:S01]  /*112b0*/  LDL.LU R222, [R1+0xa54] ;  /* 0x000a540001de7983 */ /* 0x000ea20000300800 */
[----:B------:R-:W-:-:S03]  /*112c0*/  F2FP.PACK_AB R220, R3, R220 ;  /* 0x000000dc03dc723e */ /* 0x000fc600000000ff */
[----:B------:R-:W0:Y:S02]  /*112d0*/  S2R R3, SR_TID.X ;  /* 0x0000000000037919 */ /* 0x000e240000002100 */
[----:B0-----:R-:W-:-:S05]  /*112e0*/  LOP3.LUT R205, R3, 0x1c, RZ, 0xc0, !PT ;  /* 0x0000001c03cd7812 */ /* 0x001fca00078ec0ff */
[----:B------:R-:W0:Y:S01]  /*112f0*/  LDS R3, [R205.X8+0x10d00] ;  /* 0x010d0000cd037984 */ /* 0x000e220000008800 */
[----:B--2---:R-:W-:-:S03]  /*11300*/  F2FP.PACK_AB R222, R222, R93 ;  /* 0x0000005ddede723e */ /* 0x004fc600000000ff */
[----:B------:R-:W2:Y:S04]  /*11310*/  LDL.LU R93, [R1+0xa50] ;  /* 0x000a5000015d7983 */ /* 0x000ea80000300800 */
[----:B------:R1:W-:Y:S04]  /*11320*/  STL [R1+0x134], R0 ;  /* 0x0001340001007387 */ /* 0x0003e80000100800 */
[----:B-1----:R-:W2:Y:S04]  /*11330*/  LDL.LU R0, [R1+0xa4c] ;  /* 0x000a4c0001007983 */ /* 0x002ea80000300800 */
[----:B0-----:R-:W-:Y:S04]  /*11340*/  STL [R1+0x78], R3 ;  /* 0x0000780301007387 */ /* 0x001fe80000100800 */
[----:B------:R-:W-:Y:S04]  /*11350*/  LDS R3, [R205.X8+0x10e00] ;  /* 0x010e0000cd037984 */ /* 0x000fe80000008800 */
[----:B------:R-:W-:Y:S04]  /*11360*/  LDS R205, [R205.X8+0x10f00] ;  /* 0x010f0000cdcd7984 */ /* 0x000fe80000008800 */
[----:B------:R-:W-:Y:S06]  /*11370*/  BAR.SYNC.DEFER_BLOCKING 0x0 ;  /* 0x0000000000007b1d */ /* 0x000fec0000010000 */
[----:B--2---:R0:W-:Y:S04]  /*11380*/  STS.U16 [R0+0x10000], R94 ;  /* 0x0100005e00007388 */ /* 0x0041e80000000400 */
[----:B------:R1:W-:Y:S04]  /*11390*/  STS.U16 [R0+0x10800], R244 ;  /* 0x010800f400007388 */ /* 0x0003e80000000400 */
[----:B------:R2:W-:Y:S04]  /*113a0*/  STS.U16 [R0+0x11000], R102 ;  /* 0x0110006600007388 */ /* 0x0005e80000000400 */
[----:B0-----:R-:W3:Y:S04]  /*113b0*/  LDL.LU R94, [R1+0xa48] ;  /* 0x000a4800015e7983 */ /* 0x001ee80000300800 */
[----:B-1----:R-:W3:Y:S04]  /*113c0*/  LDL.LU R244, [R1+0xa44] ;  /* 0x000a440001f47983 */ /* 0x002ee80000300800 */
[----:B--2---:R-:W2:Y:S04]  /*113d0*/  LDL.LU R102, [R1+0xa40] ;  /* 0x000a400001667983 */ /* 0x004ea80000300800 */
[----:B------:R0:W-:Y:S04]  /*113e0*/  STS.U16 [R0+0x11800], R93 ;  /* 0x0118005d00007388 */ /* 0x0001e80000000400 */
[----:B----4-:R1:W-:Y:S04]  /*113f0*/  STS.U16 [R0+0x12000], R251 ;  /* 0x012000fb00007388 */ /* 0x0103e80000000400 */
[----:B------:R4:W-:Y:S04]  /*11400*/  STS.U16 [R0+0x12800], R103 ;  /* 0x0128006700007388 */ /* 0x0009e80000000400 */
[----:B0-----:R-:W2:Y:S04]  /*11410*/  LDL.LU R93, [R1+0xa3c] ;  /* 0x000a3c00015d7983 */ /* 0x001ea80000300800 */
[----:B-1----:R-:W2:Y:S04]  /*11420*/  LDL.LU R251, [R1+0xa38] ;  /* 0x000a380001fb7983 */ /* 0x002ea80000300800 */
[----:B----4-:R-:W4:Y:S04]  /*11430*/  LDL.LU R103, [R1+0xa34] ;  /* 0x000a340001677983 */ /* 0x010f280000300800 */
[----:B------:R0:W-:Y:S04]  /*11440*/  STS.U16 [R0+0x13000], R92 ;  /* 0x0130005c00007388 */ /* 0x0001e80000000400 */
[----:B------:R1:W-:Y:S04]  /*11450*/  STS.U16 [R0+0x13800], R250 ;  /* 0x013800fa00007388 */ /* 0x0003e80000000400 */
[----:B------:R1:W-:Y:S04]  /*11460*/  STS.U16 [R0+0x14000], R228 ;  /* 0x014000e400007388 */ /* 0x0003e80000000400 */
[----:B0-----:R-:W2:Y:S04]  /*11470*/  LDL.LU R92, [R1+0xa30] ;  /* 0x000a3000015c7983 */ /* 0x001ea80000300800 */
[----:B-1----:R-:W2:Y:S04]  /*11480*/  LDL.LU R250, [R1+0xa2c] ;  /* 0x000a2c0001fa7983 */ /* 0x002ea80000300800 */
[----:B------:R-:W2:Y:S04]  /*11490*/  LDL.LU R228, [R1+0xa28] ;  /* 0x000a280001e47983 */ /* 0x000ea80000300800 */
[----:B------:R0:W-:Y:S04]  /*114a0*/  STS.U16 [R0+0x15000], R231 ;  /* 0x015000e700007388 */ /* 0x0001e80000000400 */
[----:B------:R-:W-:Y:S01]  /*114b0*/  STS.U16 [R0+0x14800], R229 ;  /* 0x014800e500007388 */ /* 0x000fe20000000400 */
[----:B0-----:R-:W-:-:S03]  /*114c0*/  LOP3.LUT R231, R0, 0x20, RZ, 0x3c, !PT ;  /* 0x0000002000e77812 */ /* 0x001fc600078e3cff */
        /* <DEDUP_REMOVED lines=21> */
[----:B0-----:R-:W-:-:S02]  /*11620*/  LOP3.LUT R114, R0, 0x40, RZ, 0x3c, !PT ;  /* 0x0000004000727812 */ /* 0x001fc400078e3cff */
[----:B------:R-:W-:Y:S01]  /*11630*/  LOP3.LUT R109, R0, 0x60, RZ, 0x3c, !PT ;  /* 0x00000060006d7812 */ /* 0x000fe200078e3cff */
[----:B------:R-:W3:Y:S04]  /*11640*/  LDL.LU R229, [R1+0xa24] ;  /* 0x000a240001e57983 */ /* 0x000ee80000300800 */
[----:B--2---:R0:W-:Y:S04]  /*11650*/  STS.U16 [R231+0x10200], R228 ;  /* 0x010200e4e7007388 */ /* 0x0041e80000000400 */
[----:B----4-:R1:W-:Y:S04]  /*11660*/  STS.U16 [R231+0x10a00], R103 ;  /* 0x010a0067e7007388 */ /* 0x0103e80000000400 */
[----:B------:R2:W-:Y:S04]  /*11670*/  STS.U16 [R231+0x11200], R102 ;  /* 0x01120066e7007388 */ /* 0x0005e80000000400 */
[----:B------:R4:W-:Y:S04]  /*11680*/  STS.U16 [R231+0x11a00], R5 ;  /* 0x011a0005e7007388 */ /* 0x0009e80000000400 */
[----:B---3--:R2:W-:Y:S04]  /*11690*/  STS.U16 [R231+0x12200], R101 ;  /* 0x01220065e7007388 */ /* 0x0085e80000000400 */
[----:B------:R0:W-:Y:S04]  /*116a0*/  STS.U16 [R231+0x12a00], R7 ;  /* 0x012a0007e7007388 */ /* 0x0001e80000000400 */
[----:B------:R0:W-:Y:S04]  /*116b0*/  STS.U16 [R231+0x13200], R4 ;  /* 0x01320004e7007388 */ /* 0x0001e80000000400 */
[----:B------:R0:W-:Y:S04]  /*116c0*/  STS.U16 [R231+0x13a00], R6 ;  /* 0x013a0006e7007388 */ /* 0x0001e80000000400 */
[----:B------:R0:W-:Y:S04]  /*116d0*/  STS.U16 [R231+0x14200], R248 ;  /* 0x014200f8e7007388 */ /* 0x0001e80000000400 */
        /* <DEDUP_REMOVED lines=55> */
[----:B0-----:R-:W3:Y:S04]  /*11a50*/  LDL.LU R228, [R1+0xa20] ;  /* 0x000a200001e47983 */ /* 0x001ee80000300800 */
[----:B------:R0:W-:Y:S04]  /*11a60*/  STS.U16 [R109+0x10600], R92 ;  /* 0x0106005c6d007388 */ /* 0x0001e80000000400 */
[----:B-1----:R-:W3:Y:S04]  /*11a70*/  LDL.LU R103, [R1+0xa1c] ;  /* 0x000a1c0001677983 */ /* 0x002ee80000300800 */
[----:B------:R1:W-:Y:S04]  /*11a80*/  STS.U16 [R109+0x10e00], R93 ;  /* 0x010e005d6d007388 */ /* 0x0003e80000000400 */
[----:B--2---:R-:W3:Y:S04]  /*11a90*/  LDL.LU R102, [R1+0xa18] ;  /* 0x000a180001667983 */ /* 0x004ee80000300800 */
[----:B------:R2:W-:Y:S04]  /*11aa0*/  STS.U16 [R109+0x11600], R94 ;  /* 0x0116005e6d007388 */ /* 0x0005e80000000400 */
[----:B----4-:R-:W4:Y:S04]  /*11ab0*/  LDL.LU R5, [R1+0xa14] ;  /* 0x000a140001057983 */ /* 0x010f280000300800 */
[----:B------:R0:W-:Y:S04]  /*11ac0*/  STS.U16 [R109+0x11e00], R95 ;  /* 0x011e005f6d007388 */ /* 0x0001e80000000400 */
[----:B------:R-:W4:Y:S04]  /*11ad0*/  LDL.LU R101, [R1+0xa10] ;  /* 0x000a100001657983 */ /* 0x000f280000300800 */
[----:B------:R0:W-:Y:S04]  /*11ae0*/  STS.U16 [R109+0x12600], R28 ;  /* 0x0126001c6d007388 */ /* 0x0001e80000000400 */
[----:B------:R-:W3:Y:S04]  /*11af0*/  LDL.LU R7, [R1+0xa0c] ;  /* 0x000a0c0001077983 */ /* 0x000ee80000300800 */
[----:B------:R0:W-:Y:S04]  /*11b00*/  STS.U16 [R109+0x12e00], R29 ;  /* 0x012e001d6d007388 */ /* 0x0001e80000000400 */
[----:B------:R-:W3:Y:S04]  /*11b10*/  LDL.LU R4, [R1+0xa08] ;  /* 0x000a080001047983 */ /* 0x000ee80000300800 */
[----:B------:R0:W-:Y:S04]  /*11b20*/  STS.U16 [R109+0x13600], R30 ;  /* 0x0136001e6d007388 */ /* 0x0001e80000000400 */
[----:B------:R-:W4:Y:S04]  /*11b30*/  LDL.LU R6, [R1+0xa04] ;  /* 0x000a040001067983 */ /* 0x000f280000300800 */
[----:B------:R0:W-:Y:S04]  /*11b40*/  STS.U16 [R109+0x13e00], R31 ;  /* 0x013e001f6d007388 */ /* 0x0001e80000000400 */
[----:B------:R-:W4:Y:S04]  /*11b50*/  LDL.LU R248, [R1+0xa00] ;  /* 0x000a000001f87983 */ /* 0x000f280000300800 */
[----:B------:R0:W-:Y:S04]  /*11b60*/  STS.U16 [R109+0x14600], R100 ;  /* 0x014600646d007388 */ /* 0x0001e80000000400 */
[----:B------:R-:W4:Y:S04]  /*11b70*/  LDL.LU R249, [R1+0x9fc] ;  /* 0x0009fc0001f97983 */ /* 0x000f280000300800 */
[----:B------:R-:W-:Y:S04]  /*11b80*/  STS.U16 [R109+0x14e00], R252 ;  /* 0x014e00fc6d007388 */ /* 0x000fe80000000400 */
        /* <DEDUP_REMOVED lines=20> */
[----:B0-----:R-:W4:Y:S04]  /*11cd0*/  LDL.LU R92, [R1+0x9d0] ;  /* 0x0009d000015c7983 */ /* 0x001f280000300800 */
[----:B------:R-:W-:Y:S04]  /*11ce0*/  STS.U16 [R109+0x1a600], R124 ;  /* 0x01a6007c6d007388 */ /* 0x000fe80000000400 */
[----:B-1----:R-:W4:Y:S04]  /*11cf0*/  LDL.LU R93, [R1+0x9cc] ;  /* 0x0009cc00015d7983 */ /* 0x002f280000300800 */
[----:B------:R-:W-:Y:S04]  /*11d00*/  STS.U16 [R109+0x1ae00], R123 ;  /* 0x01ae007b6d007388 */ /* 0x000fe80000000400 */
[----:B--2---:R-:W2:Y:S04]  /*11d10*/  LDL.LU R94, [R1+0x9c8] ;  /* 0x0009c800015e7983 */ /* 0x004ea80000300800 */
[----:B------:R-:W-:Y:S04]  /*11d20*/  STS.U16 [R109+0x1b600], R122 ;  /* 0x01b6007a6d007388 */ /* 0x000fe80000000400 */
[----:B------:R-:W2:Y:S04]  /*11d30*/  LDL.LU R95, [R1+0x9c4] ;  /* 0x0009c400015f7983 */ /* 0x000ea80000300800 */
        /* <DEDUP_REMOVED lines=11> */
[----:B------:R-:W-:Y:S04]  /*11df0*/  STS.U16 [R109+0x1ee00], R166 ;  /* 0x01ee00a66d007388 */ /* 0x000fe80000000400 */
[----:B------:R-:W2:Y:S04]  /*11e00*/  LDL.LU R148, [R1+0x10] ;  /* 0x0000100001947983 */ /* 0x000ea80000300800 */
[----:B------:R-:W-:Y:S04]  /*11e10*/  STS.U16 [R109+0x1f600], R165 ;  /* 0x01f600a56d007388 */ /* 0x000fe80000000400 */
[----:B------:R-:W2:Y:S04]  /*11e20*/  LDL.LU R147, [R1+0x14] ;  /* 0x0000140001937983 */ /* 0x000ea80000300800 */
[----:B------:R0:W-:Y:S04]  /*11e30*/  STS.U16 [R109+0x1fe00], R162 ;  /* 0x01fe00a26d007388 */ /* 0x0001e80000000400 */
[----:B------:R-:W2:Y:S04]  /*11e40*/  LDL.LU R146, [R1+0x18] ;  /* 0x0000180001927983 */ /* 0x000ea80000300800 */
[----:B0-----:R-:W2:Y:S04]  /*11e50*/  LDL.LU R109, [R1+0x1c] ;  /* 0x00001c00016d7983 */ /* 0x001ea80000300800 */
[----:B------:R-:W2:Y:S04]  /*11e60*/  LDL.LU R145, [R1] ;  /* 0x0000000001917983 */ /* 0x000ea80000300800 */
[----:B------:R-:W2:Y:S04]  /*11e70*/  LDL.LU R144, [R1+0x4] ;  /* 0x0000040001907983 */ /* 0x000ea80000300800 */
[----:B------:R-:W2:Y:S04]  /*11e80*/  LDL.LU R111, [R1+0x8] ;  /* 0x00000800016f7983 */ /* 0x000ea80000300800 */
[----:B------:R-:W2:Y:S04]  /*11e90*/  LDL.LU R110, [R1+0xc] ;  /* 0x00000c00016e7983 */ /* 0x000ea80000300800 */
[----:B------:R-:W2:Y:S04]  /*11ea0*/  LDL R223, [R1+0x6c] ;  /* 0x00006c0001df7983 */ /* 0x000ea80000100800 */
[----:B---3--:R-:W-:Y:S04]  /*11eb0*/  STS [R4+0x20000], R204 ;  /* 0x020000cc04007388 */ /* 0x008fe80000000800 */
[----:B------:R-:W-:Y:S04]  /*11ec0*/  STS [R4+0x20800], R203 ;  /* 0x020800cb04007388 */ /* 0x000fe80000000800 */
        /* <DEDUP_REMOVED lines=30> */
[----:B------:R-:W-:Y:S01]  /*120b0*/  BAR.SYNC.DEFER_BLOCKING 0x0 ;  /* 0x0000000000007b1d */ /* 0x000fe20000010000 */
[----:B----4-:R-:W-:-:S04]  /*120c0*/  FADD R190, -R5, R101 ;  /* 0x0000006505be7221 */ /* 0x010fc80000000100 */
[----:B------:R-:W-:Y:S01]  /*120d0*/  FMUL R190, R190, 1.4426950216293334961 ;  /* 0x3fb8aa3bbebe7820 */ /* 0x000fe20000400000 */
[----:B------:R-:W3:Y:S04]  /*120e0*/  LDL.LU R101, [R1+0x9ac] ;  /* 0x0009ac0001657983 */ /* 0x000ee80000300800 */
[----:B------:R-:W-:Y:S01]  /*120f0*/  LDSM.16.M88.4 R112, [R6+0x24000] ;  /* 0x024000000670783b */ /* 0x000fe20000000200 */
[----:B------:R-:W0:Y:S01]  /*12100*/  MUFU.EX2 R190, R190 ;  /* 0x000000be00be7308 */ /* 0x000e220000000800 */
[----:B------:R-:W-:Y:S02]  /*12110*/  FADD R189, -R228, R102 ;  /* 0x00000066e4bd7221 */ /* 0x000fe40000000100 */
[----:B------:R-:W4:Y:S04]  /*12120*/  LDL.LU R102, [R1+0x9a8] ;  /* 0x0009a80001667983 */ /* 0x000f280000300800 */
[----:B------:R-:W-:Y:S04]  /*12130*/  LDSM.16.M88.4 R128, [R6+0x21000] ;  /* 0x021000000680783b */ /* 0x000fe80000000200 */
[----:B------:R-:W-:Y:S04]  /*12140*/  LDSM.16.M88.4 R136, [R6+0x20000] ;  /* 0x020000000688783b */ /* 0x000fe80000000200 */
[----:B------:R-:W-:Y:S04]  /*12150*/  LDSM.16.M88.4 R132, [R6+0x22000] ;  /* 0x022000000684783b */ /* 0x000fe80000000200 */
[----:B------:R-:W-:Y:S04]  /*12160*/  LDSM.16.M88.4 R116, [R6+0x23000] ;  /* 0x023000000674783b */ /* 0x000fe80000000200 */
[----:B------:R-:W-:Y:S04]  /*12170*/  LDSM.16.M88.4 R140, [R6+0x26000] ;  /* 0x02600000068c783b */ /* 0x000fe80000000200 */
[----:B--2---:R-:W1:Y:S04]  /*12180*/  LDSM.16.M88.4 R168, [R223+0x10000] ;  /* 0x01000000dfa8783b */ /* 0x004e680000000200 */
[----:B------:R-:W2:Y:S04]  /*12190*/  LDSM.16.M88.4 R124, [R223+0x14000] ;  /* 0x01400000df7c783b */ /* 0x000ea80000000200 */
[----:B------:R-:W0:Y:S04]  /*121a0*/  LDSM.16.M88.4 R120, [R223+0x18000] ;  /* 0x01800000df78783b */ /* 0x000e280000000200 */
[----:B------:R-:W0:Y:S01]  /*121b0*/  LDSM.16.M88.4 R160, [R223+0x1c000] ;  /* 0x01c00000dfa0783b */ /* 0x000e220000000200 */
[C---:B-1----:R-:W-:Y:S08]  /*121c0*/  HMMA.16816.F32 R20, R112.reuse, R168, R20 ;  /* 0x000000a87014723c */ /* 0x042ff00000001814 */
[C---:B--2---:R-:W-:Y:S08]  /*121d0*/  HMMA.16816.F32 R60, R112.reuse, R124, R60 ;  /* 0x0000007c703c723c */ /* 0x044ff0000000183c */
[C---:B0-----:R-:W-:Y:S08]  /*121e0*/  HMMA.16816.F32 R40, R112.reuse, R120, R40 ;  /* 0x000000787028723c */ /* 0x041ff00000001828 */
[----:B------:R-:W-:Y:S07]  /*121f0*/  HMMA.16816.F32 R44, R112, R160, R44 ;  /* 0x000000a0702c723c */ /* 0x000fee000000182c */
[----:B------:R-:W-:-:S02]  /*12200*/  FMUL R115, R190, R109 ;  /* 0x0000006dbe737220 */ /* 0x000fc40000400000 */
[----:B------:R-:W-:Y:S02]  /*12210*/  FADD R109, -R229, R103 ;  /* 0x00000067e56d7221 */ /* 0x000fe40000000100 */
[----:B------:R-:W2:Y:S04]  /*12220*/  LDL.LU R103, [R1+0x9a4] ;  /* 0x0009a40001677983 */ /* 0x000ea80000300800 */
[----:B------:R-:W2:Y:S01]  /*12230*/  LDL R193, [R1+0x984] ;  /* 0x0009840001c17983 */ /* 0x000ea20000100800 */
[C---:B------:R-:W-:Y:S08]  /*12240*/  HMMA.16816.F32 R8, R128.reuse, R168, R8 ;  /* 0x000000a88008723c */ /* 0x040ff00000001808 */
[C---:B------:R-:W-:Y:S08]  /*12250*/  HMMA.16816.F32 R72, R128.reuse, R124, R72 ;  /* 0x0000007c8048723c */ /* 0x040ff00000001848 */
[C---:B------:R-:W-:Y:S08]  /*12260*/  HMMA.16816.F32 R80, R128.reuse, R120, R80 ;  /* 0x000000788050723c */ /* 0x040ff00000001850 */
[----:B------:R-:W-:Y:S01]  /*12270*/  HMMA.16816.F32 R96, R128, R160, R96 ;  /* 0x000000a08060723c */ /* 0x000fe20000001860 */
[----:B------:R-:W0:Y:S01]  /*12280*/  LDSM.16.M88.4 R128, [R6+0x25000] ;  /* 0x025000000680783b */ /* 0x000e220000000200 */
[----:B------:R-:W-:-:S03]  /*12290*/  FMUL R112, R108, R148 ;  /* 0x000000946c707220 */ /* 0x000fc60000400000 */
[----:B------:R-:W1:Y:S01]  /*122a0*/  LDSM.16.M88.4 R148, [R6+0x27000] ;  /* 0x027000000694783b */ /* 0x000e620000000200 */
[----:B------:R-:W-:Y:S02]  /*122b0*/  FMUL R189, R189, 1.4426950216293334961 ;  /* 0x3fb8aa3bbdbd7820 */ /* 0x000fe40000400000 */
[----:B------:R-:W-:Y:S01]  /*122c0*/  FMUL R109, R109, 1.4426950216293334961 ;  /* 0x3fb8aa3b6d6d7820 */ /* 0x000fe20000400000 */
[C---:B------:R-:W-:Y:S01]  /*122d0*/  HMMA.16816.F32 R236, R136.reuse, R168, R236 ;  /* 0x000000a888ec723c */ /* 0x040fe200000018ec */
[----:B------:R-:W-:Y:S01]  /*122e0*/  FMUL R113, R108, R147 ;  /* 0x000000936c717220 */ /* 0x000fe20000400000 */
[----:B------:R-:W-:Y:S01]  /*122f0*/  LOP3.LUT R194, R6, 0x20, RZ, 0x3c, !PT ;  /* 0x0000002006c27812 */ /* 0x000fe200078e3cff */
[----:B------:R-:W0:Y:S01]  /*12300*/  MUFU.EX2 R189, R189 ;  /* 0x000000bd00bd7308 */ /* 0x000e220000000800 */
[----:B------:R-:W-:Y:S02]  /*12310*/  FMUL R114, R190, R146 ;  /* 0x00000092be727220 */ /* 0x000fe40000400000 */
[C---:B------:R-:W-:Y:S01]  /*12320*/  FMUL R244, R108.reuse, R244 ;  /* 0x000000f46cf47220 */ /* 0x040fe20000400000 */
[----:B------:R-:W-:Y:S04]  /*12330*/  LDSM.16.M88.4 R152, [R194+0x22000] ;  /* 0x02200000c298783b */ /* 0x000fe80000000200 */
[----:B------:R-:W0:Y:S01]  /*12340*/  MUFU.EX2 R188, R109 ;  /* 0x0000006d00bc7308 */ /* 0x000e220000000800 */
[C---:B------:R-:W-:Y:S01]  /*12350*/  HMMA.16816.F32 R232, R136.reuse, R124, R232 ;  /* 0x0000007c88e8723c */ /* 0x040fe200000018e8 */
[----:B------:R-:W-:Y:S01]  /*12360*/  FMUL R245, R108, R245 ;  /* 0x000000f56cf57220 */ /* 0x000fe20000400000 */
[----:B------:R-:W-:Y:S04]  /*12370*/  LDSM.16.M88.4 R164, [R194+0x20000] ;  /* 0x02000000c2a4783b */ /* 0x000fe80000000200 */
[----:B------:R-:W-:Y:S01]  /*12380*/  LDSM.16.M88.4 R156, [R194+0x21000] ;  /* 0x02100000c29c783b */ /* 0x000fe20000000200 */
[C---:B0-----:R-:W-:Y:S01]  /*12390*/  FMUL R28, R189.reuse, R28 ;  /* 0x0000001cbd1c7220 */ /* 0x041fe20000400000 */
[C---:B------:R-:W-:Y:S01]  /*123a0*/  HMMA.16816.F32 R48, R136.reuse, R120, R48 ;  /* 0x000000788830723c */ /* 0x040fe20000001830 */
[C---:B------:R-:W-:Y:S01]  /*123b0*/  FMUL R29, R189.reuse, R29 ;  /* 0x0000001dbd1d7220 */ /* 0x040fe20000400000 */
[C---:B------:R-:W-:Y:S01]  /*123c0*/  LOP3.LUT R192, R6.reuse, 0x40, RZ, 0x3c, !PT ;  /* 0x0000004006c07812 */ /* 0x040fe200078e3cff */
[----:B------:R-:W-:Y:S01]  /*123d0*/  FMUL R100, R189, R100 ;  /* 0x00000064bd647220 */ /* 0x000fe20000400000 */
[----:B------:R-:W-:Y:S01]  /*123e0*/  LOP3.LUT R191, R6, 0x60, RZ, 0x3c, !PT ;  /* 0x0000006006bf7812 */ /* 0x000fe200078e3cff */
[----:B------:R-:W-:Y:S01]  /*123f0*/  FMUL R246, R190, R246 ;  /* 0x000000f6bef67220 */ /* 0x000fe20000400000 */
[----:B------:R-:W2:Y:S01]  /*12400*/  LDL.LU R231, [R1+0x78] ;  /* 0x0000780001e77983 */ /* 0x000ea20000300800 */
[C---:B------:R-:W-:Y:S01]  /*12410*/  FMUL R146, R188.reuse, R242 ;  /* 0x000000f2bc927220 */ /* 0x040fe20000400000 */
[----:B------:R-:W-:Y:S01]  /*12420*/  HMMA.16816.F32 R68, R136, R160, R68 ;  /* 0x000000a08844723c */ /* 0x000fe20000001844 */
[C---:B------:R-:W-:Y:S01]  /*12430*/  FMUL R147, R188.reuse, R243 ;  /* 0x000000f3bc937220 */ /* 0x040fe20000400000 */
[----:B------:R-:W-:Y:S01]  /*12440*/  LDSM.16.M88.4 R176, [R191+0x26000] ;  /* 0x02600000bfb0783b */ /* 0x000fe20000000200 */
[----:B------:R-:W-:-:S02]  /*12450*/  FMUL R30, R188, R30 ;  /* 0x0000001ebc1e7220 */ /* 0x000fc40000400000 */
[----:B------:R-:W-:-:S03]  /*12460*/  FMUL R31, R188, R31 ;  /* 0x0000001fbc1f7220 */ /* 0x000fc60000400000 */
[----:B------:R-:W-:Y:S01]  /*12470*/  HMMA.16816.F32 R88, R128, R168, R88 ;  /* 0x000000a88058723c */ /* 0x000fe20000001858 */
[C---:B------:R-:W-:Y:S02]  /*12480*/  FMUL R136, R189.reuse, R92 ;  /* 0x0000005cbd887220 */ /* 0x040fe40000400000 */
[----:B------:R-:W-:Y:S02]  /*12490*/  FMUL R137, R189, R93 ;  /* 0x0000005dbd897220 */ /* 0x000fe40000400000 */
[----:B------:R-:W-:-:S03]  /*124a0*/  FMUL R138, R188, R94 ;  /* 0x0000005ebc8a7220 */ /* 0x000fc60000400000 */
[C---:B------:R-:W-:Y:S01]  /*124b0*/  HMMA.16816.F32 R76, R128.reuse, R124, R76 ;  /* 0x0000007c804c723c */ /* 0x040fe2000000184c */
[----:B------:R-:W-:Y:S02]  /*124c0*/  FMUL R139, R188, R95 ;  /* 0x0000005fbc8b7220 */ /* 0x000fe40000400000 */
[----:B------:R-:W0:Y:S05]  /*124d0*/  LDSM.16.M88.4 R92, [R194+0x25000] ;  /* 0x02500000c25c783b */ /* 0x000e2a0000000200 */
[C---:B------:R-:W-:Y:S08]  /*124e0*/  HMMA.16816.F32 R52, R128.reuse, R120, R52 ;  /* 0x000000788034723c */ /* 0x040ff00000001834 */
[----:B------:R-:W-:Y:S07]  /*124f0*/  HMMA.16816.F32 R56, R128, R160, R56 ;  /* 0x000000a08038723c */ /* 0x000fee0000001838 */
[----:B------:R-:W-:-:S02]  /*12500*/  FMUL R128, R108, R145 ;  /* 0x000000916c807220 */ /* 0x000fc40000400000 */
[----:B------:R-:W-:Y:S02]  /*12510*/  FMUL R129, R108, R144 ;  /* 0x000000906c817220 */ /* 0x000fe40000400000 */
[C---:B------:R-:W-:Y:S02]  /*12520*/  FMUL R144, R189.reuse, R240 ;  /* 0x000000f0bd907220 */ /* 0x040fe40000400000 */
[----:B------:R-:W-:Y:S01]  /*12530*/  FMUL R145, R189, R241 ;  /* 0x000000f1bd917220 */ /* 0x000fe20000400000 */
[----:B------:R-:W-:Y:S01]  /*12540*/  HMMA.16816.F32 R12, R132, R168, R12 ;  /* 0x000000a8840c723c */ /* 0x000fe2000000180c */
[C---:B------:R-:W-:Y:S02]  /*12550*/  FMUL R130, R190.reuse, R111 ;  /* 0x0000006fbe827220 */ /* 0x040fe40000400000 */
[----:B------:R-:W-:-:S05]  /*12560*/  FMUL R131, R190, R110 ;  /* 0x0000006ebe837220 */ /* 0x000fca0000400000 */
[----:B------:R-:W-:Y:S01]  /*12570*/  HMMA.16816.F32 R104, R132, R124, R104 ;  /* 0x0000007c8468723c */ /* 0x000fe20000001868 */
[----:B---3--:R-:W-:-:S07]  /*12580*/  FMUL R101, R189, R101 ;  /* 0x00000065bd657220 */ /* 0x008fce0000400000 */
[C---:B------:R-:W-:Y:S08]  /*12590*/  HMMA.16816.F32 R64, R132.reuse, R120, R64 ;  /* 0x000000788440723c */ /* 0x040ff00000001840 */
[----:B------:R-:W-:Y:S01]  /*125a0*/  HMMA.16816.F32 R24, R132, R160, R24 ;  /* 0x000000a08418723c */ /* 0x000fe20000001818 */
[----:B----4-:R-:W-:-:S07]  /*125b0*/  FMUL R102, R188, R102 ;  /* 0x00000066bc667220 */ /* 0x010fce0000400000 */
[C---:B-1----:R-:W-:Y:S01]  /*125c0*/  HMMA.16816.F32 R144, R148.reuse, R168, R144 ;  /* 0x000000a89490723c */ /* 0x042fe20000001890 */
[C---:B------:R-:W-:Y:S02]  /*125d0*/  FMUL R132, R108.reuse, R248 ;  /* 0x000000f86c847220 */ /* 0x040fe40000400000 */
[----:B------:R-:W-:Y:S02]  /*125e0*/  FMUL R133, R108, R249 ;  /* 0x000000f96c857220 */ /* 0x000fe40000400000 */
[----:B------:R-:W-:Y:S03]  /*125f0*/  LDSM.16.M88.4 R108, [R194+0x24000] ;  /* 0x02400000c26c783b */ /* 0x000fe60000000200 */
[C---:B------:R-:W-:Y:S08]  /*12600*/  HMMA.16816.F32 R136, R148.reuse, R124, R136 ;  /* 0x0000007c9488723c */ /* 0x040ff00000001888 */
[----:B------:R-:W-:Y:S08]  /*12610*/  HMMA.16816.F32 R28, R148, R120, R28 ;  /* 0x00000078941c723c */ /* 0x000ff0000000181c */
[C---:B------:R-:W-:Y:S08]  /*12620*/  HMMA.16816.F32 R16, R116.reuse, R168, R16 ;  /* 0x000000a87410723c */ /* 0x040ff00000001810 */
[C---:B------:R-:W-:Y:S08]  /*12630*/  HMMA.16816.F32 R32, R116.reuse, R124, R32 ;  /* 0x0000007c7420723c */ /* 0x040ff00000001820 */
[C---:B------:R-:W-:Y:S08]  /*12640*/  HMMA.16816.F32 R84, R116.reuse, R120, R84 ;  /* 0x000000787454723c */ /* 0x040ff00000001854 */
[----:B------:R-:W-:Y:S01]  /*12650*/  HMMA.16816.F32 R36, R116, R160, R36 ;  /* 0x000000a07424723c */ /* 0x000fe20000001824 */
[----:B------:R-:W1:Y:S07]  /*12660*/  LDSM.16.M88.4 R116, [R194+0x23000] ;  /* 0x02300000c274783b */ /* 0x000e6e0000000200 */
[----:B------:R-:W-:Y:S08]  /*12670*/  HMMA.16816.F32 R112, R140, R168, R112 ;  /* 0x000000a88c70723c */ /* 0x000ff00000001870 */
[C---:B0-----:R-:W-:Y:S08]  /*12680*/  HMMA.16816.F32 R88, R92.reuse, R170, R88 ;  /* 0x000000aa5c58723c */ /* 0x041ff00000001858 */
[C---:B------:R-:W-:Y:S08]  /*12690*/  HMMA.16816.F32 R76, R92.reuse, R126, R76 ;  /* 0x0000007e5c4c723c */ /* 0x040ff0000000184c */
[C---:B------:R-:W-:Y:S08]  /*126a0*/  HMMA.16816.F32 R52, R92.reuse, R122, R52 ;  /* 0x0000007a5c34723c */ /* 0x040ff00000001834 */
[----:B------:R-:W-:Y:S08]  /*126b0*/  HMMA.16816.F32 R56, R92, R162, R56 ;  /* 0x000000a25c38723c */ /* 0x000ff00000001838 */
[----:B------:R-:W-:Y:S01]  /*126c0*/  HMMA.16816.F32 R12, R152, R170, R12 ;  /* 0x000000aa980c723c */ /* 0x000fe2000000180c */
[----:B--2---:R-:W-:Y:S01]  /*126d0*/  FMUL R103, R188, R103 ;  /* 0x00000067bc677220 */ /* 0x004fe20000400000 */
[----:B------:R-:W-:Y:S06]  /*126e0*/  LDSM.16.M88.4 R184, [R193+0x10000] ;  /* 0x01000000c1b8783b */ /* 0x000fec0000000200 */
[----:B------:R-:W-:Y:S01]  /*126f0*/  HMMA.16816.F32 R148, R148, R160, R100 ;  /* 0x000000a09494723c */ /* 0x000fe20000001864 */
[----:B------:R-:W0:Y:S04]  /*12700*/  LDSM.16.M88.4 R100, [R194+0x26000] ;  /* 0x02600000c264783b */ /* 0x000e280000000200 */
[----:B------:R-:W-:Y:S03]  /*12710*/  LDSM.16.M88.4 R180, [R193+0x14000] ;  /* 0x01400000c1b4783b */ /* 0x000fe60000000200 */
[C---:B------:R-:W-:Y:S01]  /*12720*/  HMMA.16816.F32 R104, R152.reuse, R126, R104 ;  /* 0x0000007e9868723c */ /* 0x040fe20000001868 */
[----:B------:R-:W-:Y:S07]  /*12730*/  LDSM.16.M88.4 R172, [R193+0x1c000] ;  /* 0x01c00000c1ac783b */ /* 0x000fee0000000200 */
[C---:B------:R-:W-:Y:S08]  /*12740*/  HMMA.16816.F32 R64, R152.reuse, R122, R64 ;  /* 0x0000007a9840723c */ /* 0x040ff00000001840 */
[----:B------:R-:W-:Y:S01]  /*12750*/  HMMA.16816.F32 R24, R152, R162, R24 ;  /* 0x000000a29818723c */ /* 0x000fe20000001818 */
[----:B------:R-:W2:Y:S07]  /*12760*/  LDSM.16.M88.4 R152, [R194+0x27000] ;  /* 0x02700000c298783b */ /* 0x000eae0000000200 */
[C---:B-1----:R-:W-:Y:S08]  /*12770*/  HMMA.16816.F32 R16, R116.reuse, R170, R16 ;  /* 0x000000aa7410723c */ /* 0x042ff00000001810 */
[C---:B------:R-:W-:Y:S08]  /*12780*/  HMMA.16816.F32 R32, R116.reuse, R126, R32 ;  /* 0x0000007e7420723c */ /* 0x040ff00000001820 */
[C---:B------:R-:W-:Y:S08]  /*12790*/  HMMA.16816.F32 R84, R116.reuse, R122, R84 ;  /* 0x0000007a7454723c */ /* 0x040ff00000001854 */
[----:B------:R-:W-:Y:S01]  /*127a0*/  HMMA.16816.F32 R36, R116, R162, R36 ;  /* 0x000000a27424723c */ /* 0x000fe20000001824 */
[----:B------:R-:W1:Y:S07]  /*127b0*/  LDSM.16.M88.4 R116, [R192+0x20000] ;  /* 0x02000000c074783b */ /* 0x000e6e0000000200 */
[C---:B------:R-:W-:Y:S08]  /*127c0*/  HMMA.16816.F32 R20, R108.reuse, R170, R20 ;  /* 0x000000aa6c14723c */ /* 0x040ff00000001814 */
[C---:B------:R-:W-:Y:S08]  /*127d0*/  HMMA.16816.F32 R60, R108.reuse, R126, R60 ;  /* 0x0000007e6c3c723c */ /* 0x040ff0000000183c */
[C---:B------:R-:W-:Y:S08]  /*127e0*/  HMMA.16816.F32 R40, R108.reuse, R122, R40 ;  /* 0x0000007a6c28723c */ /* 0x040ff00000001828 */
[----:B------:R-:W-:Y:S01]  /*127f0*/  HMMA.16816.F32 R44, R108, R162, R44 ;  /* 0x000000a26c2c723c */ /* 0x000fe2000000182c */
[----:B------:R-:W3:Y:S07]  /*12800*/  LDSM.16.M88.4 R108, [R193+0x18000] ;  /* 0x01800000c16c783b */ /* 0x000eee0000000200 */
[----:B0-----:R-:W-:Y:S01]  /*12810*/  HMMA.16816.F32 R92, R100, R170, R112 ;  /* 0x000000aa645c723c */ /* 0x001fe20000001870 */
[----:B------:R-:W0:Y:S01]  /*12820*/  LDSM.16.M88.4 R112, [R192+0x21000] ;  /* 0x02100000c070783b */ /* 0x000e220000000200 */
[----:B------:R-:W-:-:S02]  /*12830*/  FMUL R134, R190, R250 ;  /* 0x000000fabe867220 */ /* 0x000fc40000400000 */
[C---:B------:R-:W-:Y:S02]  /*12840*/  FMUL R135, R190.reuse, R251 ;  /* 0x000000fbbe877220 */ /* 0x040fe40000400000 */
[C---:B------:R-:W-:Y:S02]  /*12850*/  FMUL R247, R190.reuse, R247 ;  /* 0x000000f7bef77220 */ /* 0x040fe40000400000 */
[C---:B------:R-:W-:Y:S08]  /*12860*/  HMMA.16816.F32 R128, R140.reuse, R124, R128 ;  /* 0x0000007c8c80723c */ /* 0x040ff00000001880 */
[C---:B------:R-:W-:Y:S08]  /*12870*/  HMMA.16816.F32 R132, R140.reuse, R120, R132 ;  /* 0x000000788c84723c */ /* 0x040ff00000001884 */
[----:B------:R-:W-:Y:S08]  /*12880*/  HMMA.16816.F32 R140, R140, R160, R244 ;  /* 0x000000a08c8c723c */ /* 0x000ff000000018f4 */
[C---:B------:R-:W-:Y:S08]  /*12890*/  HMMA.16816.F32 R236, R164.reuse, R170, R236 ;  /* 0x000000aaa4ec723c */ /* 0x040ff000000018ec */
[C---:B------:R-:W-:Y:S08]  /*128a0*/  HMMA.16816.F32 R232, R164.reuse, R126, R232 ;  /* 0x0000007ea4e8723c */ /* 0x040ff000000018e8 */
[C---:B------:R-:W-:Y:S08]  /*128b0*/  HMMA.16816.F32 R48, R164.reuse, R122, R48 ;  /* 0x0000007aa430723c */ /* 0x040ff00000001830 */
[----:B------:R-:W-:Y:S01]  /*128c0*/  HMMA.16816.F32 R68, R164, R162, R68 ;  /* 0x000000a2a444723c */ /* 0x000fe20000001844 */
[----:B------:R-:W-:Y:S07]  /*128d0*/  LDSM.16.M88.4 R164, [R191+0x27000] ;  /* 0x02700000bfa4783b */ /* 0x000fee0000000200 */
[C---:B------:R-:W-:Y:S08]  /*128e0*/  HMMA.16816.F32 R8, R156.reuse, R170, R8 ;  /* 0x000000aa9c08723c */ /* 0x040ff00000001808 */
[C---:B------:R-:W-:Y:S08]  /*128f0*/  HMMA.16816.F32 R72, R156.reuse, R126, R72 ;  /* 0x0000007e9c48723c */ /* 0x040ff00000001848 */
[C---:B------:R-:W-:Y:S08]  /*12900*/  HMMA.16816.F32 R80, R156.reuse, R122, R80 ;  /* 0x0000007a9c50723c */ /* 0x040ff00000001850 */
[----:B------:R-:W-:Y:S01]  /*12910*/  HMMA.16816.F32 R96, R156, R162, R96 ;  /* 0x000000a29c60723c */ /* 0x000fe20000001860 */
[----:B------:R-:W-:Y:S07]  /*12920*/  LDSM.16.M88.4 R156, [R6+0x20080] ;  /* 0x02008000069c783b */ /* 0x000fee0000000200 */
[C---:B------:R-:W-:Y:S08]  /*12930*/  HMMA.16816.F32 R128, R100.reuse, R126, R128 ;  /* 0x0000007e6480723c */ /* 0x040ff00000001880 */
[C---:B------:R-:W-:Y:S08]  /*12940*/  HMMA.16816.F32 R132, R100.reuse, R122, R132 ;  /* 0x0000007a6484723c */ /* 0x040ff00000001884 */
[----:B------:R-:W-:Y:S08]  /*12950*/  HMMA.16816.F32 R140, R100, R162, R140 ;  /* 0x000000a2648c723c */ /* 0x000ff0000000188c */
[C---:B--2---:R-:W-:Y:S01]  /*12960*/  HMMA.16816.F32 R168, R152.reuse, R170, R144 ;  /* 0x000000aa98a8723c */ /* 0x044fe20000001890 */
[----:B------:R-:W2:Y:S07]  /*12970*/  LDSM.16.M88.4 R144, [R192+0x22000] ;  /* 0x02200000c090783b */ /* 0x000eae0000000200 */
[C---:B------:R-:W-:Y:S01]  /*12980*/  HMMA.16816.F32 R100, R152.reuse, R126, R136 ;  /* 0x0000007e9864723c */ /* 0x040fe20000001888 */
[----:B------:R-:W4:Y:S04]  /*12990*/  LDSM.16.M88.4 R136, [R192+0x23000] ;  /* 0x02300000c088783b */ /* 0x000f280000000200 */
[----:B------:R-:W0:Y:S03]  /*129a0*/  LDSM.16.M88.4 R124, [R192+0x24000] ;  /* 0x02400000c07c783b */ /* 0x000e260000000200 */
[----:B------:R-:W-:Y:S01]  /*129b0*/  HMMA.16816.F32 R28, R152, R122, R28 ;  /* 0x0000007a981c723c */ /* 0x000fe2000000181c */
[----:B------:R-:W2:Y:S07]  /*129c0*/  LDSM.16.M88.4 R120, [R192+0x25000] ;  /* 0x02500000c078783b */ /* 0x000eae0000000200 */
[C---:B-1----:R-:W-:Y:S08]  /*129d0*/  HMMA.16816.F32 R236, R116.reuse, R184, R236 ;  /* 0x000000b874ec723c */ /* 0x042ff000000018ec */
[C---:B------:R-:W-:Y:S08]  /*129e0*/  HMMA.16816.F32 R232, R116.reuse, R180, R232 ;  /* 0x000000b474e8723c */ /* 0x040ff000000018e8 */
[C---:B---3--:R-:W-:Y:S08]  /*129f0*/  HMMA.16816.F32 R48, R116.reuse, R108, R48 ;  /* 0x0000006c7430723c */ /* 0x048ff00000001830 */
[----:B------:R-:W-:Y:S01]  /*12a00*/  HMMA.16816.F32 R68, R116, R172, R68 ;  /* 0x000000ac7444723c */ /* 0x000fe20000001844 */
[----:B------:R-:W1:Y:S07]  /*12a10*/  LDSM.16.M88.4 R116, [R192+0x26000] ;  /* 0x02600000c074783b */ /* 0x000e6e0000000200 */
[C---:B0-----:R-:W-:Y:S08]  /*12a20*/  HMMA.16816.F32 R8, R112.reuse, R184, R8 ;  /* 0x000000b87008723c */ /* 0x041ff00000001808 */
[C---:B------:R-:W-:Y:S08]  /*12a30*/  HMMA.16816.F32 R72, R112.reuse, R180, R72 ;  /* 0x000000b47048723c */ /* 0x040ff00000001848 */
[C---:B------:R-:W-:Y:S08]  /*12a40*/  HMMA.16816.F32 R80, R112.reuse, R108, R80 ;  /* 0x0000006c7050723c */ /* 0x040ff00000001850 */
[----:B------:R-:W-:Y:S01]  /*12a50*/  HMMA.16816.F32 R96, R112, R172, R96 ;  /* 0x000000ac7060723c */ /* 0x000fe20000001860 */
[----:B------:R-:W0:Y:S07]  /*12a60*/  LDSM.16.M88.4 R112, [R192+0x27000] ;  /* 0x02700000c070783b */ /* 0x000e2e0000000200 */
[----:B------:R-:W-:Y:S01]  /*12a70*/  HMMA.16816.F32 R160, R152, R162, R148 ;  /* 0x000000a298a0723c */ /* 0x000fe20000001894 */
[----:B------:R-:W-:Y:S04]  /*12a80*/  LDSM.16.M88.4 R148, [R223+0x14080] ;  /* 0x01408000df94783b */ /* 0x000fe80000000200 */
[----:B------:R-:W-:Y:S03]  /*12a90*/  LDSM.16.M88.4 R152, [R6+0x21080] ;  /* 0x021080000698783b */ /* 0x000fe60000000200 */
[C---:B--2---:R-:W-:Y:S08]  /*12aa0*/  HMMA.16816.F32 R12, R144.reuse, R184, R12 ;  /* 0x000000b8900c723c */ /* 0x044ff0000000180c */
[C---:B------:R-:W-:Y:S08]  /*12ab0*/  HMMA.16816.F32 R104, R144.reuse, R180, R104 ;  /* 0x000000b49068723c */ /* 0x040ff00000001868 */
[C---:B------:R-:W-:Y:S08]  /*12ac0*/  HMMA.16816.F32 R64, R144.reuse, R108, R64 ;  /* 0x0000006c9040723c */ /* 0x040ff00000001840 */
[----:B------:R-:W-:Y:S01]  /*12ad0*/  HMMA.16816.F32 R24, R144, R172, R24 ;  /* 0x000000ac9018723c */ /* 0x000fe20000001818 */
[----:B------:R-:W2:Y:S07]  /*12ae0*/  LDSM.16.M88.4 R144, [R191+0x20000] ;  /* 0x02000000bf90783b */ /* 0x000eae0000000200 */
[C---:B----4-:R-:W-:Y:S08]  /*12af0*/  HMMA.16816.F32 R16, R136.reuse, R184, R16 ;  /* 0x000000b88810723c */ /* 0x050ff00000001810 */
[C---:B------:R-:W-:Y:S08]  /*12b00*/  HMMA.16816.F32 R32, R136.reuse, R180, R32 ;  /* 0x000000b48820723c */ /* 0x040ff00000001820 */
[C---:B------:R-:W-:Y:S08]  /*12b10*/  HMMA.16816.F32 R84, R136.reuse, R108, R84 ;  /* 0x0000006c8854723c */ /* 0x040ff00000001854 */
[----:B------:R-:W-:Y:S01]  /*12b20*/  HMMA.16816.F32 R36, R136, R172, R36 ;  /* 0x000000ac8824723c */ /* 0x000fe20000001824 */
[----:B------:R-:W3:Y:S07]  /*12b30*/  LDSM.16.M88.4 R136, [R191+0x21000] ;  /* 0x02100000bf88783b */ /* 0x000eee0000000200 */
[C---:B------:R-:W-:Y:S08]  /*12b40*/  HMMA.16816.F32 R20, R124.reuse, R184, R20 ;  /* 0x000000b87c14723c */ /* 0x040ff00000001814 */
[C---:B------:R-:W-:Y:S08]  /*12b50*/  HMMA.16816.F32 R60, R124.reuse, R180, R60 ;  /* 0x000000b47c3c723c */ /* 0x040ff0000000183c */
[C---:B------:R-:W-:Y:S08]  /*12b60*/  HMMA.16816.F32 R40, R124.reuse, R108, R40 ;  /* 0x0000006c7c28723c */ /* 0x040ff00000001828 */
[----:B------:R-:W-:Y:S01]  /*12b70*/  HMMA.16816.F32 R44, R124, R172, R44 ;  /* 0x000000ac7c2c723c */ /* 0x000fe2000000182c */
[----:B------:R-:W4:Y:S07]  /*12b80*/  LDSM.16.M88.4 R124, [R191+0x22000] ;  /* 0x02200000bf7c783b */ /* 0x000f2e0000000200 */
[C---:B------:R-:W-:Y:S08]  /*12b90*/  HMMA.16816.F32 R88, R120.reuse, R184, R88 ;  /* 0x000000b87858723c */ /* 0x040ff00000001858 */
[C---:B------:R-:W-:Y:S08]  /*12ba0*/  HMMA.16816.F32 R76, R120.reuse, R180, R76 ;  /* 0x000000b4784c723c */ /* 0x040ff0000000184c */
        /* <DEDUP_REMOVED lines=8> */
[C---:B0-----:R-:W-:Y:S08]  /*12c30*/  HMMA.16816.F32 R168, R112.reuse, R184, R168 ;  /* 0x000000b870a8723c */ /* 0x041ff000000018a8 */
[C---:B------:R-:W-:Y:S08]  /*12c40*/  HMMA.16816.F32 R100, R112.reuse, R180, R100 ;  /* 0x000000b47064723c */ /* 0x040ff00000001864 */
[C---:B------:R-:W-:Y:S08]  /*12c50*/  HMMA.16816.F32 R28, R112.reuse, R108, R28 ;  /* 0x0000006c701c723c */ /* 0x040ff0000000181c */
[----:B------:R-:W-:Y:S01]  /*12c60*/  HMMA.16816.F32 R160, R112, R172, R160 ;  /* 0x000000ac70a0723c */ /* 0x000fe200000018a0 */
[----:B------:R-:W0:Y:S07]  /*12c70*/  LDSM.16.M88.4 R112, [R191+0x25000] ;  /* 0x02500000bf70783b */ /* 0x000e2e0000000200 */
[C---:B--2---:R-:W-:Y:S08]  /*12c80*/  HMMA.16816.F32 R232, R144.reuse, R182, R232 ;  /* 0x000000b690e8723c */ /* 0x044ff000000018e8 */
[----:B------:R-:W-:Y:S08]  /*12c90*/  HMMA.16816.F32 R48, R144, R110, R48 ;  /* 0x0000006e9030723c */ /* 0x000ff00000001830 */
[C---:B---3--:R-:W-:Y:S08]  /*12ca0*/  HMMA.16816.F32 R72, R136.reuse, R182, R72 ;  /* 0x000000b68848723c */ /* 0x048ff00000001848 */
[----:B------:R-:W-:Y:S08]  /*12cb0*/  HMMA.16816.F32 R80, R136, R110, R80 ;  /* 0x0000006e8850723c */ /* 0x000ff00000001850 */
[C---:B----4-:R-:W-:Y:S08]  /*12cc0*/  HMMA.16816.F32 R104, R124.reuse, R182, R104 ;  /* 0x000000b67c68723c */ /* 0x050ff00000001868 */
[----:B------:R-:W-:Y:S08]  /*12cd0*/  HMMA.16816.F32 R64, R124, R110, R64 ;  /* 0x0000006e7c40723c */ /* 0x000ff00000001840 */
[C---:B------:R-:W-:Y:S08]  /*12ce0*/  HMMA.16816.F32 R32, R120.reuse, R182, R32 ;  /* 0x000000b67820723c */ /* 0x040ff00000001820 */
[----:B------:R-:W-:Y:S08]  /*12cf0*/  HMMA.16816.F32 R84, R120, R110, R84 ;  /* 0x0000006e7854723c */ /* 0x000ff00000001854 */
[C---:B-1----:R-:W-:Y:S08]  /*12d00*/  HMMA.16816.F32 R60, R116.reuse, R182, R60 ;  /* 0x000000b6743c723c */ /* 0x042ff0000000183c */
[----:B------:R-:W-:Y:S08]  /*12d10*/  HMMA.16816.F32 R40, R116, R110, R40 ;  /* 0x0000006e7428723c */ /* 0x000ff00000001828 */
[C---:B0-----:R-:W-:Y:S08]  /*12d20*/  HMMA.16816.F32 R76, R112.reuse, R182, R76 ;  /* 0x000000b6704c723c */ /* 0x041ff0000000184c */
[----:B------:R-:W-:Y:S08]  /*12d30*/  HMMA.16816.F32 R52, R112, R110, R52 ;  /* 0x0000006e7034723c */ /* 0x000ff00000001834 */
[C---:B------:R-:W-:Y:S08]  /*12d40*/  HMMA.16816.F32 R128, R176.reuse, R182, R128 ;  /* 0x000000b6b080723c */ /* 0x040ff00000001880 */
[----:B------:R-:W-:Y:S08]  /*12d50*/  HMMA.16816.F32 R132, R176, R110, R132 ;  /* 0x0000006eb084723c */ /* 0x000ff00000001884 */
[C---:B------:R-:W-:Y:S08]  /*12d60*/  HMMA.16816.F32 R236, R144.reuse, R186, R236 ;  /* 0x000000ba90ec723c */ /* 0x040ff000000018ec */
[----:B------:R-:W-:Y:S01]  /*12d70*/  HMMA.16816.F32 R68, R144, R174, R68 ;  /* 0x000000ae9044723c */ /* 0x000fe20000001844 */
[----:B------:R-:W0:Y:S07]  /*12d80*/  LDSM.16.M88.4 R144, [R223+0x10080] ;  /* 0x01008000df90783b */ /* 0x000e2e0000000200 */
[C---:B------:R-:W-:Y:S08]  /*12d90*/  HMMA.16816.F32 R8, R136.reuse, R186, R8 ;  /* 0x000000ba8808723c */ /* 0x040ff00000001808 */
[----:B------:R-:W-:Y:S01]  /*12da0*/  HMMA.16816.F32 R96, R136, R174, R96 ;  /* 0x000000ae8860723c */ /* 0x000fe20000001860 */
[----:B------:R-:W-:Y:S07]  /*12db0*/  LDSM.16.M88.4 R136, [R6+0x22080] ;  /* 0x022080000688783b */ /* 0x000fee0000000200 */
        /* <DEDUP_REMOVED lines=8> */
[----:B------:R-:W1:Y:S07]  /*12e40*/  LDSM.16.M88.4 R116, [R223+0x18080] ;  /* 0x01808000df74783b */ /* 0x000e6e0000000200 */
[C---:B------:R-:W-:Y:S08]  /*12e50*/  HMMA.16816.F32 R88, R112.reuse, R186, R88 ;  /* 0x000000ba7058723c */ /* 0x040ff00000001858 */
[----:B------:R-:W-:Y:S01]  /*12e60*/  HMMA.16816.F32 R56, R112, R174, R56 ;  /* 0x000000ae7038723c */ /* 0x000fe20000001838 */
[----:B------:R-:W2:Y:S07]  /*12e70*/  LDSM.16.M88.4 R112, [R223+0x1c080] ;  /* 0x01c08000df70783b */ /* 0x000eae0000000200 */
[C---:B------:R-:W-:Y:S01]  /*12e80*/  HMMA.16816.F32 R180, R164.reuse, R182, R100 ;  /* 0x000000b6a4b4723c */ /* 0x040fe20000001864 */
[----:B------:R-:W3:Y:S07]  /*12e90*/  LDSM.16.M88.4 R100, [R6+0x25080] ;  /* 0x025080000664783b */ /* 0x000eee0000000200 */
[----:B------:R-:W-:Y:S01]  /*12ea0*/  HMMA.16816.F32 R108, R164, R110, R28 ;  /* 0x0000006ea46c723c */ /* 0x000fe2000000181c */
[----:B------:R-:W4:Y:S07]  /*12eb0*/  LDSM.16.M88.4 R28, [R6+0x26080] ;  /* 0x02608000061c783b */ /* 0x000f2e0000000200 */
[C---:B------:R-:W-:Y:S08]  /*12ec0*/  HMMA.16816.F32 R92, R176.reuse, R186, R92 ;  /* 0x000000bab05c723c */ /* 0x040ff0000000185c */
[-C--:B------:R-:W-:Y:S01]  /*12ed0*/  HMMA.16816.F32 R140, R176, R174.reuse, R140 ;  /* 0x000000aeb08c723c */ /* 0x080fe2000000188c */
[----:B------:R-:W-:Y:S07]  /*12ee0*/  LDSM.16.M88.4 R176, [R194+0x27080] ;  /* 0x02708000c2b0783b */ /* 0x000fee0000000200 */
[----:B------:R-:W-:Y:S01]  /*12ef0*/  HMMA.16816.F32 R172, R164, R174, R160 ;  /* 0x000000aea4ac723c */ /* 0x000fe200000018a0 */
[----:B------:R-:W3:Y:S07]  /*12f00*/  LDSM.16.M88.4 R160, [R6+0x27080] ;  /* 0x0270800006a0783b */ /* 0x000eee0000000200 */
[C---:B0-----:R-:W-:Y:S08]  /*12f10*/  HMMA.16816.F32 R236, R156.reuse, R144, R236 ;  /* 0x000000909cec723c */ /* 0x041ff000000018ec */
[C---:B------:R-:W-:Y:S08]  /*12f20*/  HMMA.16816.F32 R232, R156.reuse, R148, R232 ;  /* 0x000000949ce8723c */ /* 0x040ff000000018e8 */
[C---:B-1----:R-:W-:Y:S08]  /*12f30*/  HMMA.16816.F32 R48, R156.reuse, R116, R48 ;  /* 0x000000749c30723c */ /* 0x042ff00000001830 */
[----:B--2---:R-:W-:Y:S01]  /*12f40*/  HMMA.16816.F32 R68, R156, R112, R68 ;  /* 0x000000709c44723c */ /* 0x004fe20000001844 */
[----:B------:R-:W0:Y:S07]  /*12f50*/  LDSM.16.M88.4 R156, [R194+0x20080] ;  /* 0x02008000c29c783b */ /* 0x000e2e0000000200 */
[C---:B------:R-:W-:Y:S08]  /*12f60*/  HMMA.16816.F32 R8, R152.reuse, R144, R8 ;  /* 0x000000909808723c */ /* 0x040ff00000001808 */
        /* <DEDUP_REMOVED lines=13> */
[----:B------:R-:W2:Y:S07]  /*13040*/  LDSM.16.M88.4 R124, [R194+0x22080] ;  /* 0x02208000c27c783b */ /* 0x000eae0000000200 */
[C---:B------:R-:W-:Y:S08]  /*13050*/  HMMA.16816.F32 R20, R120.reuse, R144, R20 ;  /* 0x000000907814723c */ /* 0x040ff00000001814 */
[C---:B------:R-:W-:Y:S08]  /*13060*/  HMMA.16816.F32 R60, R120.reuse, R148, R60 ;  /* 0x00000094783c723c */ /* 0x040ff0000000183c */
[C---:B------:R-:W-:Y:S08]  /*13070*/  HMMA.16816.F32 R40, R120.reuse, R116, R40 ;  /* 0x000000747828723c */ /* 0x040ff00000001828 */
[----:B------:R-:W-:Y:S01]  /*13080*/  HMMA.16816.F32 R44, R120, R112, R44 ;  /* 0x00000070782c723c */ /* 0x000fe2000000182c */
[----:B------:R-:W0:Y:S07]  /*13090*/  LDSM.16.M88.4 R120, [R194+0x23080] ;  /* 0x02308000c278783b */ /* 0x000e2e0000000200 */
[C---:B---3--:R-:W-:Y:S08]  /*130a0*/  HMMA.16816.F32 R88, R100.reuse, R144, R88 ;  /* 0x000000906458723c */ /* 0x048ff00000001858 */
[C---:B------:R-:W-:Y:S08]  /*130b0*/  HMMA.16816.F32 R76, R100.reuse, R148, R76 ;  /* 0x00000094644c723c */ /* 0x040ff0000000184c */
[C---:B------:R-:W-:Y:S08]  /*130c0*/  HMMA.16816.F32 R52, R100.reuse, R116, R52 ;  /* 0x000000746434723c */ /* 0x040ff00000001834 */
[----:B------:R-:W-:Y:S01]  /*130d0*/  HMMA.16816.F32 R56, R100, R112, R56 ;  /* 0x000000706438723c */ /* 0x000fe20000001838 */
[----:B------:R-:W3:Y:S07]  /*130e0*/  LDSM.16.M88.4 R100, [R194+0x24080] ;  /* 0x02408000c264783b */ /* 0x000eee0000000200 */
[C---:B----4-:R-:W-:Y:S08]  /*130f0*/  HMMA.16816.F32 R92, R28.reuse, R144, R92 ;  /* 0x000000901c5c723c */ /* 0x050ff0000000185c */
[C---:B------:R-:W-:Y:S08]  /*13100*/  HMMA.16816.F32 R128, R28.reuse, R148, R128 ;  /* 0x000000941c80723c */ /* 0x040ff00000001880 */
[C---:B------:R-:W-:Y:S08]  /*13110*/  HMMA.16816.F32 R132, R28.reuse, R116, R132 ;  /* 0x000000741c84723c */ /* 0x040ff00000001884 */
[----:B------:R-:W-:Y:S01]  /*13120*/  HMMA.16816.F32 R140, R28, R112, R140 ;  /* 0x000000701c8c723c */ /* 0x000fe2000000188c */
[----:B------:R-:W4:Y:S07]  /*13130*/  LDSM.16.M88.4 R28, [R194+0x25080] ;  /* 0x02508000c21c783b */ /* 0x000f2e0000000200 */
[----:B------:R-:W-:Y:S08]  /*13140*/  HMMA.16816.F32 R180, R160, R148, R180 ;  /* 0x00000094a0b4723c */ /* 0x000ff000000018b4 */
[-C--:B0-----:R-:W-:Y:S08]  /*13150*/  HMMA.16816.F32 R232, R156, R150.reuse, R232 ;  /* 0x000000969ce8723c */ /* 0x081ff000000018e8 */
[-C--:B-1----:R-:W-:Y:S08]  /*13160*/  HMMA.16816.F32 R72, R152, R150.reuse, R72 ;  /* 0x000000969848723c */ /* 0x082ff00000001848 */
[-C--:B--2---:R-:W-:Y:S08]  /*13170*/  HMMA.16816.F32 R104, R124, R150.reuse, R104 ;  /* 0x000000967c68723c */ /* 0x084ff00000001868 */
[-C--:B------:R-:W-:Y:S08]  /*13180*/  HMMA.16816.F32 R32, R120, R150.reuse, R32 ;  /* 0x000000967820723c */ /* 0x080ff00000001820 */
[-C--:B---3--:R-:W-:Y:S08]  /*13190*/  HMMA.16816.F32 R60, R100, R150.reuse, R60 ;  /* 0x00000096643c723c */ /* 0x088ff0000000183c */
[-C--:B----4-:R-:W-:Y:S08]  /*131a0*/  HMMA.16816.F32 R76, R28, R150.reuse, R76 ;  /* 0x000000961c4c723c */ /* 0x090ff0000000184c */
[-C--:B------:R-:W-:Y:S08]  /*131b0*/  HMMA.16816.F32 R128, R136, R150.reuse, R128 ;  /* 0x000000968880723c */ /* 0x080ff00000001880 */
[----:B------:R-:W-:Y:S01]  /*131c0*/  HMMA.16816.F32 R148, R176, R150, R180 ;  /* 0x00000096b094723c */ /* 0x000fe200000018b4 */
[----:B------:R-:W2:Y:S04]  /*131d0*/  LDL.LU R183, [R1+0x138] ;  /* 0x0001380001b77983 */ /* 0x000ea80000300800 */
[----:B------:R-:W3:Y:S04]  /*131e0*/  LDL.LU R182, [R1+0x13c] ;  /* 0x00013c0001b67983 */ /* 0x000ee80000300800 */
[----:B------:R-:W4:Y:S04]  /*131f0*/  LDL.LU R181, [R1+0x140] ;  /* 0x0001400001b57983 */ /* 0x000f280000300800 */
[----:B------:R-:W2:Y:S01]  /*13200*/  LDL.LU R180, [R1+0x100] ;  /* 0x0001000001b47983 */ /* 0x000ea20000300800 */
[----:B------:R-:W-:Y:S08]  /*13210*/  HMMA.16816.F32 R108, R160, R116, R108 ;  /* 0x00000074a06c723c */ /* 0x000ff0000000186c */
[C---:B------:R-:W-:Y:S08]  /*13220*/  HMMA.16816.F32 R8, R152.reuse, R146, R8 ;  /* 0x000000929808723c */ /* 0x040ff00000001808 */
[C---:B------:R-:W-:Y:S08]  /*13230*/  HMMA.16816.F32 R80, R152.reuse, R118, R80 ;  /* 0x000000769850723c */ /* 0x040ff00000001850 */
[----:B------:R-:W-:Y:S01]  /*13240*/  HMMA.16816.F32 R96, R152, R114, R96 ;  /* 0x000000729860723c */ /* 0x000fe20000001860 */
[----:B------:R-:W-:Y:S07]  /*13250*/  LDSM.16.M88.4 R152, [R192+0x24080] ;  /* 0x02408000c098783b */ /* 0x000fee0000000200 */
[C---:B------:R-:W-:Y:S08]  /*13260*/  HMMA.16816.F32 R12, R124.reuse, R146, R12 ;  /* 0x000000927c0c723c */ /* 0x040ff0000000180c */
[C---:B------:R-:W-:Y:S08]  /*13270*/  HMMA.16816.F32 R64, R124.reuse, R118, R64 ;  /* 0x000000767c40723c */ /* 0x040ff00000001840 */
[----:B------:R-:W-:Y:S01]  /*13280*/  HMMA.16816.F32 R24, R124, R114, R24 ;  /* 0x000000727c18723c */ /* 0x000fe20000001818 */
[----:B------:R-:W0:Y:S07]  /*13290*/  LDSM.16.M88.4 R124, [R193+0x10080] ;  /* 0x01008000c17c783b */ /* 0x000e2e0000000200 */
[C---:B------:R-:W-:Y:S08]  /*132a0*/  HMMA.16816.F32 R16, R120.reuse, R146, R16 ;  /* 0x000000927810723c */ /* 0x040ff00000001810 */
[C---:B------:R-:W-:Y:S08]  /*132b0*/  HMMA.16816.F32 R84, R120.reuse, R118, R84 ;  /* 0x000000767854723c */ /* 0x040ff00000001854 */
[----:B------:R-:W-:Y:S01]  /*132c0*/  HMMA.16816.F32 R36, R120, R114, R36 ;  /* 0x000000727824723c */ /* 0x000fe20000001824 */
[----:B------:R-:W1:Y:S07]  /*132d0*/  LDSM.16.M88.4 R120, [R193+0x14080] ;  /* 0x01408000c178783b */ /* 0x000e6e0000000200 */
        /* <DEDUP_REMOVED lines=8> */
[----:B------:R-:W-:Y:S01]  /*13360*/  HMMA.16816.F32 R184, R164, R186, R168 ;  /* 0x000000baa4b8723c */ /* 0x000fe200000018a8 */
[----:B------:R-:W-:Y:S04]  /*13370*/  LDSM.16.M88.4 R168, [R192+0x20080] ;  /* 0x02008000c0a8783b */ /* 0x000fe80000000200 */
[----:B------:R-:W-:Y:S03]  /*13380*/  LDSM.16.M88.4 R164, [R192+0x21080] ;  /* 0x02108000c0a4783b */ /* 0x000fe60000000200 */
[C---:B------:R-:W-:Y:S08]  /*13390*/  HMMA.16816.F32 R92, R136.reuse, R146, R92 ;  /* 0x00000092885c723c */ /* 0x040ff0000000185c */
[C---:B------:R-:W-:Y:S08]  /*133a0*/  HMMA.16816.F32 R132, R136.reuse, R118, R132 ;  /* 0x000000768884723c */ /* 0x040ff00000001884 */
[----:B------:R-:W-:Y:S01]  /*133b0*/  HMMA.16816.F32 R140, R136, R114, R140 ;  /* 0x00000072888c723c */ /* 0x000fe2000000188c */
[----:B------:R-:W0:Y:S07]  /*133c0*/  LDSM.16.M88.4 R136, [R192+0x25080] ;  /* 0x02508000c088783b */ /* 0x000e2e0000000200 */
[-C--:B------:R-:W-:Y:S08]  /*133d0*/  HMMA.16816.F32 R48, R156, R118.reuse, R48 ;  /* 0x000000769c30723c */ /* 0x080ff00000001830 */
[----:B------:R-:W-:Y:S01]  /*133e0*/  HMMA.16816.F32 R116, R176, R118, R108 ;  /* 0x00000076b074723c */ /* 0x000fe2000000186c */
[----:B------:R-:W1:Y:S07]  /*133f0*/  LDSM.16.M88.4 R108, [R192+0x26080] ;  /* 0x02608000c06c783b */ /* 0x000e6e0000000200 */
[C---:B------:R-:W-:Y:S08]  /*13400*/  HMMA.16816.F32 R184, R160.reuse, R144, R184 ;  /* 0x00000090a0b8723c */ /* 0x040ff000000018b8 */
[----:B------:R-:W-:Y:S01]  /*13410*/  HMMA.16816.F32 R172, R160, R112, R172 ;  /* 0x00000070a0ac723c */ /* 0x000fe200000018ac */
[----:B------:R-:W2:Y:S07]  /*13420*/  LDSM.16.M88.4 R160, [R192+0x22080] ;  /* 0x02208000c0a0783b */ /* 0x000eae0000000200 */
[C---:B------:R-:W-:Y:S08]  /*13430*/  HMMA.16816.F32 R236, R156.reuse, R146, R236 ;  /* 0x000000929cec723c */ /* 0x040ff000000018ec */
[----:B------:R-:W-:Y:S01]  /*13440*/  HMMA.16816.F32 R68, R156, R114, R68 ;  /* 0x000000729c44723c */ /* 0x000fe20000001844 */
[----:B------:R-:W2:Y:S07]  /*13450*/  LDSM.16.M88.4 R156, [R192+0x23080] ;  /* 0x02308000c09c783b */ /* 0x000eae0000000200 */
[C---:B0-----:R-:W-:Y:S08]  /*13460*/  HMMA.16816.F32 R20, R152.reuse, R124, R20 ;  /* 0x0000007c9814723c */ /* 0x041ff00000001814 */
[C---:B-1----:R-:W-:Y:S08]  /*13470*/  HMMA.16816.F32 R60, R152.reuse, R120, R60 ;  /* 0x00000078983c723c */ /* 0x042ff0000000183c */
[C---:B------:R-:W-:Y:S08]  /*13480*/  HMMA.16816.F32 R40, R152.reuse, R28, R40 ;  /* 0x0000001c9828723c */ /* 0x040ff00000001828 */
[----:B------:R-:W-:Y:S01]  /*13490*/  HMMA.16816.F32 R44, R152, R100, R44 ;  /* 0x00000064982c723c */ /* 0x000fe2000000182c */
[----:B------:R-:W0:Y:S07]  /*134a0*/  LDSM.16.M88.4 R152, [R191+0x25080] ;  /* 0x02508000bf98783b */ /* 0x000e2e0000000200 */
[C---:B------:R-:W-:Y:S08]  /*134b0*/  HMMA.16816.F32 R88, R136.reuse, R124, R88 ;  /* 0x0000007c8858723c */ /* 0x040ff00000001858 */
[C---:B------:R-:W-:Y:S08]  /*134c0*/  HMMA.16816.F32 R76, R136.reuse, R120, R76 ;  /* 0x00000078884c723c */ /* 0x040ff0000000184c */
[C---:B------:R-:W-:Y:S08]  /*134d0*/  HMMA.16816.F32 R52, R136.reuse, R28, R52 ;  /* 0x0000001c8834723c */ /* 0x040ff00000001834 */
[----:B------:R-:W-:Y:S01]  /*134e0*/  HMMA.16816.F32 R56, R136, R100, R56 ;  /* 0x000000648838723c */ /* 0x000fe20000001838 */
[----:B------:R-:W1:Y:S07]  /*134f0*/  LDSM.16.M88.4 R136, [R191+0x26080] ;  /* 0x02608000bf88783b */ /* 0x000e6e0000000200 */
[C---:B------:R-:W-:Y:S08]  /*13500*/  HMMA.16816.F32 R144, R176.reuse, R146, R184 ;  /* 0x00000092b090723c */ /* 0x040ff000000018b8 */
[----:B------:R-:W-:Y:S01]  /*13510*/  HMMA.16816.F32 R112, R176, R114, R172 ;  /* 0x00000072b070723c */ /* 0x000fe200000018ac */
[----:B------:R-:W0:Y:S04]  /*13520*/  LDSM.16.M88.4 R176, [R192+0x27080] ;  /* 0x02708000c0b0783b */ /* 0x000e280000000200 */
[----:B------:R-:W0:Y:S03]  /*13530*/  LDSM.16.M88.4 R172, [R191+0x20080] ;  /* 0x02008000bfac783b */ /* 0x000e260000000200 */
[C---:B------:R-:W-:Y:S08]  /*13540*/  HMMA.16816.F32 R92, R108.reuse, R124, R92 ;  /* 0x0000007c6c5c723c */ /* 0x040ff0000000185c */
[----:B------:R-:W-:Y:S08]  /*13550*/  HMMA.16816.F32 R128, R108, R120, R128 ;  /* 0x000000786c80723c */ /* 0x000ff00000001880 */
[C---:B------:R-:W-:Y:S08]  /*13560*/  HMMA.16816.F32 R236, R168.reuse, R124, R236 ;  /* 0x0000007ca8ec723c */ /* 0x040ff000000018ec */
[C---:B------:R-:W-:Y:S08]  /*13570*/  HMMA.16816.F32 R232, R168.reuse, R120, R232 ;  /* 0x00000078a8e8723c */ /* 0x040ff000000018e8 */
[C---:B------:R-:W-:Y:S08]  /*13580*/  HMMA.16816.F32 R48, R168.reuse, R28, R48 ;  /* 0x0000001ca830723c */ /* 0x040ff00000001830 */
[----:B------:R-:W-:Y:S01]  /*13590*/  HMMA.16816.F32 R68, R168, R100, R68 ;  /* 0x00000064a844723c */ /* 0x000fe20000001844 */
[----:B------:R-:W0:Y:S07]  /*135a0*/  LDSM.16.M88.4 R168, [R191+0x21080] ;  /* 0x02108000bfa8783b */ /* 0x000e2e0000000200 */
[C---:B------:R-:W-:Y:S08]  /*135b0*/  HMMA.16816.F32 R8, R164.reuse, R124, R8 ;  /* 0x0000007ca408723c */ /* 0x040ff00000001808 */
[C---:B------:R-:W-:Y:S08]  /*135c0*/  HMMA.16816.F32 R72, R164.reuse, R120, R72 ;  /* 0x00000078a448723c */ /* 0x040ff00000001848 */
[C---:B------:R-:W-:Y:S08]  /*135d0*/  HMMA.16816.F32 R80, R164.reuse, R28, R80 ;  /* 0x0000001ca450723c */ /* 0x040ff00000001850 */
[----:B------:R-:W-:Y:S01]  /*135e0*/  HMMA.16816.F32 R96, R164, R100, R96 ;  /* 0x00000064a460723c */ /* 0x000fe20000001860 */
[----:B------:R-:W0:Y:S07]  /*135f0*/  LDSM.16.M88.4 R164, [R191+0x22080] ;  /* 0x02208000bfa4783b */ /* 0x000e2e0000000200 */
[C---:B--2---:R-:W-:Y:S08]  /*13600*/  HMMA.16816.F32 R12, R160.reuse, R124, R12 ;  /* 0x0000007ca00c723c */ /* 0x044ff0000000180c */
        /* <DEDUP_REMOVED lines=8> */
[----:B------:R-:W1:Y:S07]  /*13690*/  LDSM.16.M88.4 R156, [R191+0x24080] ;  /* 0x02408000bf9c783b */ /* 0x000e6e0000000200 */
[C---:B------:R-:W-:Y:S08]  /*136a0*/  HMMA.16816.F32 R132, R108.reuse, R28, R132 ;  /* 0x0000001c6c84723c */ /* 0x040ff00000001884 */
[----:B------:R-:W-:Y:S01]  /*136b0*/  HMMA.16816.F32 R140, R108, R100, R140 ;  /* 0x000000646c8c723c */ /* 0x000fe2000000188c */
[----:B------:R-:W2:Y:S07]  /*136c0*/  LDSM.16.M88.4 R108, [R191+0x27080] ;  /* 0x02708000bf6c783b */ /* 0x000eae0000000200 */
[C---:B0-----:R-:W-:Y:S08]  /*136d0*/  HMMA.16816.F32 R88, R152.reuse, R126, R88 ;  /* 0x0000007e9858723c */ /* 0x041ff00000001858 */
[C---:B------:R-:W-:Y:S08]  /*136e0*/  HMMA.16816.F32 R76, R152.reuse, R122, R76 ;  /* 0x0000007a984c723c */ /* 0x040ff0000000184c */
[C---:B------:R-:W-:Y:S08]  /*136f0*/  HMMA.16816.F32 R52, R152.reuse, R30, R52 ;  /* 0x0000001e9834723c */ /* 0x040ff00000001834 */
[----:B------:R-:W-:Y:S08]  /*13700*/  HMMA.16816.F32 R56, R152, R102, R56 ;  /* 0x000000669838723c */ /* 0x000ff00000001838 */
[C---:B-1----:R-:W-:Y:S08]  /*13710*/  HMMA.16816.F32 R152, R136.reuse, R126, R92 ;  /* 0x0000007e8898723c */ /* 0x042ff0000000185c */
[----:B------:R-:W-:Y:S08]  /*13720*/  HMMA.16816.F32 R92, R136, R122, R128 ;  /* 0x0000007a885c723c */ /* 0x000ff00000001880 */
[C---:B------:R-:W-:Y:S08]  /*13730*/  HMMA.16816.F32 R144, R176.reuse, R124, R144 ;  /* 0x0000007cb090723c */ /* 0x040ff00000001890 */
[C---:B------:R-:W-:Y:S08]  /*13740*/  HMMA.16816.F32 R148, R176.reuse, R120, R148 ;  /* 0x00000078b094723c */ /* 0x040ff00000001894 */
[C---:B------:R-:W-:Y:S08]  /*13750*/  HMMA.16816.F32 R116, R176.reuse, R28, R116 ;  /* 0x0000001cb074723c */ /* 0x040ff00000001874 */
[----:B------:R-:W-:Y:S01]  /*13760*/  HMMA.16816.F32 R112, R176, R100, R112 ;  /* 0x00000064b070723c */ /* 0x000fe20000001870 */
[----:B------:R-:W-:Y:S01]  /*13770*/  STL.64 [R1+0x10], R152 ;  /* 0x0000109801007387 */ /* 0x000fe20000100a00 */
[----:B------:R-:W-:Y:S01]  /*13780*/  FFMA R183, R190, R183, R231 ;  /* 0x000000b7beb77223 */ /* 0x000fe200000000e7 */
[----:B------:R-:W-:Y:S01]  /*13790*/  IADD3 R180, R180, 0x80, RZ ;  /* 0x00000080b4b47810 */ /* 0x000fe20007ffe0ff */
[----:B---3--:R-:W-:Y:S01]  /*137a0*/  FFMA R182, R189, R182, R3 ;  /* 0x000000b6bdb67223 */ /* 0x008fe20000000003 */
[----:B------:R-:W-:Y:S01]  /*137b0*/  STL.64 [R1+0x18], R154 ;  /* 0x0000189a01007387 */ /* 0x000fe20000100a00 */
[----:B----4-:R-:W-:Y:S01]  /*137c0*/  FFMA R181, R188, R181, R205 ;  /* 0x000000b5bcb57223 */ /* 0x010fe200000000cd */
[----:B------:R-:W-:-:S02]  /*137d0*/  MOV R100, 0x80 ;  /* 0x0000008000647802 */ /* 0x000fc40000000f00 */
[----:B------:R-:W-:Y:S04]  /*137e0*/  STL.64 [R1], R92 ;  /* 0x0000005c01007387 */ /* 0x000fe80000100a00 */
[----:B------:R0:W-:Y:S01]  /*137f0*/  STL.64 [R1+0x8], R94 ;  /* 0x0000085e01007387 */ /* 0x0001e20000100a00 */
[----:B------:R-:W-:Y:S03]  /*13800*/  HMMA.16816.F32 R48, R172, R30, R48 ;  /* 0x0000001eac30723c */ /* 0x000fe60000001830 */
[----:B------:R-:W3:Y:S01]  /*13810*/  LDL.LU R3, [R1+0x9a0] ;  /* 0x0009a00001037983 */ /* 0x000ee20000300800 */
[----:B------:R-:W-:-:S03]  /*13820*/  IMAD R2, R100, c[0x0][0x1b4], R2 ;  /* 0x00006d0064027a24 */ /* 0x000fc600078e0202 */
[----:B------:R-:W-:Y:S01]  /*13830*/  STL [R1+0x138], R183 ;  /* 0x000138b701007387 */ /* 0x000fe20000100800 */
[----:B------:R-:W-:Y:S01]  /*13840*/  HMMA.16816.F32 R68, R172, R102, R68 ;  /* 0x00000066ac44723c */ /* 0x000fe20000001844 */
[----:B------:R-:W-:Y:S02]  /*13850*/  IMAD R7, R100, c[0x0][0x1a4], R7 ;  /* 0x0000690064077a24 */ /* 0x000fe400078e0207 */
[----:B------:R-:W-:Y:S04]  /*13860*/  STL [R1+0x100], R180 ;  /* 0x000100b401007387 */ /* 0x000fe80000100800 */
[----:B------:R-:W-:Y:S01]  /*13870*/  STL [R1+0x13c], R182 ;  /* 0x00013cb601007387 */ /* 0x000fe20000100800 */
[C---:B------:R-:W-:Y:S03]  /*13880*/  HMMA.16816.F32 R80, R168.reuse, R30, R80 ;  /* 0x0000001ea850723c */ /* 0x040fe60000001850 */
[----:B------:R-:W-:Y:S05]  /*13890*/  STL [R1+0x140], R181 ;  /* 0x000140b501007387 */ /* 0x000fea0000100800 */
[----:B------:R-:W-:Y:S08]  /*138a0*/  HMMA.16816.F32 R96, R168, R102, R96 ;  /* 0x00000066a860723c */ /* 0x000ff00000001860 */
[C---:B------:R-:W-:Y:S08]  /*138b0*/  HMMA.16816.F32 R64, R164.reuse, R30, R64 ;  /* 0x0000001ea440723c */ /* 0x040ff00000001840 */
[----:B------:R-:W-:Y:S08]  /*138c0*/  HMMA.16816.F32 R24, R164, R102, R24 ;  /* 0x00000066a418723c */ /* 0x000ff00000001818 */
[C---:B--2---:R-:W-:Y:S08]  /*138d0*/  HMMA.16816.F32 R84, R160.reuse, R30, R84 ;  /* 0x0000001ea054723c */ /* 0x044ff00000001854 */
[----:B------:R-:W-:Y:S08]  /*138e0*/  HMMA.16816.F32 R36, R160, R102, R36 ;  /* 0x00000066a024723c */ /* 0x000ff00000001824 */
[C---:B------:R-:W-:Y:S08]  /*138f0*/  HMMA.16816.F32 R40, R156.reuse, R30, R40 ;  /* 0x0000001e9c28723c */ /* 0x040ff00000001828 */
[----:B------:R-:W-:Y:S08]  /*13900*/  HMMA.16816.F32 R44, R156, R102, R44 ;  /* 0x000000669c2c723c */ /* 0x000ff0000000182c */
[C---:B------:R-:W-:Y:S08]  /*13910*/  HMMA.16816.F32 R248, R136.reuse, R30, R132 ;  /* 0x0000001e88f8723c */ /* 0x040ff00000001884 */
[----:B------:R-:W-:Y:S08]  /*13920*/  HMMA.16816.F32 R244, R136, R102, R140 ;  /* 0x0000006688f4723c */ /* 0x000ff0000000188c */
[C---:B------:R-:W-:Y:S08]  /*13930*/  HMMA.16816.F32 R240, R108.reuse, R126, R144 ;  /* 0x0000007e6cf0723c */ /* 0x040ff00000001890 */
[C---:B0-----:R-:W-:Y:S08]  /*13940*/  HMMA.16816.F32 R92, R108.reuse, R122, R148 ;  /* 0x0000007a6c5c723c */ /* 0x041ff00000001894 */
[C---:B------:R-:W-:Y:S08]  /*13950*/  HMMA.16816.F32 R28, R108.reuse, R30, R116 ;  /* 0x0000001e6c1c723c */ /* 0x040ff00000001874 */
[----:B------:R-:W-:Y:S01]  /*13960*/  HMMA.16816.F32 R100, R108, R102, R112 ;  /* 0x000000666c64723c */ /* 0x000fe20000001870 */
[----:B------:R-:W2:Y:S04]  /*13970*/  LDL R109, [R1+0x5c] ;  /* 0x00005c00016d7983 */ /* 0x000ea80000100800 */
[----:B------:R-:W4:Y:S04]  /*13980*/  LDL R108, [R1+0x58] ;  /* 0x00005800016c7983 */ /* 0x000f280000100800 */
[----:B--2---:R0:W-:Y:S04]  /*13990*/  STL [R1+0xc0], R109 ;  /* 0x0000c06d01007387 */ /* 0x0041e80000100800 */
[----:B0-----:R-:W2:Y:S04]  /*139a0*/  LDL R109, [R1+0x54] ;  /* 0x00005400016d7983 */ /* 0x001ea80000100800 */
[----:B----4-:R0:W-:Y:S04]  /*139b0*/  STL [R1+0xc4], R108 ;  /* 0x0000c46c01007387 */ /* 0x0101e80000100800 */
[----:B0-----:R-:W4:Y:S04]  /*139c0*/  LDL R108, [R1+0x50] ;  /* 0x00005000016c7983 */ /* 0x001f280000100800 */
        /* <DEDUP_REMOVED lines=15> */
[----:B0-----:R-:W4:Y:S01]  /*13ac0*/  LDL R108, [R1+0x30] ;  /* 0x00003000016c7983 */ /* 0x001f220000100800 */
[----:B------:R-:W-:Y:S01]  /*13ad0*/  ISETP.GE.AND P2, PT, R180, c[0x0][0x1d0], PT ;  /* 0x00007400b4007a0c */ /* 0x000fe20003f46270 */
[C---:B------:R-:W-:Y:S08]  /*13ae0*/  HMMA.16816.F32 R236, R172.reuse, R126, R236 ;  /* 0x0000007eacec723c */ /* 0x040ff000000018ec */
[----:B------:R-:W-:Y:S08]  /*13af0*/  HMMA.16816.F32 R232, R172, R122, R232 ;  /* 0x0000007aace8723c */ /* 0x000ff000000018e8 */
[C---:B------:R-:W-:Y:S08]  /*13b00*/  HMMA.16816.F32 R8, R168.reuse, R126, R8 ;  /* 0x0000007ea808723c */ /* 0x040ff00000001808 */
[----:B------:R-:W-:Y:S08]  /*13b10*/  HMMA.16816.F32 R72, R168, R122, R72 ;  /* 0x0000007aa848723c */ /* 0x000ff00000001848 */
[C---:B------:R-:W-:Y:S08]  /*13b20*/  HMMA.16816.F32 R12, R164.reuse, R126, R12 ;  /* 0x0000007ea40c723c */ /* 0x040ff0000000180c */
[----:B------:R-:W-:Y:S08]  /*13b30*/  HMMA.16816.F32 R104, R164, R122, R104 ;  /* 0x0000007aa468723c */ /* 0x000ff00000001868 */
[C---:B------:R-:W-:Y:S08]  /*13b40*/  HMMA.16816.F32 R16, R160.reuse, R126, R16 ;  /* 0x0000007ea010723c */ /* 0x040ff00000001810 */
[----:B------:R-:W-:Y:S08]  /*13b50*/  HMMA.16816.F32 R32, R160, R122, R32 ;  /* 0x0000007aa020723c */ /* 0x000ff00000001820 */
[C---:B------:R-:W-:Y:S08]  /*13b60*/  HMMA.16816.F32 R20, R156.reuse, R126, R20 ;  /* 0x0000007e9c14723c */ /* 0x040ff00000001814 */
[----:B------:R-:W-:Y:S01]  /*13b70*/  HMMA.16816.F32 R60, R156, R122, R60 ;  /* 0x0000007a9c3c723c */ /* 0x000fe2000000183c */
[----:B--2---:R3:W-:Y:S02]  /*13b80*/  STL [R1+0xe8], R109 ;  /* 0x0000e86d01007387 */ /* 0x0047e40000100800 */
[----:B---3--:R-:W-:-:S02]  /*13b90*/  MOV R109, R3 ;  /* 0x00000003006d7202 */ /* 0x008fc40000000f00 */
[----:B------:R0:W5:Y:S04]  /*13ba0*/  LDL.LU R3, [R1+0x99c] ;  /* 0x00099c0001037983 */ /* 0x0001680000300800 */
[----:B----4-:R1:W-:Y:S02]  /*13bb0*/  STL [R1+0xec], R108 ;  /* 0x0000ec6c01007387 */ /* 0x0103e40000100800 */
[----:B-1----:R-:W-:Y:S02]  /*13bc0*/  IMAD.MOV.U32 R108, RZ, RZ, R5 ;  /* 0x000000ffff6c7224 */ /* 0x002fe400078e0005 */
[----:B------:R0:W5:Y:S04]  /*13bd0*/  LDL.LU R5, [R1+0x998] ;  /* 0x0009980001057983 */ /* 0x0001680000300800 */
[----:B------:R1:W-:Y:S02]  /*13be0*/  STL [R1+0xf0], R109 ;  /* 0x0000f06d01007387 */ /* 0x0003e40000100800 */
[----:B-1----:R-:W-:-:S02]  /*13bf0*/  MOV R109, R228 ;  /* 0x000000e4006d7202 */ /* 0x002fc40000000f00 */
[----:B------:R0:W5:Y:S04]  /*13c00*/  LDL.LU R228, [R1+0x994] ;  /* 0x0009940001e47983 */ /* 0x0001680000300800 */
[----:B------:R1:W-:Y:S02]  /*13c10*/  STL [R1+0xf4], R108 ;  /* 0x0000f46c01007387 */ /* 0x0003e40000100800 */
[----:B-1----:R-:W-:Y:S02]  /*13c20*/  MOV R108, R229 ;  /* 0x000000e5006c7202 */ /* 0x002fe40000000f00 */
[----:B------:R0:W5:Y:S04]  /*13c30*/  LDL.LU R229, [R1+0x990] ;  /* 0x0009900001e57983 */ /* 0x0001680000300800 */
[----:B------:R0:W-:Y:S04]  /*13c40*/  STL [R1+0xf8], R109 ;  /* 0x0000f86d01007387 */ /* 0x0001e80000100800 */
[----:B------:R0:W-:Y:S01]  /*13c50*/  STL [R1+0xfc], R108 ;  /* 0x0000fc6c01007387 */ /* 0x0001e20000100800 */
[----:B------:R-:W-:Y:S01]  /*13c60*/  @P2 CALL.REL.NOINC `(.L_x_0) ;  /* 0x0000001000002944 */ /* 0x000fe20003c00000 */
[----:B------:R-:W-:Y:S05]  /*13c70*/  BRA `(.L_x_1) ;  /* 0xffff443000007947 */ /* 0x000fea000383ffff */
.L_x_0:
[----:B0-----:R-:W2:Y:S04]  /*13c80*/  LDL.LU R112, [R1+0x13c] ;  /* 0x00013c0001707983 */ /* 0x001ea80000300800 */
[----:B------:R-:W3:Y:S04]  /*13c90*/  LDL.LU R113, [R1+0x138] ;  /* 0x0001380001717983 */ /* 0x000ee80000300800 */
[----:B------:R-:W4:Y:S04]  /*13ca0*/  LDL.LU R110, [R1+0x140] ;  /* 0x00014000016e7983 */ /* 0x000f280000300800 */
[----:B------:R-:W2:Y:S04]  /*13cb0*/  LDL.LU R116, [R1+0x4] ;  /* 0x0000040001747983 */ /* 0x000ea80000300800 */
[----:B------:R-:W2:Y:S04]  /*13cc0*/  LDL.LU R115, [R1+0x8] ;  /* 0x0000080001737983 */ /* 0x000ea80000300800 */
[----:B------:R-:W2:Y:S04]  /*13cd0*/  LDL.LU R114, [R1+0xc] ;  /* 0x00000c0001727983 */ /* 0x000ea80000300800 */
[----:B------:R-:W2:Y:S04]  /*13ce0*/  LDL.LU R117, [R1] ;  /* 0x0000000001757983 */ /* 0x000ea80000300800 */
[----:B------:R-:W2:Y:S04]  /*13cf0*/  LDL.LU R119, [R1+0x14] ;  /* 0x0000140001777983 */ /* 0x000ea80000300800 */
[----:B------:R-:W2:Y:S04]  /*13d00*/  LDL.LU R118, [R1+0x18] ;  /* 0x0000180001767983 */ /* 0x000ea80000300800 */
[----:B------:R-:W2:Y:S04]  /*13d10*/  LDL.LU R111, [R1+0x1c] ;  /* 0x00001c00016f7983 */ /* 0x000ea80000300800 */
[----:B------:R-:W2:Y:S04]  /*13d20*/  LDL.LU R109, [R1+0x10] ;  /* 0x00001000016d7983 */ /* 0x000ea80000300800 */
[----:B------:R-:W3:Y:S04]  /*13d30*/  LDL R252, [R1+0x98c] ;  /* 0x00098c0001fc7983 */ /* 0x000ee80000100800 */
[----:B------:R-:W0:Y:S04]  /*13d40*/  S2R R170, SR_TID.X ;  /* 0x0000000000aa7919 */ /* 0x000e280000002100 */
[----:B------:R-:W1:Y:S04]  /*13d50*/  S2R R120, SR_CTAID.Y ;  /* 0x0000000000787919 */ /* 0x000e680000002600 */
[----:B------:R-:W4:Y:S01]  /*13d60*/  LDL.LU R122, [R1+0x114] ;  /* 0x00011400017a7983 */ /* 0x000f220000300800 */
[C---:B0-----:R-:W-:Y:S01]  /*13d70*/  IMAD.SHL.U32 R0, R170.reuse, 0x20, RZ ;  /* 0x00000020aa007824 */ /* 0x041fe200078e00ff */
[----:B-----5:R-:W-:-:S04]  /*13d80*/  LOP3.LUT R5, R170, 0xc, RZ, 0xc0, !PT ;  /* 0x0000000caa057812 */ /* 0x020fc800078ec0ff */
[----:B------:R-:W-:Y:S02]  /*13d90*/  LOP3.LUT R0, R0, 0x60, RZ, 0xc0, !PT ;  /* 0x0000006000007812 */ /* 0x000fe400078ec0ff */
[----:B------:R-:W-:-:S03]  /*13da0*/  SHF.L.U32 R2, R170, 0x6, RZ ;  /* 0x00000006aa027819 */ /* 0x000fc600000006ff */
[----:B------:R-:W-:Y:S01]  /*13db0*/  IMAD R108, R5, 0x1000, R0 ;  /* 0x00001000056c7824 */ /* 0x000fe200078e0200 */
[----:B------:R-:W-:Y:S01]  /*13dc0*/  SHF.R.S32.HI R7, RZ, 0x4, R170 ;  /* 0x00000004ff077819 */ /* 0x000fe200000114aa */
[----:B-1----:R-:W-:Y:S01]  /*13dd0*/  IMAD R0, R120, c[0x0][0x1c0], RZ ;  /* 0x0000700078007a24 */ /* 0x002fe200078e02ff */
[----:B------:R-:W-:Y:S02]  /*13de0*/  SHF.L.U32 R6, R170, 0x3, RZ ;  /* 0x00000003aa067819 */ /* 0x000fe400000006ff */
[----:B------:R-:W-:Y:S02]  /*13df0*/  LOP3.LUT R3, R2, 0x3800, RZ, 0xc0, !PT ;  /* 0x0000380002037812 */ /* 0x000fe400078ec0ff */
[----:B------:R-:W-:Y:S02]  /*13e00*/  SGXT R7, R7, 0x1 ;  /* 0x000000010707781a */ /* 0x000fe40000000200 */
[----:B------:R-:W-:Y:S02]  /*13e10*/  LOP3.LUT R188, R6, 0x780, RZ, 0xc0, !PT ;  /* 0x0000078006bc7812 */ /* 0x000fe400078ec0ff */
[----:B------:R-:W-:-:S02]  /*13e20*/  MOV R132, R31 ;  /* 0x0000001f00847202 */ /* 0x000fc40000000f00 */
[----:B------:R-:W-:Y:S02]  /*13e30*/  MOV R142, R28 ;  /* 0x0000001c008e7202 */ /* 0x000fe40000000f00 */
[----:B------:R-:W-:Y:S02]  /*13e40*/  MOV R141, R92 ;  /* 0x0000005c008d7202 */ /* 0x000fe40000000f00 */
[----:B------:R-:W-:Y:S02]  /*13e50*/  MOV R131, R95 ;  /* 0x0000005f00837202 */ /* 0x000fe40000000f00 */
[----:B------:R-:W-:Y:S02]  /*13e60*/  MOV R134, R30 ;  /* 0x0000001e00867202 */ /* 0x000fe40000000f00 */
[----:B------:R-:W-:Y:S01]  /*13e70*/  MOV R139, R93 ;  /* 0x0000005d008b7202 */ /* 0x000fe20000000f00 */
[----:B------:R-:W-:Y:S01]  /*13e80*/  IMAD.MOV.U32 R140, RZ, RZ, R29 ;  /* 0x000000ffff8c7224 */ /* 0x000fe200078e001d */
[----:B------:R-:W-:-:S02]  /*13e90*/  MOV R145, R246 ;  /* 0x000000f600917202 */ /* 0x000fc40000000f00 */
[----:B------:R-:W-:Y:S01]  /*13ea0*/  MOV R137, R100 ;  /* 0x0000006400897202 */ /* 0x000fe20000000f00 */
[----:B------:R-:W-:Y:S01]  /*13eb0*/  IMAD.MOV.U32 R135, RZ, RZ, R101 ;  /* 0x000000ffff877224 */ /* 0x000fe200078e0065 */
[----:B------:R-:W-:Y:S01]  /*13ec0*/  MOV R144, R241 ;  /* 0x000000f100907202 */ /* 0x000fe20000000f00 */
[----:B------:R-:W-:Y:S01]  /*13ed0*/  IMAD.MOV.U32 R136, RZ, RZ, R243 ;  /* 0x000000ffff887224 */ /* 0x000fe200078e00f3 */
[----:B------:R-:W-:Y:S02]  /*13ee0*/  MOV R127, R103 ;  /* 0x00000067007f7202 */ /* 0x000fe40000000f00 */
[----:B------:R-:W-:Y:S01]  /*13ef0*/  MOV R129, R102 ;  /* 0x0000006600817202 */ /* 0x000fe20000000f00 */
[----:B------:R-:W-:Y:S01]  /*13f00*/  IMAD.MOV.U32 R133, RZ, RZ, R94 ;  /* 0x000000ffff857224 */ /* 0x000fe200078e005e */
[----:B------:R-:W-:Y:S01]  /*13f10*/  MOV R138, R242 ;  /* 0x000000f2008a7202 */ /* 0x000fe20000000f00 */
[----:B------:R-:W-:Y:S01]  /*13f20*/  IMAD.MOV.U32 R146, RZ, RZ, R240 ;  /* 0x000000ffff927224 */ /* 0x000fe200078e00f0 */
[----:B------:R-:W-:Y:S01]  /*13f30*/  MOV R156, R245 ;  /* 0x000000f5009c7202 */ /* 0x000fe20000000f00 */
[----:B------:R-:W-:Y:S01]  /*13f40*/  IMAD.MOV.U32 R151, RZ, RZ, R244 ;  /* 0x000000ffff977224 */ /* 0x000fe200078e00f4 */
[----:B------:R-:W-:Y:S01]  /*13f50*/  BAR.SYNC.DEFER_BLOCKING 0x0 ;  /* 0x0000000000007b1d */ /* 0x000fe20000010000 */
[----:B--2---:R-:W-:-:S02]  /*13f60*/  MOV R120, R109 ;  /* 0x0000006d00787202 */ /* 0x004fc40000000f00 */
[----:B------:R-:W-:Y:S01]  /*13f70*/  LEA R109, R5, R108, 0x1 ;  /* 0x0000006c056d7211 */ /* 0x000fe200078e08ff */
[----:B---3--:R-:W-:Y:S01]  /*13f80*/  IMAD R4, R252, c[0x0][0x1c4], RZ ;  /* 0x00007100fc047a24 */ /* 0x008fe200078e02ff */
[----:B------:R-:W-:-:S03]  /*13f90*/  LOP3.LUT R108, R3, 0x78, R6, 0xf8, !PT ;  /* 0x00000078036c7812 */ /* 0x000fc600078ef806 */
[C---:B------:R-:W-:Y:S01]  /*13fa0*/  IMAD.HI R6, R4.reuse, 0x2, RZ ;  /* 0x0000000204067827 */ /* 0x040fe200078e02ff */
[----:B------:R-:W-:Y:S02]  /*13fb0*/  SHF.L.U32 R5, R4, 0x1, RZ ;  /* 0x0000000104057819 */ /* 0x000fe400000006ff */
[----:B------:R-:W-:Y:S01]  /*13fc0*/  LOP3.LUT R4, R108, 0x4008, R7, 0x78, !PT ;  /* 0x000040086c047812 */ /* 0x000fe200078e7807 */
[----:B------:R-:W-:Y:S02]  /*13fd0*/  IMAD.MOV.U32 R7, RZ, RZ, R117 ;  /* 0x000000ffff077224 */ /* 0x000fe400078e0075 */
[----:B------:R-:W2:Y:S04]  /*13fe0*/  LDL.LU R117, [R1+0x110] ;  /* 0x0001100001757983 */ /* 0x000ea80000300800 */
[----:B------:R-:W3:Y:S04]  /*13ff0*/  LDL.LU R153, [R1+0x10c] ;  /* 0x00010c0001997983 */ /* 0x000ee80000300800 */
        /* <DEDUP_REMOVED lines=9> */
[----:B------:R-:W3:Y:S01]  /*14090*/  LDL.LU R159, [R1+0x134] ;  /* 0x00013400019f7983 */ /* 0x000ee20000300800 */
[----:B------:R-:W-:-:S02]  /*140a0*/  IMAD.SHL.U32 R2, R0, 0x2, RZ ;  /* 0x0000000200027824 */ /* 0x000fc400078e00ff */
[----:B------:R-:W-:-:S03]  /*140b0*/  IMAD.HI R3, R0, 0x2, RZ ;  /* 0x0000000200037827 */ /* 0x000fc600078e02ff */
[----:B------:R-:W-:-:S04]  /*140c0*/  IADD3 R0, P0, P1, R5, c[0x0][0x178], R2 ;  /* 0x00005e0005007a10 */ /* 0x000fc8000791e002 */
[----:B------:R-:W-:Y:S01]  /*140d0*/  IADD3.X R2, R6, c[0x0][0x17c], R3, P0, P1 ;  /* 0x00005f0006027a10 */ /* 0x000fe200007e2403 */
[C---:B----4-:R-:W-:Y:S01]  /*140e0*/  FMUL R3, R122.reuse, 8388608 ;  /* 0x4b0000007a037820 */ /* 0x050fe20000400000 */
[----:B------:R-:W-:Y:S01]  /*140f0*/  FSETP.GEU.AND P1, PT, R122, 1.175494350822287508e-38, PT ;  /* 0x008000007a00780b */ /* 0x000fe20003f2e000 */
[----:B------:R-:W-:-:S03]  /*14100*/  IMAD.MOV.U32 R147, RZ, RZ, R114 ;  /* 0x000000ffff937224 */ /* 0x000fc600078e0072 */
[----:B------:R-:W-:Y:S02]  /*14110*/  FSEL R28, R3, R122, !P1 ;  /* 0x0000007a031c7208 */ /* 0x000fe40004800000 */
[----:B------:R-:W-:Y:S02]  /*14120*/  MOV R114, R110 ;  /* 0x0000006e00727202 */ /* 0x000fe40000000f00 */
[----:B------:R-:W-:Y:S02]  /*14130*/  IADD3 R188, R188, R109, RZ ;  /* 0x0000006dbcbc7210 */ /* 0x000fe40007ffe0ff */
[----:B------:R-:W-:Y:S02]  /*14140*/  IADD3 R95, R28, -0x3f3504f3, RZ ;  /* 0xc0cafb0d1c5f7810 */ /* 0x000fe40007ffe0ff */
[----:B------:R-:W-:Y:S01]  /*14150*/  MOV R109, R118 ;  /* 0x00000076006d7202 */ /* 0x000fe20000000f00 */
[----:B------:R-:W-:Y:S01]  /*14160*/  IMAD.MOV.U32 R118, RZ, RZ, R114 ;  /* 0x000000ffff767224 */ /* 0x000fe200078e0072 */
[----:B------:R-:W-:-:S02]  /*14170*/  MOV R6, R119 ;  /* 0x0000007700067202 */ /* 0x000fc40000000f00 */
[----:B------:R-:W-:Y:S02]  /*14180*/  MOV R149, R115 ;  /* 0x0000007300957202 */ /* 0x000fe40000000f00 */
[----:B------:R-:W-:Y:S02]  /*14190*/  MOV R108, R116 ;  /* 0x00000074006c7202 */ /* 0x000fe40000000f00 */
[----:B------:R-:W-:Y:S02]  /*141a0*/  LOP3.LUT R95, R95, 0xff800000, RZ, 0xc0, !PT ;  /* 0xff8000005f5f7812 */ /* 0x000fe400078ec0ff */
[----:B------:R-:W-:Y:S02]  /*141b0*/  MOV R116, R113 ;  /* 0x0000007100747202 */ /* 0x000fe40000000f00 */
[----:B------:R-:W-:Y:S01]  /*141c0*/  MOV R123, R118 ;  /* 0x00000076007b7202 */ /* 0x000fe20000000f00 */
[----:B------:R-:W0:Y:S02]  /*141d0*/  I2F R246, R95 ;  /* 0x0000005f00f67306 */ /* 0x000e240000201400 */
[----:B------:R-:W-:Y:S01]  /*141e0*/  IMAD.MOV.U32 R126, RZ, RZ, R116 ;  /* 0x000000ffff7e7224 */ /* 0x000fe200078e0074 */
[----:B------:R-:W-:-:S05]  /*141f0*/  MOV R150, R123 ;  /* 0x0000007b00967202 */ /* 0x000fca0000000f00 */
[----:B------:R-:W-:Y:S02]  /*14200*/  FMUL R229, R150, 8388608 ;  /* 0x4b00000096e57820 */ /* 0x000fe40000400000 */
[----:B------:R-:W-:Y:S01]  /*14210*/  IMAD.MOV.U32 R143, RZ, RZ, R126 ;  /* 0x000000ffff8f7224 */ /* 0x000fe200078e007e */
[----:B------:R-:W-:-:S03]  /*14220*/  MOV R125, R112 ;  /* 0x00000070007d7202 */ /* 0x000fc60000000f00 */
[----:B------:R-:W-:Y:S01]  /*14230*/  FMUL R128, R143, 8388608 ;  /* 0x4b0000008f807820 */ /* 0x000fe20000400000 */
[----:B------:R-:W-:Y:S02]  /*14240*/  MOV R148, R125 ;  /* 0x0000007d00947202 */ /* 0x000fe40000000f00 */
[----:B------:R-:W-:-:S03]  /*14250*/  MOV R110, R248 ;  /* 0x000000f8006e7202 */ /* 0x000fc60000000f00 */
[----:B------:R-:W-:Y:S02]  /*14260*/  FMUL R125, R148, 8388608 ;  /* 0x4b000000947d7820 */ /* 0x000fe40000400000 */
[----:B------:R-:W-:Y:S02]  /*14270*/  IMAD.MOV.U32 R5, RZ, RZ, R120 ;  /* 0x000000ffff057224 */ /* 0x000fe400078e0078 */
[----:B--2---:R-:W-:Y:S02]  /*14280*/  FMUL R30, R117, 8388608 ;  /* 0x4b000000751e7820 */ /* 0x004fe40000400000 */
[----:B---3--:R-:W-:Y:S02]  /*14290*/  FMUL R92, R153, 8388608 ;  /* 0x4b000000995c7820 */ /* 0x008fe40000400000 */
[C---:B------:R-:W-:Y:S01]  /*142a0*/  FMUL R31, R160.reuse, 8388608 ;  /* 0x4b000000a01f7820 */ /* 0x040fe20000400000 */
[----:B------:R-:W-:-:S04]  /*142b0*/  FSETP.GEU.AND P6, PT, R160, 1.175494350822287508e-38, PT ;  /* 0x00800000a000780b */ /* 0x000fc80003fce000 */
[----:B------:R-:W-:Y:S02]  /*142c0*/  FSEL R228, R31, R160, !P6 ;  /* 0x000000a01fe47208 */ /* 0x000fe40007000000 */
[----:B------:R-:W-:Y:S01]  /*142d0*/  FSEL R31, RZ, -23, P1 ;  /* 0xc1b80000ff1f7808 */ /* 0x000fe20000800000 */
[C---:B------:R-:W-:Y:S01]  /*142e0*/  FMUL R226, R163.reuse, 8388608 ;  /* 0x4b000000a3e27820 */ /* 0x040fe20000400000 */
[----:B------:R-:W-:Y:S02]  /*142f0*/  FSETP.GEU.AND P1, PT, R163, 1.175494350822287508e-38, PT ;  /* 0x00800000a300780b */ /* 0x000fe40003f2e000 */
[----:B------:R-:W-:Y:S02]  /*14300*/  FSETP.GEU.AND P3, PT, R153, 1.175494350822287508e-38, PT ;  /* 0x008000009900780b */ /* 0x000fe40003f6e000 */
[----:B------:R-:W-:Y:S02]  /*14310*/  FSEL R226, R226, R163, !P1 ;  /* 0x000000a3e2e27208 */ /* 0x000fe40004800000 */
[----:B------:R-:W-:Y:S01]  /*14320*/  FSETP.GEU.AND P2, PT, R117, 1.175494350822287508e-38, PT ;  /* 0x008000007500780b */ /* 0x000fe20003f4e000 */
[----:B------:R-:W-:Y:S01]  /*14330*/  FMUL R224, R165, 8388608 ;  /* 0x4b000000a5e07820 */ /* 0x000fe20000400000 */
[----:B------:R-:W-:-:S02]  /*14340*/  IADD3 R119, R226, -0x3f3504f3, RZ ;  /* 0xc0cafb0de2777810 */ /* 0x000fc40007ffe0ff */
[----:B------:R-:W-:Y:S02]  /*14350*/  FSEL R92, R92, R153, !P3 ;  /* 0x000000995c5c7208 */ /* 0x000fe40005800000 */
[----:B------:R-:W-:Y:S02]  /*14360*/  IADD3 R115, R228, -0x3f3504f3, RZ ;  /* 0xc0cafb0de4737810 */ /* 0x000fe40007ffe0ff */
[----:B------:R-:W-:Y:S01]  /*14370*/  FSEL R93, RZ, -23, P3 ;  /* 0xc1b80000ff5d7808 */ /* 0x000fe20001800000 */
[----:B------:R-:W-:Y:S01]  /*14380*/  FMUL R220, R155, 8388608 ;  /* 0x4b0000009bdc7820 */ /* 0x000fe20000400000 */
[----:B------:R-:W-:Y:S02]  /*14390*/  FSETP.GEU.AND P3, PT, R165, 1.175494350822287508e-38, PT ;  /* 0x00800000a500780b */ /* 0x000fe40003f6e000 */
[----:B------:R-:W-:Y:S02]  /*143a0*/  FSETP.GEU.AND P4, PT, R155, 1.175494350822287508e-38, PT ;  /* 0x008000009b00780b */ /* 0x000fe40003f8e000 */
[----:B------:R-:W-:-:S02]  /*143b0*/  LOP3.LUT R119, R119, 0xff800000, RZ, 0xc0, !PT ;  /* 0xff80000077777812 */ /* 0x000fc400078ec0ff */
[----:B------:R-:W-:Y:S01]  /*143c0*/  FSEL R29, R30, R117, !P2 ;  /* 0x000000751e1d7208 */ /* 0x000fe20005000000 */
[----:B------:R-:W-:Y:S01]  /*143d0*/  FMUL R30, R157, 8388608 ;  /* 0x4b0000009d1e7820 */ /* 0x000fe20000400000 */
[----:B------:R-:W-:Y:S02]  /*143e0*/  LOP3.LUT R115, R115, 0xff800000, RZ, 0xc0, !PT ;  /* 0xff80000073737812 */ /* 0x000fe400078ec0ff */
[----:B------:R-:W-:Y:S02]  /*143f0*/  IADD3 R3, R92, -0x3f3504f3, RZ ;  /* 0xc0cafb0d5c037810 */ /* 0x000fe40007ffe0ff */
[----:B------:R-:W-:Y:S01]  /*14400*/  FSEL R224, R224, R165, !P3 ;  /* 0x000000a5e0e07208 */ /* 0x000fe20005800000 */
[----:B------:R-:W-:Y:S01]  /*14410*/  FMUL R225, R164, 8388608 ;  /* 0x4b000000a4e17820 */ /* 0x000fe20000400000 */
[----:B------:R-:W-:Y:S01]  /*14420*/  FSETP.GEU.AND P5, PT, R157, 1.175494350822287508e-38, PT ;  /* 0x008000009d00780b */ /* 0x000fe20003fae000 */
[----:B------:R-:W1:Y:S01]  /*14430*/  I2F R116, R119 ;  /* 0x0000007700747306 */ /* 0x000e620000201400 */
[----:B------:R-:W-:-:S02]  /*14440*/  FSEL R220, R220, R155, !P4 ;  /* 0x0000009bdcdc7208 */ /* 0x000fc40006000000 */
[----:B------:R-:W-:Y:S02]  /*14450*/  FSEL R100, RZ, -23, P2 ;  /* 0xc1b80000ff647808 */ /* 0x000fe40001000000 */
[----:B------:R-:W-:Y:S02]  /*14460*/  FSETP.GEU.AND P2, PT, R164, 1.175494350822287508e-38, PT ;  /* 0x00800000a400780b */ /* 0x000fe40003f4e000 */
[----:B------:R-:W-:Y:S01]  /*14470*/  LOP3.LUT R101, R3, 0xff800000, RZ, 0xc0, !PT ;  /* 0xff80000003657812 */ /* 0x000fe200078ec0ff */
[----:B------:R-:W2:Y:S01]  /*14480*/  I2F R241, R115 ;  /* 0x0000007300f17306 */ /* 0x000ea20000201400 */
[----:B------:R-:W-:Y:S02]  /*14490*/  IADD3 R121, R224, -0x3f3504f3, RZ ;  /* 0xc0cafb0de0797810 */ /* 0x000fe40007ffe0ff */
[----:B------:R-:W-:Y:S01]  /*144a0*/  FSEL R3, R30, R157, !P5 ;  /* 0x0000009d1e037208 */ /* 0x000fe20006800000 */
[----:B------:R-:W-:Y:S01]  /*144b0*/  FMUL R30, R161, 8388608 ;  /* 0x4b000000a11e7820 */ /* 0x000fe20000400000 */
[----:B------:R-:W-:-:S02]  /*144c0*/  IADD3 R113, R220, -0x3f3504f3, RZ ;  /* 0xc0cafb0ddc717810 */ /* 0x000fc40007ffe0ff */
[----:B------:R-:W-:Y:S02]  /*144d0*/  FSETP.GEU.AND P0, PT, R161, 1.175494350822287508e-38, PT ;  /* 0x00800000a100780b */ /* 0x000fe40003f0e000 */
[----:B------:R-:W-:Y:S02]  /*144e0*/  FSEL R225, R225, R164, !P2 ;  /* 0x000000a4e1e17208 */ /* 0x000fe40005000000 */
[----:B------:R-:W-:Y:S02]  /*144f0*/  FSEL R171, RZ, -23, P2 ;  /* 0xc1b80000ffab7808 */ /* 0x000fe40001000000 */
[----:B------:R-:W-:Y:S02]  /*14500*/  LOP3.LUT R121, R121, 0xff800000, RZ, 0xc0, !PT ;  /* 0xff80000079797812 */ /* 0x000fe400078ec0ff */
[----:B------:R-:W-:Y:S02]  /*14510*/  FSETP.GEU.AND P2, PT, R150, 1.175494350822287508e-38, PT ;  /* 0x008000009600780b */ /* 0x000fe40003f4e000 */
[----:B------:R-:W-:-:S02]  /*14520*/  LOP3.LUT R113, R113, 0xff800000, RZ, 0xc0, !PT ;  /* 0xff80000071717812 */ /* 0x000fc400078ec0ff */
[----:B------:R-:W-:Y:S02]  /*14530*/  FSEL R227, R30, R161, !P0 ;  /* 0x000000a11ee37208 */ /* 0x000fe40004000000 */
[----:B------:R-:W3:Y:S01]  /*14540*/  I2F R30, R121 ;  /* 0x00000079001e7306 */ /* 0x000ee20000201400 */
[----:B------:R-:W-:Y:S02]  /*14550*/  FSEL R229, R229, R150, !P2 ;  /* 0x00000096e5e57208 */ /* 0x000fe40005000000 */
[----:B------:R-:W-:Y:S01]  /*14560*/  FSEL R103, RZ, -23, P1 ;  /* 0xc1b80000ff677808 */ /* 0x000fe20000800000 */
[----:B0-----:R-:W-:Y:S01]  /*14570*/  FFMA.FTZ R246, R246, 1.1920928955078125e-07, R31 ;  /* 0x34000000f6f67823 */ /* 0x001fe2000001001f */
[----:B------:R-:W-:-:S03]  /*14580*/  FSEL R130, RZ, -23, P6 ;  /* 0xc1b80000ff827808 */ /* 0x000fc60003000000 */
[----:B------:R-:W0:Y:S01]  /*14590*/  I2F R243, R113 ;  /* 0x0000007100f37306 */ /* 0x000e220000201400 */
[----:B------:R-:W-:Y:S02]  /*145a0*/  FSEL R169, RZ, -23, P0 ;  /* 0xc1b80000ffa97808 */ /* 0x000fe40000000000 */
[----:B------:R-:W-:Y:S01]  /*145b0*/  IADD3 R31, R229, -0x3f3504f3, RZ ;  /* 0xc0cafb0de51f7810 */ /* 0x000fe20007ffe0ff */
[----:B-1----:R-:W-:Y:S01]  /*145c0*/  FFMA.FTZ R116, R116, 1.1920928955078125e-07, R103 ;  /* 0x3400000074747823 */ /* 0x002fe20000010067 */
[----:B------:R-:W-:Y:S01]  /*145d0*/  FSETP.GEU.AND P0, PT, R143, 1.175494350822287508e-38, PT ;  /* 0x008000008f00780b */ /* 0x000fe20003f0e000 */
[----:B--2---:R-:W-:Y:S01]  /*145e0*/  FFMA.FTZ R241, R241, 1.1920928955078125e-07, R130 ;  /* 0x34000000f1f17823 */ /* 0x004fe20000010082 */
[----:B------:R-:W-:Y:S02]  /*145f0*/  FSEL R103, RZ, -23, P3 ;  /* 0xc1b80000ff677808 */ /* 0x000fe40001800000 */
[----:B------:R-:W-:Y:S02]  /*14600*/  LOP3.LUT R130, R31, 0xff800000, RZ, 0xc0, !PT ;  /* 0xff8000001f827812 */ /* 0x000fe400078ec0ff */
[----:B------:R-:W-:-:S02]  /*14610*/  FSETP.GT.AND P3, PT, |R150|, 8.50705917302346158658e+37, PT ;  /* 0x7e8000009600780b */ /* 0x000fc40003f64200 */
[----:B------:R-:W-:Y:S02]  /*14620*/  FSEL R231, R128, R143, !P0 ;  /* 0x0000008f80e77208 */ /* 0x000fe40004000000 */
[----:B------:R-:W-:Y:S02]  /*14630*/  FSEL R31, RZ, -23, P0 ;  /* 0xc1b80000ff1f7808 */ /* 0x000fe40000000000 */
[----:B------:R-:W-:Y:S01]  /*14640*/  FSETP.GT.AND P0, PT, |R148|, 8.50705917302346158658e+37, PT ;  /* 0x7e8000009400780b */ /* 0x000fe20003f04200 */
[----:B------:R-:W-:Y:S01]  /*14650*/  FMUL R223, R166, 8388608 ;  /* 0x4b000000a6df7820 */ /* 0x000fe20000400000 */
[----:B------:R-:W-:Y:S02]  /*14660*/  FSEL R102, RZ, -23, P4 ;  /* 0xc1b80000ff667808 */ /* 0x000fe40002000000 */
[----:B------:R-:W-:Y:S02]  /*14670*/  FSETP.GEU.AND P1, PT, R148, 1.175494350822287508e-38, PT ;  /* 0x008000009400780b */ /* 0x000fe40003f2e000 */
[----:B------:R-:W-:-:S02]  /*14680*/  FSEL R248, RZ, -23, P2 ;  /* 0xc1b80000fff87808 */ /* 0x000fc40001000000 */
[----:B------:R-:W-:Y:S01]  /*14690*/  FSETP.GEU.AND P2, PT, |R148|, 1.175494350822287508e-38, PT ;  /* 0x008000009400780b */ /* 0x000fe20003f4e200 */
[----:B---3--:R-:W-:Y:S01]  /*146a0*/  FFMA.FTZ R103, R30, 1.1920928955078125e-07, R103 ;  /* 0x340000001e677823 */ /* 0x008fe20000010067 */
[----:B------:R-:W-:Y:S01]  /*146b0*/  FSETP.GEU.AND P4, PT, R166, 1.175494350822287508e-38, PT ;  /* 0x00800000a600780b */ /* 0x000fe20003f8e000 */
[----:B0-----:R-:W-:Y:S01]  /*146c0*/  FFMA.FTZ R243, R243, 1.1920928955078125e-07, R102 ;  /* 0x34000000f3f37823 */ /* 0x001fe20000010066 */
[----:B------:R-:W-:Y:S02]  /*146d0*/  FSEL R230, R125, R148, !P1 ;  /* 0x000000947de67208 */ /* 0x000fe40004800000 */
[----:B------:R-:W-:Y:S02]  /*146e0*/  FSEL R30, RZ, -23, P1 ;  /* 0xc1b80000ff1e7808 */ /* 0x000fe40000800000 */
[----:B------:R-:W-:Y:S02]  /*146f0*/  FSETP.GT.AND P1, PT, |R143|, 8.50705917302346158658e+37, PT ;  /* 0x7e8000008f00780b */ /* 0x000fe40003f24200 */
[----:B------:R-:W-:-:S02]  /*14700*/  FSEL R223, R223, R166, !P4 ;  /* 0x000000a6dfdf7208 */ /* 0x000fc40006000000 */
[----:B------:R-:W-:Y:S01]  /*14710*/  FSEL R102, RZ, -23, P4 ;  /* 0xc1b80000ff667808 */ /* 0x000fe20002000000 */
[----:B------:R-:W-:Y:S01]  /*14720*/  @P3 FMUL R127, R127, 0.25 ;  /* 0x3e8000007f7f3820 */ /* 0x000fe20000400000 */
[----:B------:R-:W-:Y:S01]  /*14730*/  IADD3 R128, R231, -0x3f3504f3, RZ ;  /* 0xc0cafb0de7807810 */ /* 0x000fe20007ffe0ff */
[----:B------:R-:W-:Y:S01]  /*14740*/  @P3 FMUL R129, R129, 0.25 ;  /* 0x3e80000081813820 */ /* 0x000fe20000400000 */
[C---:B------:R-:W-:Y:S01]  /*14750*/  FSETP.GEU.AND P4, PT, |R150|.reuse, 1.175494350822287508e-38, PT ;  /* 0x008000009600780b */ /* 0x040fe20003f8e200 */
[----:B------:R-:W-:Y:S02]  /*14760*/  @P3 FMUL R150, R150, 0.25 ;  /* 0x3e80000096963820 */ /* 0x000fe40000400000 */
[----:B------:R-:W-:Y:S02]  /*14770*/  @P3 FMUL R132, R132, 0.25 ;  /* 0x3e80000084843820 */ /* 0x000fe40000400000 */
[----:B------:R-:W-:Y:S02]  /*14780*/  @P3 FMUL R134, R134, 0.25 ;  /* 0x3e80000086863820 */ /* 0x000fe40000400000 */
[----:B------:R-:W-:-:S02]  /*14790*/  @P3 FMUL R131, R131, 0.25 ;  /* 0x3e80000083833820 */ /* 0x000fc40000400000 */
[----:B------:R-:W-:Y:S02]  /*147a0*/  @P3 FMUL R133, R133, 0.25 ;  /* 0x3e80000085853820 */ /* 0x000fe40000400000 */
[----:B------:R-:W-:Y:S02]  /*147b0*/  @P3 FMUL R136, R136, 0.25 ;  /* 0x3e80000088883820 */ /* 0x000fe40000400000 */
[----:B------:R-:W-:Y:S01]  /*147c0*/  @P3 FMUL R138, R138, 0.25 ;  /* 0x3e8000008a8a3820 */ /* 0x000fe20000400000 */
[----:B------:R-:W-:Y:S01]  /*147d0*/  FSETP.GEU.AND P3, PT, |R143|, 1.175494350822287508e-38, PT ;  /* 0x008000008f00780b */ /* 0x000fe20003f6e200 */
[----:B------:R-:W-:Y:S01]  /*147e0*/  @P0 FMUL R148, R148, 0.25 ;  /* 0x3e80000094940820 */ /* 0x000fe20000400000 */
[----:B------:R-:W-:Y:S01]  /*147f0*/  LOP3.LUT R128, R128, 0xff800000, RZ, 0xc0, !PT ;  /* 0xff80000080807812 */ /* 0x000fe200078ec0ff */
[----:B------:R-:W-:Y:S02]  /*14800*/  @P0 FMUL R135, R135, 0.25 ;  /* 0x3e80000087870820 */ /* 0x000fe40000400000 */
[----:B------:R-:W-:-:S02]  /*14810*/  @P0 FMUL R137, R137, 0.25 ;  /* 0x3e80000089890820 */ /* 0x000fc40000400000 */
[----:B------:R-:W-:Y:S02]  /*14820*/  @P0 FMUL R140, R140, 0.25 ;  /* 0x3e8000008c8c0820 */ /* 0x000fe40000400000 */
[----:B------:R-:W-:Y:S02]  /*14830*/  @P0 FMUL R142, R142, 0.25 ;  /* 0x3e8000008e8e0820 */ /* 0x000fe40000400000 */
[----:B------:R-:W-:Y:S02]  /*14840*/  @P0 FMUL R139, R139, 0.25 ;  /* 0x3e8000008b8b0820 */ /* 0x000fe40000400000 */
[----:B------:R-:W-:Y:S02]  /*14850*/  @P0 FMUL R141, R141, 0.25 ;  /* 0x3e8000008d8d0820 */ /* 0x000fe40000400000 */
[----:B------:R-:W-:Y:S02]  /*14860*/  @P0 FMUL R144, R144, 0.25 ;  /* 0x3e80000090900820 */ /* 0x000fe40000400000 */
[----:B------:R-:W-:Y:S01]  /*14870*/  @P0 FMUL R146, R146, 0.25 ;  /* 0x3e80000092920820 */ /* 0x000fe20000400000 */
[C---:B------:R-:W-:Y:S01]  /*14880*/  FSETP.GT.AND P0, PT, |R159|.reuse, 8.50705917302346158658e+37, PT ;  /* 0x7e8000009f00780b */ /* 0x040fe20003f04200 */
[C---:B------:R-:W-:Y:S01]  /*14890*/  FMUL R126, R159.reuse, 8388608 ;  /* 0x4b0000009f7e7820 */ /* 0x040fe20000400000 */
[----:B------:R-:W-:Y:S01]  /*148a0*/  FSETP.GEU.AND P6, PT, R159, 1.175494350822287508e-38, PT ;  /* 0x008000009f00780b */ /* 0x000fe20003fce000 */
[----:B------:R-:W-:Y:S01]  /*148b0*/  @!P2 FMUL R148, R148, 16777216 ;  /* 0x4b8000009494a820 */ /* 0x000fe20000400000 */
[----:B------:R-:W0:Y:S01]  /*148c0*/  I2F R154, R128 ;  /* 0x00000080009a7306 */ /* 0x000e220000201400 */
[----:B------:R-:W-:-:S02]  /*148d0*/  @!P2 FMUL R135, R135, 16777216 ;  /* 0x4b8000008787a820 */ /* 0x000fc40000400000 */
[----:B------:R-:W-:Y:S02]  /*148e0*/  @!P2 FMUL R137, R137, 16777216 ;  /* 0x4b8000008989a820 */ /* 0x000fe40000400000 */
[----:B------:R-:W-:Y:S02]  /*148f0*/  @!P2 FMUL R140, R140, 16777216 ;  /* 0x4b8000008c8ca820 */ /* 0x000fe40000400000 */
[----:B------:R-:W-:Y:S02]  /*14900*/  @!P2 FMUL R142, R142, 16777216 ;  /* 0x4b8000008e8ea820 */ /* 0x000fe40000400000 */
[----:B------:R-:W-:Y:S02]  /*14910*/  @!P2 FMUL R139, R139, 16777216 ;  /* 0x4b8000008b8ba820 */ /* 0x000fe40000400000 */
[----:B------:R-:W-:Y:S02]  /*14920*/  @!P2 FMUL R141, R141, 16777216 ;  /* 0x4b8000008d8da820 */ /* 0x000fe40000400000 */
[----:B------:R-:W-:-:S02]  /*14930*/  @!P2 FMUL R144, R144, 16777216 ;  /* 0x4b8000009090a820 */ /* 0x000fc40000400000 */
[----:B------:R-:W-:Y:S01]  /*14940*/  @!P2 FMUL R146, R146, 16777216 ;  /* 0x4b8000009292a820 */ /* 0x000fe20000400000 */
[----:B------:R-:W-:Y:S01]  /*14950*/  FSETP.GEU.AND P2, PT, |R159|, 1.175494350822287508e-38, PT ;  /* 0x008000009f00780b */ /* 0x000fe20003f4e200 */
[----:B------:R-:W-:Y:S01]  /*14960*/  @P1 FMUL R143, R143, 0.25 ;  /* 0x3e8000008f8f1820 */ /* 0x000fe20000400000 */
[----:B------:R-:W-:Y:S01]  /*14970*/  FSEL R221, R126, R159, !P6 ;  /* 0x0000009f7edd7208 */ /* 0x000fe20007000000 */
[----:B------:R-:W-:Y:S02]  /*14980*/  @P1 FMUL R247, R247, 0.25 ;  /* 0x3e800000f7f71820 */ /* 0x000fe40000400000 */
[----:B------:R-:W-:Y:S02]  /*14990*/  @P1 FMUL R145, R145, 0.25 ;  /* 0x3e80000091911820 */ /* 0x000fe40000400000 */
[----:B------:R-:W-:Y:S02]  /*149a0*/  @P1 FMUL R251, R251, 0.25 ;  /* 0x3e800000fbfb1820 */ /* 0x000fe40000400000 */
[----:B------:R-:W-:-:S02]  /*149b0*/  @P1 FMUL R250, R250, 0.25 ;  /* 0x3e800000fafa1820 */ /* 0x000fc40000400000 */
[----:B------:R-:W-:Y:S02]  /*149c0*/  @P1 FMUL R147, R147, 0.25 ;  /* 0x3e80000093931820 */ /* 0x000fe40000400000 */
[----:B------:R-:W-:Y:S02]  /*149d0*/  @P1 FMUL R149, R149, 0.25 ;  /* 0x3e80000095951820 */ /* 0x000fe40000400000 */
[----:B------:R-:W-:Y:S02]  /*149e0*/  @P1 FMUL R111, R111, 0.25 ;  /* 0x3e8000006f6f1820 */ /* 0x000fe40000400000 */
[----:B------:R-:W-:Y:S01]  /*149f0*/  @P1 FMUL R109, R109, 0.25 ;  /* 0x3e8000006d6d1820 */ /* 0x000fe20000400000 */
[----:B------:R-:W-:Y:S01]  /*14a00*/  FSETP.GT.AND P1, PT, |R158|, 8.50705917302346158658e+37, PT ;  /* 0x7e8000009e00780b */ /* 0x000fe20003f24200 */
[----:B------:R-:W-:Y:S01]  /*14a10*/  @!P3 FMUL R143, R143, 16777216 ;  /* 0x4b8000008f8fb820 */ /* 0x000fe20000400000 */
[----:B------:R-:W-:Y:S01]  /*14a20*/  IADD3 R126, R221, -0x3f3504f3, RZ ;  /* 0xc0cafb0ddd7e7810 */ /* 0x000fe20007ffe0ff */
        /* <DEDUP_REMOVED lines=10> */
[----:B------:R-:W1:Y:S01]  /*14ad0*/  I2F R244, R101 ;  /* 0x0000006500f47306 */ /* 0x000e620000201400 */
        /* <DEDUP_REMOVED lines=9> */
[C---:B------:R-:W-:Y:S01]  /*14b70*/  FMUL R123, R158.reuse, 8388608 ;  /* 0x4b0000009e7b7820 */ /* 0x040fe20000400000 */
[----:B------:R-:W-:Y:S01]  /*14b80*/  FSEL R167, RZ, -23, P5 ;  /* 0xc1b80000ffa77808 */ /* 0x000fe20002800000 */
[----:B------:R-:W-:Y:S01]  /*14b90*/  @!P2 FMUL R159, R159, 16777216 ;  /* 0x4b8000009f9fa820 */ /* 0x000fe20000400000 */
[----:B------:R-:W-:Y:S01]  /*14ba0*/  FSETP.GEU.AND P5, PT, R158, 1.175494350822287508e-38, PT ;  /* 0x008000009e00780b */ /* 0x000fe20003fae000 */
[----:B------:R-:W-:Y:S01]  /*14bb0*/  @!P2 FMUL R156, R156, 16777216 ;  /* 0x4b8000009c9ca820 */ /* 0x000fe20000400000 */
[----:B------:R-:W-:Y:S01]  /*14bc0*/  LOP3.LUT R126, R126, 0xff800000, RZ, 0xc0, !PT ;  /* 0xff8000007e7e7812 */ /* 0x000fe200078ec0ff */
[----:B------:R-:W-:-:S02]  /*14bd0*/  @!P2 FMUL R151, R151, 16777216 ;  /* 0x4b8000009797a820 */ /* 0x000fc40000400000 */
[----:B------:R-:W-:Y:S02]  /*14be0*/  @!P2 FMUL R249, R249, 16777216 ;  /* 0x4b800000f9f9a820 */ /* 0x000fe40000400000 */
[----:B------:R-:W-:Y:S02]  /*14bf0*/  @!P2 FMUL R110, R110, 16777216 ;  /* 0x4b8000006e6ea820 */ /* 0x000fe40000400000 */
[----:B------:R-:W-:Y:S02]  /*14c00*/  @!P2 FMUL R108, R108, 16777216 ;  /* 0x4b8000006c6ca820 */ /* 0x000fe40000400000 */
[----:B------:R-:W-:Y:S02]  /*14c10*/  @!P2 FMUL R7, R7, 16777216 ;  /* 0x4b8000000707a820 */ /* 0x000fe40000400000 */
[----:B------:R-:W-:Y:S02]  /*14c20*/  @!P2 FMUL R6, R6, 16777216 ;  /* 0x4b8000000606a820 */ /* 0x000fe40000400000 */
[----:B------:R-:W-:Y:S01]  /*14c30*/  @!P2 FMUL R5, R5, 16777216 ;  /* 0x4b8000000505a820 */ /* 0x000fe20000400000 */
[----:B------:R-:W-:Y:S01]  /*14c40*/  FSETP.GEU.AND P2, PT, |R166|, 1.175494350822287508e-38, PT ;  /* 0x00800000a600780b */ /* 0x000fe20003f4e200 */
[----:B------:R-:W2:Y:S01]  /*14c50*/  I2F R152, R126 ;  /* 0x0000007e00987306 */ /* 0x000ea20000201400 */
[----:B------:R-:W-:Y:S01]  /*14c60*/  FSEL R222, R123, R158, !P5 ;  /* 0x0000009e7bde7208 */ /* 0x000fe20006800000 */
[----:B0-----:R-:W-:-:S02]  /*14c70*/  FFMA.FTZ R31, R154, 1.1920928955078125e-07, R31 ;  /* 0x340000009a1f7823 */ /* 0x001fc4000001001f */
[----:B------:R-:W-:Y:S02]  /*14c80*/  @P1 FMUL R158, R158, 0.25 ;  /* 0x3e8000009e9e1820 */ /* 0x000fe40000400000 */
[----:B------:R-:W-:Y:S02]  /*14c90*/  @P1 FMUL R59, R59, 0.25 ;  /* 0x3e8000003b3b1820 */ /* 0x000fe40000400000 */
[----:B------:R-:W0:Y:S01]  /*14ca0*/  MUFU.RCP R154, R143 ;  /* 0x0000008f009a7308 */ /* 0x000e220000001000 */
[----:B------:R-:W-:Y:S02]  /*14cb0*/  @P1 FMUL R58, R58, 0.25 ;  /* 0x3e8000003a3a1820 */ /* 0x000fe40000400000 */
[----:B------:R-:W-:Y:S02]  /*14cc0*/  @P1 FMUL R55, R55, 0.25 ;  /* 0x3e80000037371820 */ /* 0x000fe40000400000 */
[----:B------:R-:W-:Y:S02]  /*14cd0*/  @P1 FMUL R54, R54, 0.25 ;  /* 0x3e80000036361820 */ /* 0x000fe40000400000 */
[----:B------:R-:W-:Y:S01]  /*14ce0*/  @P1 FMUL R79, R79, 0.25 ;  /* 0x3e8000004f4f1820 */ /* 0x000fe20000400000 */
[----:B------:R-:W3:Y:S01]  /*14cf0*/  MUFU.RCP R162, R159 ;  /* 0x0000009f00a27308 */ /* 0x000ee20000001000 */
[----:B------:R-:W-:-:S02]  /*14d00*/  @P1 FMUL R78, R78, 0.25 ;  /* 0x3e8000004e4e1820 */ /* 0x000fc40000400000 */
[----:B------:R-:W-:Y:S02]  /*14d10*/  @P1 FMUL R91, R91, 0.25 ;  /* 0x3e8000005b5b1820 */ /* 0x000fe40000400000 */
[----:B------:R-:W-:Y:S01]  /*14d20*/  @P1 FMUL R90, R90, 0.25 ;  /* 0x3e8000005a5a1820 */ /* 0x000fe20000400000 */
[----:B------:R-:W-:Y:S01]  /*14d30*/  FSETP.GT.AND P1, PT, |R165|, 8.50705917302346158658e+37, PT ;  /* 0x7e800000a500780b */ /* 0x000fe20003f24200 */
[----:B------:R-:W-:Y:S02]  /*14d40*/  @!P3 FMUL R158, R158, 16777216 ;  /* 0x4b8000009e9eb820 */ /* 0x000fe40000400000 */
[----:B------:R-:W-:Y:S02]  /*14d50*/  @!P3 FMUL R59, R59, 16777216 ;  /* 0x4b8000003b3bb820 */ /* 0x000fe40000400000 */
[----:B------:R-:W-:Y:S02]  /*14d60*/  @!P3 FMUL R58, R58, 16777216 ;  /* 0x4b8000003a3ab820 */ /* 0x000fe40000400000 */
[----:B------:R-:W-:-:S02]  /*14d70*/  @!P3 FMUL R55, R55, 16777216 ;  /* 0x4b8000003737b820 */ /* 0x000fc40000400000 */
[----:B------:R-:W-:Y:S02]  /*14d80*/  @!P3 FMUL R54, R54, 16777216 ;  /* 0x4b8000003636b820 */ /* 0x000fe40000400000 */
[----:B------:R-:W-:Y:S02]  /*14d90*/  @!P3 FMUL R79, R79, 16777216 ;  /* 0x4b8000004f4fb820 */ /* 0x000fe40000400000 */
[----:B------:R-:W-:Y:S02]  /*14da0*/  @!P3 FMUL R78, R78, 16777216 ;  /* 0x4b8000004e4eb820 */ /* 0x000fe40000400000 */
[----:B------:R-:W-:Y:S02]  /*14db0*/  @!P3 FMUL R91, R91, 16777216 ;  /* 0x4b8000005b5bb820 */ /* 0x000fe40000400000 */
[----:B------:R-:W-:Y:S01]  /*14dc0*/  @!P3 FMUL R90, R90, 16777216 ;  /* 0x4b8000005a5ab820 */ /* 0x000fe20000400000 */
[----:B------:R-:W-:Y:S01]  /*14dd0*/  FSETP.GEU.AND P3, PT, |R165|, 1.175494350822287508e-38, PT ;  /* 0x00800000a500780b */ /* 0x000fe20003f6e200 */
[----:B------:R-:W-:-:S02]  /*14de0*/  @!P4 FMUL R150, R150, 16777216 ;  /* 0x4b8000009696c820 */ /* 0x000fc40000400000 */
[----:B------:R-:W-:Y:S02]  /*14df0*/  @P0 FMUL R166, R166, 0.25 ;  /* 0x3e800000a6a60820 */ /* 0x000fe40000400000 */
[----:B------:R-:W-:Y:S02]  /*14e00*/  @P0 FMUL R57, R57, 0.25 ;  /* 0x3e80000039390820 */ /* 0x000fe40000400000 */
[----:B------:R-:W-:Y:S02]  /*14e10*/  @P0 FMUL R56, R56, 0.25 ;  /* 0x3e80000038380820 */ /* 0x000fe40000400000 */
[----:B------:R-:W-:Y:S02]  /*14e20*/  @P0 FMUL R53, R53, 0.25 ;  /* 0x3e80000035350820 */ /* 0x000fe40000400000 */
[----:B------:R-:W-:Y:S02]  /*14e30*/  @P0 FMUL R52, R52, 0.25 ;  /* 0x3e80000034340820 */ /* 0x000fe40000400000 */
[----:B------:R-:W-:-:S02]  /*14e40*/  @P0 FMUL R77, R77, 0.25 ;  /* 0x3e8000004d4d0820 */ /* 0x000fc40000400000 */
[----:B------:R-:W-:Y:S02]  /*14e50*/  @P0 FMUL R76, R76, 0.25 ;  /* 0x3e8000004c4c0820 */ /* 0x000fe40000400000 */
[----:B------:R-:W-:Y:S02]  /*14e60*/  @P0 FMUL R89, R89, 0.25 ;  /* 0x3e80000059590820 */ /* 0x000fe40000400000 */
[----:B------:R-:W-:Y:S01]  /*14e70*/  @P0 FMUL R88, R88, 0.25 ;  /* 0x3e80000058580820 */ /* 0x000fe20000400000 */
[----:B------:R-:W-:Y:S01]  /*14e80*/  FSETP.GT.AND P0, PT, |R164|, 8.50705917302346158658e+37, PT ;  /* 0x7e800000a400780b */ /* 0x000fe20003f04200 */
[----:B-1----:R-:W-:Y:S01]  /*14e90*/  FFMA.FTZ R244, R244, 1.1920928955078125e-07, R93 ;  /* 0x34000000f4f47823 */ /* 0x002fe2000001005d */
[----:B------:R-:W-:Y:S01]  /*14ea0*/  FSEL R93, RZ, -23, P6 ;  /* 0xc1b80000ff5d7808 */ /* 0x000fe20003000000 */
[----:B------:R-:W-:Y:S02]  /*14eb0*/  @!P2 FMUL R166, R166, 16777216 ;  /* 0x4b800000a6a6a820 */ /* 0x000fe40000400000 */
        /* <DEDUP_REMOVED lines=9> */
[----:B------:R-:W1:Y:S01]  /*14f50*/  MUFU.RCP R150, R150 ;  /* 0x0000009600967308 */ /* 0x000e620000001000 */
[----:B------:R-:W-:Y:S02]  /*14f60*/  @P1 FMUL R165, R165, 0.25 ;  /* 0x3e800000a5a51820 */ /* 0x000fe40000400000 */
[----:B------:R-:W-:Y:S02]  /*14f70*/  @P1 FMUL R47, R47, 0.25 ;  /* 0x3e8000002f2f1820 */ /* 0x000fe40000400000 */
[----:B------:R-:W-:-:S03]  /*14f80*/  @P1 FMUL R46, R46, 0.25 ;  /* 0x3e8000002e2e1820 */ /* 0x000fc60000400000 */
[----:B------:R-:W4:Y:S01]  /*14f90*/  MUFU.RCP R148, R148 ;  /* 0x0000009400947308 */ /* 0x000f220000001000 */
[----:B------:R-:W-:Y:S02]  /*14fa0*/  @P1 FMUL R43, R43, 0.25 ;  /* 0x3e8000002b2b1820 */ /* 0x000fe40000400000 */
[----:B------:R-:W-:Y:S02]  /*14fb0*/  @P1 FMUL R42, R42, 0.25 ;  /* 0x3e8000002a2a1820 */ /* 0x000fe40000400000 */
[----:B------:R-:W-:Y:S02]  /*14fc0*/  @P1 FMUL R63, R63, 0.25 ;  /* 0x3e8000003f3f1820 */ /* 0x000fe40000400000 */
[----:B------:R-:W-:Y:S02]  /*14fd0*/  @P1 FMUL R62, R62, 0.25 ;  /* 0x3e8000003e3e1820 */ /* 0x000fe40000400000 */
[----:B------:R-:W-:Y:S02]  /*14fe0*/  @P1 FMUL R23, R23, 0.25 ;  /* 0x3e80000017171820 */ /* 0x000fe40000400000 */
[----:B------:R-:W-:Y:S01]  /*14ff0*/  @P1 FMUL R22, R22, 0.25 ;  /* 0x3e80000016161820 */ /* 0x000fe20000400000 */
[----:B------:R-:W-:Y:S01]  /*15000*/  FSETP.GT.AND P1, PT, |R163|, 8.50705917302346158658e+37, PT ;  /* 0x7e800000a300780b */ /* 0x000fe20003f24200 */
[----:B--2---:R-:W-:-:S02]  /*15010*/  FFMA.FTZ R93, R152, 1.1920928955078125e-07, R93 ;  /* 0x34000000985d7823 */ /* 0x004fc4000001005d */
[----:B0-----:R-:W-:Y:S02]  /*15020*/  FMUL R152, R154, R111 ;  /* 0x0000006f9a987220 */ /* 0x001fe40000400000 */
[----:B---3--:R-:W-:Y:S02]  /*15030*/  FMUL R111, R162, R6 ;  /* 0x00000006a26f7220 */ /* 0x008fe40000400000 */
[----:B------:R-:W0:Y:S01]  /*15040*/  MUFU.RCP R6, R158 ;  /* 0x0000009e00067308 */ /* 0x000e220000001000 */
        /* <DEDUP_REMOVED lines=10> */
[----:B------:R-:W-:-:S02]  /*150f0*/  @P0 FMUL R164, R164, 0.25 ;  /* 0x3e800000a4a40820 */ /* 0x000fc40000400000 */
[----:B------:R-:W-:Y:S02]  /*15100*/  @P0 FMUL R45, R45, 0.25 ;  /* 0x3e8000002d2d0820 */ /* 0x000fe40000400000 */
[----:B------:R-:W-:Y:S02]  /*15110*/  @P0 FMUL R44, R44, 0.25 ;  /* 0x3e8000002c2c0820 */ /* 0x000fe40000400000 */
[----:B------:R-:W-:Y:S02]  /*15120*/  @P0 FMUL R41, R41, 0.25 ;  /* 0x3e80000029290820 */ /* 0x000fe40000400000 */
[----:B------:R-:W-:Y:S02]  /*15130*/  @P0 FMUL R40, R40, 0.25 ;  /* 0x3e80000028280820 */ /* 0x000fe40000400000 */
[----:B------:R-:W-:Y:S02]  /*15140*/  @P0 FMUL R61, R61, 0.25 ;  /* 0x3e8000003d3d0820 */ /* 0x000fe40000400000 */
        /* <DEDUP_REMOVED lines=22> */
[C---:B-1----:R-:W-:Y:S02]  /*152b0*/  FMUL R127, R150.reuse, R127 ;  /* 0x0000007f967f7220 */ /* 0x042fe40000400000 */
[C---:B------:R-:W-:Y:S02]  /*152c0*/  FMUL R129, R150.reuse, R129 ;  /* 0x0000008196817220 */ /* 0x040fe40000400000 */
[C---:B------:R-:W-:Y:S02]  /*152d0*/  FMUL R132, R150.reuse, R132 ;  /* 0x0000008496847220 */ /* 0x040fe40000400000 */
[C---:B------:R-:W-:Y:S02]  /*152e0*/  FMUL R134, R150.reuse, R134 ;  /* 0x0000008696867220 */ /* 0x040fe40000400000 */
[----:B------:R-:W-:-:S02]  /*152f0*/  FMUL R131, R150, R131 ;  /* 0x0000008396837220 */ /* 0x000fc40000400000 */
[C---:B------:R-:W-:Y:S02]  /*15300*/  FMUL R133, R150.reuse, R133 ;  /* 0x0000008596857220 */ /* 0x040fe40000400000 */
[C---:B------:R-:W-:Y:S02]  /*15310*/  FMUL R136, R150.reuse, R136 ;  /* 0x0000008896887220 */ /* 0x040fe40000400000 */
[----:B------:R-:W-:Y:S02]  /*15320*/  FMUL R138, R150, R138 ;  /* 0x0000008a968a7220 */ /* 0x000fe40000400000 */
[C---:B----4-:R-:W-:Y:S02]  /*15330*/  FMUL R135, R148.reuse, R135 ;  /* 0x0000008794877220 */ /* 0x050fe40000400000 */
[C---:B------:R-:W-:Y:S02]  /*15340*/  FMUL R137, R148.reuse, R137 ;  /* 0x0000008994897220 */ /* 0x040fe40000400000 */
[----:B------:R-:W-:-:S02]  /*15350*/  FMUL R140, R148, R140 ;  /* 0x0000008c948c7220 */ /* 0x000fc40000400000 */
[C---:B------:R-:W-:Y:S02]  /*15360*/  FMUL R142, R148.reuse, R142 ;  /* 0x0000008e948e7220 */ /* 0x040fe40000400000 */
[C---:B------:R-:W-:Y:S02]  /*15370*/  FMUL R139, R148.reuse, R139 ;  /* 0x0000008b948b7220 */ /* 0x040fe40000400000 */
[C---:B------:R-:W-:Y:S02]  /*15380*/  FMUL R141, R148.reuse, R141 ;  /* 0x0000008d948d7220 */ /* 0x040fe40000400000 */
[C---:B------:R-:W-:Y:S02]  /*15390*/  FMUL R144, R148.reuse, R144 ;  /* 0x0000009094907220 */ /* 0x040fe40000400000 */
[----:B------:R-:W-:Y:S02]  /*153a0*/  FMUL R146, R148, R146 ;  /* 0x0000009294927220 */ /* 0x000fe40000400000 */
        /* <DEDUP_REMOVED lines=10> */
[C---:B------:R-:W-:Y:S02]  /*15450*/  FMUL R143, R154.reuse, R247 ;  /* 0x000000f79a8f7220 */ /* 0x040fe40000400000 */
[C---:B------:R-:W-:Y:S02]  /*15460*/  FMUL R145, R154.reuse, R145 ;  /* 0x000000919a917220 */ /* 0x040fe40000400000 */
[C---:B------:R-:W-:Y:S02]  /*15470*/  FMUL R148, R154.reuse, R251 ;  /* 0x000000fb9a947220 */ /* 0x040fe40000400000 */
[----:B------:R-:W-:-:S02]  /*15480*/  FMUL R150, R154, R250 ;  /* 0x000000fa9a967220 */ /* 0x000fc40000400000 */
[C---:B------:R-:W-:Y:S02]  /*15490*/  FMUL R147, R154.reuse, R147 ;  /* 0x000000939a937220 */ /* 0x040fe40000400000 */
[C---:B------:R-:W-:Y:S02]  /*154a0*/  FMUL R149, R154.reuse, R149 ;  /* 0x000000959a957220 */ /* 0x040fe40000400000 */
[----:B------:R-:W-:Y:S02]  /*154b0*/  FMUL R154, R154, R109 ;  /* 0x0000006d9a9a7220 */ /* 0x000fe40000400000 */
[C---:B------:R-:W-:Y:S02]  /*154c0*/  FMUL R109, R162.reuse, R156 ;  /* 0x0000009ca26d7220 */ /* 0x040fe40000400000 */
[C---:B------:R-:W-:Y:S02]  /*154d0*/  FMUL R151, R162.reuse, R151 ;  /* 0x00000097a2977220 */ /* 0x040fe40000400000 */
[----:B------:R-:W-:-:S02]  /*154e0*/  FMUL R156, R162, R249 ;  /* 0x000000f9a29c7220 */ /* 0x000fc40000400000 */
[C---:B------:R-:W-:Y:S02]  /*154f0*/  FMUL R110, R162.reuse, R110 ;  /* 0x0000006ea26e7220 */ /* 0x040fe40000400000 */
[C---:B------:R-:W-:Y:S02]  /*15500*/  FMUL R108, R162.reuse, R108 ;  /* 0x0000006ca26c7220 */ /* 0x040fe40000400000 */
[----:B------:R-:W-:Y:S02]  /*15510*/  FMUL R159, R162, R7 ;  /* 0x00000007a29f7220 */ /* 0x000fe40000400000 */
        /* <DEDUP_REMOVED lines=10> */
[----:B------:R-:W-:Y:S01]  /*155c0*/  FMUL R162, R162, R5 ;  /* 0x00000005a2a27220 */ /* 0x000fe20000400000 */
[----:B------:R-:W1:Y:S01]  /*155d0*/  MUFU.RCP R166, R166 ;  /* 0x000000a600a67308 */ /* 0x000e620000001000 */
[----:B0-----:R-:W-:-:S02]  /*155e0*/  FMUL R158, R6, R55 ;  /* 0x00000037069e7220 */ /* 0x001fc40000400000 */
[----:B------:R-:W-:Y:S02]  /*155f0*/  FMUL R5, R6, R54 ;  /* 0x0000003606057220 */ /* 0x000fe40000400000 */
[----:B------:R-:W-:Y:S02]  /*15600*/  @P0 FMUL R161, R161, 0.25 ;  /* 0x3e800000a1a10820 */ /* 0x000fe40000400000 */
        /* <DEDUP_REMOVED lines=9> */
[C---:B------:R-:W-:Y:S02]  /*156a0*/  FMUL R59, R6.reuse, R59 ;  /* 0x0000003b063b7220 */ /* 0x040fe40000400000 */
[----:B------:R-:W-:-:S02]  /*156b0*/  FMUL R58, R6, R58 ;  /* 0x0000003a063a7220 */ /* 0x000fc40000400000 */
[C---:B------:R-:W-:Y:S02]  /*156c0*/  FMUL R79, R6.reuse, R79 ;  /* 0x0000004f064f7220 */ /* 0x040fe40000400000 */
[C---:B------:R-:W-:Y:S02]  /*156d0*/  FMUL R78, R6.reuse, R78 ;  /* 0x0000004e064e7220 */ /* 0x040fe40000400000 */
[C---:B------:R-:W-:Y:S02]  /*156e0*/  FMUL R54, R6.reuse, R91 ;  /* 0x0000005b06367220 */ /* 0x040fe40000400000 */
[----:B------:R-:W-:Y:S02]  /*156f0*/  FMUL R55, R6, R90 ;  /* 0x0000005a06377220 */ /* 0x000fe40000400000 */
[----:B------:R-:W0:Y:S01]  /*15700*/  MUFU.RCP R6, R164 ;  /* 0x000000a400067308 */ /* 0x000e220000001000 */
        /* <DEDUP_REMOVED lines=30> */
[----:B------:R-:W2:Y:S01]  /*158f0*/  MUFU.RCP R165, R165 ;  /* 0x000000a500a57308 */ /* 0x000ea20000001000 */
[----:B------:R-:W-:Y:S02]  /*15900*/  @P0 FMUL R157, R157, 0.25 ;  /* 0x3e8000009d9d0820 */ /* 0x000fe40000400000 */
[C---:B-1----:R-:W-:Y:S02]  /*15910*/  FMUL R91, R166.reuse, R76 ;  /* 0x0000004ca65b7220 */ /* 0x042fe40000400000 */
[----:B------:R-:W-:Y:S02]  /*15920*/  FMUL R76, R166, R89 ;  /* 0x00000059a64c7220 */ /* 0x000fe40000400000 */
[----:B0-----:R-:W-:Y:S02]  /*15930*/  FMUL R89, R6, R45 ;  /* 0x0000002d06597220 */ /* 0x001fe40000400000 */
[----:B------:R-:W-:Y:S01]  /*15940*/  @!P2 FMUL R157, R157, 16777216 ;  /* 0x4b8000009d9da820 */ /* 0x000fe20000400000 */
[----:B------:R-:W0:Y:S01]  /*15950*/  MUFU.RCP R45, R163 ;  /* 0x000000a3002d7308 */ /* 0x000e220000001000 */
[----:B------:R-:W-:-:S02]  /*15960*/  @P0 FMUL R25, R25, 0.25 ;  /* 0x3e80000019190820 */ /* 0x000fc40000400000 */
[----:B------:R-:W-:Y:S02]  /*15970*/  @P0 FMUL R24, R24, 0.25 ;  /* 0x3e80000018180820 */ /* 0x000fe40000400000 */
[----:B------:R-:W-:Y:S02]  /*15980*/  @P0 FMUL R65, R65, 0.25 ;  /* 0x3e80000041410820 */ /* 0x000fe40000400000 */
[----:B------:R-:W-:Y:S02]  /*15990*/  @P0 FMUL R64, R64, 0.25 ;  /* 0x3e80000040400820 */ /* 0x000fe40000400000 */
[----:B------:R-:W-:Y:S02]  /*159a0*/  @P0 FMUL R105, R105, 0.25 ;  /* 0x3e80000069690820 */ /* 0x000fe40000400000 */
[----:B------:R-:W-:Y:S02]  /*159b0*/  @P0 FMUL R104, R104, 0.25 ;  /* 0x3e80000068680820 */ /* 0x000fe40000400000 */
[----:B------:R-:W-:-:S02]  /*159c0*/  @P0 FMUL R13, R13, 0.25 ;  /* 0x3e8000000d0d0820 */ /* 0x000fc40000400000 */
[----:B------:R-:W-:Y:S01]  /*159d0*/  @P0 FMUL R12, R12, 0.25 ;  /* 0x3e8000000c0c0820 */ /* 0x000fe20000400000 */
[----:B------:R-:W-:Y:S01]  /*159e0*/  FSETP.GT.AND P0, PT, |R153|, 8.50705917302346158658e+37, PT ;  /* 0x7e8000009900780b */ /* 0x000fe20003f04200 */
[----:B------:R-:W1:Y:S01]  /*159f0*/  MUFU.RCP R161, R161 ;  /* 0x000000a100a17308 */ /* 0x000e620000001000 */
        /* <DEDUP_REMOVED lines=11> */
[----:B------:R-:W3:Y:S01]  /*15ab0*/  MUFU.RCP R157, R157 ;  /* 0x0000009d009d7308 */ /* 0x000ee20000001000 */
        /* <DEDUP_REMOVED lines=16> */
[----:B------:R-:W-:Y:S01]  /*15bc0*/  @!P3 FMUL R10, R10, 16777216 ;  /* 0x4b8000000a0ab820 */ /* 0x000fe20000400000 */
[----:B------:R-:W-:Y:S01]  /*15bd0*/  FSETP.GEU.AND P3, PT, |R122|, 1.175494350822287508e-38, PT ;  /* 0x008000007a00780b */ /* 0x000fe20003f6e200 */
[C---:B------:R-:W-:Y:S02]  /*15be0*/  FMUL R90, R166.reuse, R56 ;  /* 0x00000038a65a7220 */ /* 0x040fe40000400000 */
[C---:B------:R-:W-:Y:S02]  /*15bf0*/  FMUL R56, R166.reuse, R53 ;  /* 0x00000035a6387220 */ /* 0x040fe40000400000 */
[----:B------:R-:W-:Y:S02]  /*15c00*/  FMUL R53, R166, R52 ;  /* 0x00000034a6357220 */ /* 0x000fe40000400000 */
[----:B--2---:R-:W-:-:S02]  /*15c10*/  FMUL R52, R165, R43 ;  /* 0x0000002ba5347220 */ /* 0x004fc40000400000 */
[C---:B------:R-:W-:Y:S02]  /*15c20*/  FMUL R43, R165.reuse, R42 ;  /* 0x0000002aa52b7220 */ /* 0x040fe40000400000 */
[C---:B------:R-:W-:Y:S02]  /*15c30*/  FMUL R42, R165.reuse, R23 ;  /* 0x00000017a52a7220 */ /* 0x040fe40000400000 */
[C---:B------:R-:W-:Y:S02]  /*15c40*/  FMUL R57, R166.reuse, R57 ;  /* 0x00000039a6397220 */ /* 0x040fe40000400000 */
[C---:B------:R-:W-:Y:S02]  /*15c50*/  FMUL R77, R166.reuse, R77 ;  /* 0x0000004da64d7220 */ /* 0x040fe40000400000 */
[----:B------:R-:W-:Y:S02]  /*15c60*/  FMUL R88, R166, R88 ;  /* 0x00000058a6587220 */ /* 0x000fe40000400000 */
[----:B------:R-:W-:-:S02]  /*15c70*/  FMUL R47, R165, R47 ;  /* 0x0000002fa52f7220 */ /* 0x000fc40000400000 */
[C---:B------:R-:W-:Y:S02]  /*15c80*/  FMUL R46, R165.reuse, R46 ;  /* 0x0000002ea52e7220 */ /* 0x040fe40000400000 */
[C---:B------:R-:W-:Y:S02]  /*15c90*/  FMUL R63, R165.reuse, R63 ;  /* 0x0000003fa53f7220 */ /* 0x040fe40000400000 */
[C---:B------:R-:W-:Y:S02]  /*15ca0*/  FMUL R62, R165.reuse, R62 ;  /* 0x0000003ea53e7220 */ /* 0x040fe40000400000 */
[----:B------:R-:W-:Y:S02]  /*15cb0*/  FMUL R23, R165, R22 ;  /* 0x00000016a5177220 */ /* 0x000fe40000400000 */
[----:B------:R-:W-:Y:S02]  /*15cc0*/  FMUL R164, R6, R44 ;  /* 0x0000002c06a47220 */ /* 0x000fe40000400000 */
[----:B------:R-:W-:-:S02]  /*15cd0*/  @P0 FMUL R153, R153, 0.25 ;  /* 0x3e80000099990820 */ /* 0x000fc40000400000 */
[C---:B------:R-:W-:Y:S02]  /*15ce0*/  FMUL R44, R6.reuse, R41 ;  /* 0x00000029062c7220 */ /* 0x040fe40000400000 */
[C---:B------:R-:W-:Y:S02]  /*15cf0*/  FMUL R165, R6.reuse, R40 ;  /* 0x0000002806a57220 */ /* 0x040fe40000400000 */
[C---:B------:R-:W-:Y:S02]  /*15d00*/  FMUL R166, R6.reuse, R60 ;  /* 0x0000003c06a67220 */ /* 0x040fe40000400000 */
[----:B------:R-:W-:Y:S02]  /*15d10*/  FMUL R60, R6, R21 ;  /* 0x00000015063c7220 */ /* 0x000fe40000400000 */
[C---:B0-----:R-:W-:Y:S02]  /*15d20*/  FMUL R39, R45.reuse, R39 ;  /* 0x000000272d277220 */ /* 0x041fe40000400000 */
[----:B------:R-:W-:-:S02]  /*15d30*/  FMUL R38, R45, R38 ;  /* 0x000000262d267220 */ /* 0x000fc40000400000 */
[C---:B------:R-:W-:Y:S02]  /*15d40*/  FMUL R22, R45.reuse, R87 ;  /* 0x000000572d167220 */ /* 0x040fe40000400000 */
[C---:B------:R-:W-:Y:S02]  /*15d50*/  FMUL R41, R45.reuse, R86 ;  /* 0x000000562d297220 */ /* 0x040fe40000400000 */
[C---:B------:R-:W-:Y:S02]  /*15d60*/  FMUL R35, R45.reuse, R35 ;  /* 0x000000232d237220 */ /* 0x040fe40000400000 */
[C---:B------:R-:W-:Y:S02]  /*15d70*/  FMUL R34, R45.reuse, R34 ;  /* 0x000000222d227220 */ /* 0x040fe40000400000 */
[----:B------:R-:W-:Y:S02]  /*15d80*/  FMUL R40, R45, R19 ;  /* 0x000000132d287220 */ /* 0x000fe40000400000 */
[----:B------:R-:W-:-:S02]  /*15d90*/  FMUL R21, R6, R20 ;  /* 0x0000001406157220 */ /* 0x000fc40000400000 */
[----:B------:R-:W-:Y:S02]  /*15da0*/  FMUL R45, R45, R18 ;  /* 0x000000122d2d7220 */ /* 0x000fe40000400000 */
[----:B------:R-:W-:Y:S02]  /*15db0*/  @P1 FMUL R122, R122, 0.25 ;  /* 0x3e8000007a7a1820 */ /* 0x000fe40000400000 */
[C---:B-1----:R-:W-:Y:S02]  /*15dc0*/  FMUL R20, R161.reuse, R37 ;  /* 0x00000025a1147220 */ /* 0x042fe40000400000 */
[----:B------:R-:W-:Y:S01]  /*15dd0*/  FMUL R18, R161, R84 ;  /* 0x00000054a1127220 */ /* 0x000fe20000400000 */
[----:B------:R-:W0:Y:S01]  /*15de0*/  MUFU.RCP R37, R160 ;  /* 0x000000a000257308 */ /* 0x000e220000001000 */
[----:B------:R-:W-:Y:S02]  /*15df0*/  @!P2 FMUL R153, R153, 16777216 ;  /* 0x4b8000009999a820 */ /* 0x000fe40000400000 */
[----:B------:R-:W-:-:S02]  /*15e00*/  FMUL R19, R161, R36 ;  /* 0x00000024a1137220 */ /* 0x000fc40000400000 */
[C---:B------:R-:W-:Y:S02]  /*15e10*/  FMUL R85, R161.reuse, R85 ;  /* 0x00000055a1557220 */ /* 0x040fe40000400000 */
[C---:B------:R-:W-:Y:S02]  /*15e20*/  FMUL R84, R161.reuse, R33 ;  /* 0x00000021a1547220 */ /* 0x040fe40000400000 */
[C---:B------:R-:W-:Y:S02]  /*15e30*/  FMUL R86, R161.reuse, R32 ;  /* 0x00000020a1567220 */ /* 0x040fe40000400000 */
[C---:B------:R-:W-:Y:S02]  /*15e40*/  FMUL R87, R161.reuse, R17 ;  /* 0x00000011a1577220 */ /* 0x040fe40000400000 */
[----:B------:R-:W-:Y:S02]  /*15e50*/  FMUL R161, R161, R16 ;  /* 0x00000010a1a17220 */ /* 0x000fe40000400000 */
[----:B---3--:R-:W-:-:S02]  /*15e60*/  FMUL R16, R157, R65 ;  /* 0x000000419d107220 */ /* 0x008fc40000400000 */
[----:B------:R-:W-:Y:S01]  /*15e70*/  @!P3 FMUL R122, R122, 16777216 ;  /* 0x4b8000007a7ab820 */ /* 0x000fe20000400000 */
[----:B------:R-:W1:Y:S08]  /*15e80*/  MUFU.RCP R65, R155 ;  /* 0x0000009b00417308 */ /* 0x000e700000001000 */
[----:B------:R-:W2:Y:S01]  /*15e90*/  MUFU.RCP R153, R153 ;  /* 0x0000009900997308 */ /* 0x000ea20000001000 */
[----:B------:R-:W-:-:S07]  /*15ea0*/  @P0 FMUL R72, R72, 0.25 ;  /* 0x3e80000048480820 */ /* 0x000fce0000400000 */
[----:B------:R-:W3:Y:S01]  /*15eb0*/  MUFU.RCP R122, R122 ;  /* 0x0000007a007a7308 */ /* 0x000ee20000001000 */
[----:B------:R-:W-:Y:S02]  /*15ec0*/  @P0 FMUL R97, R97, 0.25 ;  /* 0x3e80000061610820 */ /* 0x000fe40000400000 */
[----:B------:R-:W-:Y:S02]  /*15ed0*/  @P0 FMUL R96, R96, 0.25 ;  /* 0x3e80000060600820 */ /* 0x000fe40000400000 */
[----:B------:R-:W-:Y:S02]  /*15ee0*/  @P0 FMUL R81, R81, 0.25 ;  /* 0x3e80000051510820 */ /* 0x000fe40000400000 */
[----:B------:R-:W-:Y:S02]  /*15ef0*/  @P0 FMUL R80, R80, 0.25 ;  /* 0x3e80000050500820 */ /* 0x000fe40000400000 */
[----:B------:R-:W-:Y:S02]  /*15f00*/  @P0 FMUL R73, R73, 0.25 ;  /* 0x3e80000049490820 */ /* 0x000fe40000400000 */
[----:B------:R-:W-:-:S02]  /*15f10*/  @P0 FMUL R9, R9, 0.25 ;  /* 0x3e80000009090820 */ /* 0x000fc40000400000 */
[----:B------:R-:W-:Y:S02]  /*15f20*/  @P0 FMUL R8, R8, 0.25 ;  /* 0x3e80000008080820 */ /* 0x000fe40000400000 */
[C---:B0-----:R-:W-:Y:S02]  /*15f30*/  FMUL R27, R37.reuse, R27 ;  /* 0x0000001b251b7220 */ /* 0x041fe40000400000 */
[C---:B------:R-:W-:Y:S02]  /*15f40*/  FMUL R26, R37.reuse, R26 ;  /* 0x0000001a251a7220 */ /* 0x040fe40000400000 */
[C---:B------:R-:W-:Y:S02]  /*15f50*/  FMUL R32, R37.reuse, R67 ;  /* 0x0000004325207220 */ /* 0x040fe40000400000 */
[C---:B------:R-:W-:Y:S02]  /*15f60*/  FMUL R33, R37.reuse, R66 ;  /* 0x0000004225217220 */ /* 0x040fe40000400000 */
[----:B------:R-:W-:-:S02]  /*15f70*/  FMUL R107, R37, R107 ;  /* 0x0000006b256b7220 */ /* 0x000fc40000400000 */
[C---:B------:R-:W-:Y:S02]  /*15f80*/  FMUL R106, R37.reuse, R106 ;  /* 0x0000006a256a7220 */ /* 0x040fe40000400000 */
[----:B------:R-:W-:Y:S02]  /*15f90*/  FMUL R36, R37, R15 ;  /* 0x0000000f25247220 */ /* 0x000fe40000400000 */
[----:B------:R-:W-:Y:S02]  /*15fa0*/  @P1 FMUL R49, R49, 0.25 ;  /* 0x3e80000031311820 */ /* 0x000fe40000400000 */
[----:B------:R-:W-:Y:S02]  /*15fb0*/  FMUL R37, R37, R14 ;  /* 0x0000000e25257220 */ /* 0x000fe40000400000 */
[----:B------:R-:W-:Y:S02]  /*15fc0*/  @!P2 FMUL R72, R72, 16777216 ;  /* 0x4b8000004848a820 */ /* 0x000fe40000400000 */
[----:B------:R-:W-:-:S02]  /*15fd0*/  @P1 FMUL R69, R69, 0.25 ;  /* 0x3e80000045451820 */ /* 0x000fc40000400000 */
[----:B------:R-:W-:Y:S02]  /*15fe0*/  @P1 FMUL R68, R68, 0.25 ;  /* 0x3e80000044441820 */ /* 0x000fe40000400000 */
[----:B------:R-:W-:Y:S02]  /*15ff0*/  @P1 FMUL R48, R48, 0.25 ;  /* 0x3e80000030301820 */ /* 0x000fe40000400000 */
[----:B------:R-:W-:Y:S02]  /*16000*/  @P1 FMUL R233, R233, 0.25 ;  /* 0x3e800000e9e91820 */ /* 0x000fe40000400000 */
[----:B------:R-:W-:Y:S02]  /*16010*/  @P1 FMUL R232, R232, 0.25 ;  /* 0x3e800000e8e81820 */ /* 0x000fe40000400000 */
[----:B------:R-:W-:Y:S02]  /*16020*/  @P1 FMUL R236, R236, 0.25 ;  /* 0x3e800000ecec1820 */ /* 0x000fe40000400000 */
[----:B------:R-:W-:-:S02]  /*16030*/  FMUL R17, R157, R25 ;  /* 0x000000199d117220 */ /* 0x000fc40000400000 */
[C---:B------:R-:W-:Y:S02]  /*16040*/  FMUL R15, R157.reuse, R24 ;  /* 0x000000189d0f7220 */ /* 0x040fe40000400000 */
[----:B------:R-:W-:Y:S02]  /*16050*/  FMUL R14, R157, R64 ;  /* 0x000000409d0e7220 */ /* 0x000fe40000400000 */
[----:B------:R-:W-:Y:S02]  /*16060*/  @!P2 FMUL R97, R97, 16777216 ;  /* 0x4b8000006161a820 */ /* 0x000fe40000400000 */
[----:B------:R-:W-:Y:S02]  /*16070*/  @!P2 FMUL R96, R96, 16777216 ;  /* 0x4b8000006060a820 */ /* 0x000fe40000400000 */
[----:B------:R-:W-:Y:S02]  /*16080*/  @!P2 FMUL R81, R81, 16777216 ;  /* 0x4b8000005151a820 */ /* 0x000fe40000400000 */
[----:B------:R-:W-:-:S02]  /*16090*/  @!P2 FMUL R80, R80, 16777216 ;  /* 0x4b8000005050a820 */ /* 0x000fc40000400000 */
[----:B------:R-:W-:Y:S02]  /*160a0*/  @!P2 FMUL R73, R73, 16777216 ;  /* 0x4b8000004949a820 */ /* 0x000fe40000400000 */
[----:B------:R-:W-:Y:S02]  /*160b0*/  @!P2 FMUL R9, R9, 16777216 ;  /* 0x4b8000000909a820 */ /* 0x000fe40000400000 */
[----:B------:R-:W-:Y:S02]  /*160c0*/  @P1 FMUL R237, R237, 0.25 ;  /* 0x3e800000eded1820 */ /* 0x000fe40000400000 */
[C---:B-1----:R-:W-:Y:S02]  /*160d0*/  FMUL R99, R65.reuse, R99 ;  /* 0x0000006341637220 */ /* 0x042fe40000400000 */
[C---:B------:R-:W-:Y:S02]  /*160e0*/  FMUL R98, R65.reuse, R98 ;  /* 0x0000006241627220 */ /* 0x040fe40000400000 */
[----:B------:R-:W-:-:S02]  /*160f0*/  FMUL R24, R65, R83 ;  /* 0x0000005341187220 */ /* 0x000fc40000400000 */
[C---:B------:R-:W-:Y:S02]  /*16100*/  FMUL R25, R65.reuse, R82 ;  /* 0x0000005241197220 */ /* 0x040fe40000400000 */
[C---:B------:R-:W-:Y:S02]  /*16110*/  FMUL R75, R65.reuse, R75 ;  /* 0x0000004b414b7220 */ /* 0x040fe40000400000 */
[C---:B------:R-:W-:Y:S02]  /*16120*/  FMUL R74, R65.reuse, R74 ;  /* 0x0000004a414a7220 */ /* 0x040fe40000400000 */
[----:B------:R-:W-:Y:S02]  /*16130*/  FMUL R64, R65, R11 ;  /* 0x0000000b41407220 */ /* 0x000fe40000400000 */
[----:B------:R-:W-:Y:S02]  /*16140*/  @!P2 FMUL R8, R8, 16777216 ;  /* 0x4b8000000808a820 */ /* 0x000fe40000400000 */
[----:B------:R-:W-:-:S02]  /*16150*/  FMUL R105, R157, R105 ;  /* 0x000000699d697220 */ /* 0x000fc40000400000 */
[C---:B------:R-:W-:Y:S02]  /*16160*/  FMUL R104, R157.reuse, R104 ;  /* 0x000000689d687220 */ /* 0x040fe40000400000 */
[----:B------:R-:W-:Y:S02]  /*16170*/  FMUL R66, R157, R13 ;  /* 0x0000000d9d427220 */ /* 0x000fe40000400000 */
[----:B------:R-:W-:Y:S02]  /*16180*/  FMUL R65, R65, R10 ;  /* 0x0000000a41417220 */ /* 0x000fe40000400000 */
[----:B------:R-:W-:Y:S02]  /*16190*/  @!P3 FMUL R49, R49, 16777216 ;  /* 0x4b8000003131b820 */ /* 0x000fe40000400000 */
[----:B------:R-:W-:Y:S02]  /*161a0*/  FMUL R157, R157, R12 ;  /* 0x0000000c9d9d7220 */ /* 0x000fe40000400000 */
[----:B--2---:R-:W-:-:S02]  /*161b0*/  FMUL R10, R153, R72 ;  /* 0x00000048990a7220 */ /* 0x004fc40000400000 */
[----:B------:R-:W-:Y:S02]  /*161c0*/  @!P3 FMUL R69, R69, 16777216 ;  /* 0x4b8000004545b820 */ /* 0x000fe40000400000 */
[----:B------:R-:W-:Y:S02]  /*161d0*/  @!P3 FMUL R68, R68, 16777216 ;  /* 0x4b8000004444b820 */ /* 0x000fe40000400000 */
[----:B------:R-:W-:Y:S02]  /*161e0*/  @!P3 FMUL R48, R48, 16777216 ;  /* 0x4b8000003030b820 */ /* 0x000fe40000400000 */
[----:B------:R-:W-:Y:S02]  /*161f0*/  @!P3 FMUL R233, R233, 16777216 ;  /* 0x4b800000e9e9b820 */ /* 0x000fe40000400000 */
[----:B------:R-:W-:Y:S02]  /*16200*/  @!P3 FMUL R232, R232, 16777216 ;  /* 0x4b800000e8e8b820 */ /* 0x000fe40000400000 */
[----:B------:R-:W-:-:S02]  /*16210*/  @!P3 FMUL R236, R236, 16777216 ;  /* 0x4b800000ececb820 */ /* 0x000fc40000400000 */
[C---:B------:R-:W-:Y:S02]  /*16220*/  FMUL R13, R153.reuse, R97 ;  /* 0x00000061990d7220 */ /* 0x040fe40000400000 */
[C---:B------:R-:W-:Y:S02]  /*16230*/  FMUL R11, R153.reuse, R96 ;  /* 0x00000060990b7220 */ /* 0x040fe40000400000 */
[C---:B------:R-:W-:Y:S02]  /*16240*/  FMUL R12, R153.reuse, R81 ;  /* 0x00000051990c7220 */ /* 0x040fe40000400000 */
[C---:B------:R-:W-:Y:S02]  /*16250*/  FMUL R80, R153.reuse, R80 ;  /* 0x0000005099507220 */ /* 0x040fe40000400000 */
[C---:B------:R-:W-:Y:S02]  /*16260*/  FMUL R73, R153.reuse, R73 ;  /* 0x0000004999497220 */ /* 0x040fe40000400000 */
[----:B------:R-:W-:-:S02]  /*16270*/  FMUL R72, R153, R9 ;  /* 0x0000000999487220 */ /* 0x000fc40000400000 */
[----:B------:R-:W-:Y:S02]  /*16280*/  @!P3 FMUL R237, R237, 16777216 ;  /* 0x4b800000ededb820 */ /* 0x000fe40000400000 */
[----:B------:R-:W-:Y:S02]  /*16290*/  FMUL R153, R153, R8 ;  /* 0x0000000899997220 */ /* 0x000fe40000400000 */
[----:B------:R-:W-:Y:S02]  /*162a0*/  FMUL R61, R6, R61 ;  /* 0x0000003d063d7220 */ /* 0x000fe40000400000 */
[C---:B---3--:R-:W-:Y:S02]  /*162b0*/  FMUL R8, R122.reuse, R49 ;  /* 0x000000317a087220 */ /* 0x048fe40000400000 */
[C---:B------:R-:W-:Y:S02]  /*162c0*/  FMUL R9, R122.reuse, R69 ;  /* 0x000000457a097220 */ /* 0x040fe40000400000 */
[----:B------:R-:W-:-:S02]  /*162d0*/  FMUL R7, R122, R68 ;  /* 0x000000447a077220 */ /* 0x000fc40000400000 */
[C---:B------:R-:W-:Y:S02]  /*162e0*/  FMUL R48, R122.reuse, R48 ;  /* 0x000000307a307220 */ /* 0x040fe40000400000 */
[C---:B------:R-:W-:Y:S02]  /*162f0*/  FMUL R6, R122.reuse, R232 ;  /* 0x000000e87a067220 */ /* 0x040fe40000400000 */
[C---:B------:R-:W-:Y:S02]  /*16300*/  FMUL R49, R122.reuse, R236 ;  /* 0x000000ec7a317220 */ /* 0x040fe40000400000 */
[C---:B------:R-:W-:Y:S02]  /*16310*/  FMUL R233, R122.reuse, R233 ;  /* 0x000000e97ae97220 */ /* 0x040fe40000400000 */
[----:B------:R-:W-:Y:S01]  /*16320*/  FMUL R122, R122, R237 ;  /* 0x000000ed7a7a7220 */ /* 0x000fe20000400000 */
[----:B------:R-:W-:Y:S02]  /*16330*/  F2FP.PACK_AB R9, R9, R8 ;  /* 0x000000080909723e */ /* 0x000fe400000000ff */
[----:B------:R-:W-:-:S02]  /*16340*/  F2FP.PACK_AB R11, R11, R80 ;  /* 0x000000500b0b723e */ /* 0x000fc400000000ff */
[----:B------:R-:W-:Y:S02]  /*16350*/  F2FP.PACK_AB R8, R233, R122 ;  /* 0x0000007ae908723e */ /* 0x000fe400000000ff */
[----:B------:R-:W-:Y:S02]  /*16360*/  F2FP.PACK_AB R10, R10, R153 ;  /* 0x000000990a0a723e */ /* 0x000fe400000000ff */
[----:B------:R-:W-:Y:S01]  /*16370*/  FSETP.GT.AND P0, PT, |R117|, 8.50705917302346158658e+37, PT ;  /* 0x7e8000007500780b */ /* 0x000fe20003f04200 */
[----:B------:R0:W-:Y:S01]  /*16380*/  STS.64 [R4+0x400], R8 ;  /* 0x0004000804007388 */ /* 0x0001e20000000a00 */
[----:B------:R-:W-:Y:S02]  /*16390*/  F2FP.PACK_AB R7, R7, R48 ;  /* 0x000000300707723e */ /* 0x000fe400000000ff */
[----:B------:R-:W-:Y:S01]  /*163a0*/  F2FP.PACK_AB R6, R6, R49 ;  /* 0x000000310606723e */ /* 0x000fe200000000ff */
[----:B------:R1:W-:Y:S01]  /*163b0*/  STS.64 [R4+0x80], R10 ;  /* 0x0000800a04007388 */ /* 0x0003e20000000a00 */
[----:B------:R-:W-:-:S02]  /*163c0*/  F2FP.PACK_AB R13, R13, R12 ;  /* 0x0000000c0d0d723e */ /* 0x000fc400000000ff */
[----:B------:R-:W-:Y:S02]  /*163d0*/  F2FP.PACK_AB R17, R17, R16 ;  /* 0x000000101111723e */ /* 0x000fe400000000ff */
[----:B------:R-:W-:Y:S02]  /*163e0*/  IADD3 R94, R29, -0x3f3504f3, RZ ;  /* 0xc0cafb0d1d5e7810 */ /* 0x000fe40007ffe0ff */
[----:B------:R-:W-:Y:S02]  /*163f0*/  F2FP.PACK_AB R12, R73, R72 ;  /* 0x00000048490c723e */ /* 0x000fe400000000ff */
[----:B------:R-:W-:Y:S02]  /*16400*/  F2FP.PACK_AB R16, R105, R66 ;  /* 0x000000426910723e */ /* 0x000fe400000000ff */
[----:B------:R-:W-:Y:S02]  /*16410*/  F2FP.PACK_AB R19, R19, R18 ;  /* 0x000000121313723e */ /* 0x000fe400000000ff */
[----:B0-----:R-:W-:-:S02]  /*16420*/  F2FP.PACK_AB R9, R164, R165 ;  /* 0x000000a5a409723e */ /* 0x001fc400000000ff */
[----:B------:R-:W-:Y:S02]  /*16430*/  F2FP.PACK_AB R8, R166, R21 ;  /* 0x00000015a608723e */ /* 0x000fe400000000ff */
[----:B------:R-:W-:Y:S02]  /*16440*/  FSETP.GEU.AND P2, PT, |R117|, 1.175494350822287508e-38, PT ;  /* 0x008000007500780b */ /* 0x000fe40003f4e200 */
[----:B------:R-:W-:Y:S02]  /*16450*/  F2FP.PACK_AB R18, R86, R161 ;  /* 0x000000a15612723e */ /* 0x000fe400000000ff */
[----:B-1----:R-:W-:Y:S02]  /*16460*/  F2FP.PACK_AB R11, R89, R44 ;  /* 0x0000002c590b723e */ /* 0x002fe400000000ff */
[----:B------:R-:W-:Y:S01]  /*16470*/  F2FP.PACK_AB R10, R61, R60 ;  /* 0x0000003c3d0a723e */ /* 0x000fe200000000ff */
[----:B------:R0:W-:Y:S01]  /*16480*/  STS.64 [R4], R6 ;  /* 0x0000000604007388 */ /* 0x0001e20000000a00 */
[----:B------:R-:W-:-:S02]  /*16490*/  LOP3.LUT R94, R94, 0xff800000, RZ, 0xc0, !PT ;  /* 0xff8000005e5e7812 */ /* 0x000fc400078ec0ff */
[----:B------:R-:W-:Y:S01]  /*164a0*/  F2FP.PACK_AB R15, R15, R14 ;  /* 0x0000000e0f0f723e */ /* 0x000fe200000000ff */
[----:B------:R1:W-:Y:S01]  /*164b0*/  STS.64 [R4+0x480], R12 ;  /* 0x0004800c04007388 */ /* 0x0003e20000000a00 */
[----:B------:R-:W-:Y:S02]  /*164c0*/  F2FP.PACK_AB R14, R104, R157 ;  /* 0x0000009d680e723e */ /* 0x000fe400000000ff */
[----:B------:R-:W-:Y:S01]  /*164d0*/  F2FP.PACK_AB R21, R90, R53 ;  /* 0x000000355a15723e */ /* 0x000fe200000000ff */
[----:B------:R2:W-:Y:S01]  /*164e0*/  STS.64 [R4+0x500], R16 ;  /* 0x0005001004007388 */ /* 0x0005e20000000a00 */
[----:B------:R-:W-:Y:S02]  /*164f0*/  F2FP.PACK_AB R163, R151, R110 ;  /* 0x0000006e97a3723e */ /* 0x000fe400000000ff */
[----:B------:R-:W-:Y:S01]  /*16500*/  F2FP.PACK_AB R162, R159, R162 ;  /* 0x000000a29fa2723e */ /* 0x000fe200000000ff */
[----:B------:R3:W-:Y:S01]  /*16510*/  STS.64 [R4+0x200], R8 ;  /* 0x0002000804007388 */ /* 0x0007e20000000a00 */
[----:B0-----:R-:W-:-:S02]  /*16520*/  F2FP.PACK_AB R7, R20, R85 ;  /* 0x000000551407723e */ /* 0x001fc400000000ff */
[----:B------:R-:W-:Y:S01]  /*16530*/  F2FP.PACK_AB R6, R84, R87 ;  /* 0x000000575406723e */ /* 0x000fe200000000ff */
[----:B------:R0:W-:Y:S01]  /*16540*/  STS.64 [R4+0x180], R18 ;  /* 0x0001801204007388 */ /* 0x0001e20000000a00 */
[----:B------:R-:W-:Y:S02]  /*16550*/  F2FP.PACK_AB R20, R91, R88 ;  /* 0x000000585b14723e */ /* 0x000fe400000000ff */
[----:B-1----:R-:W-:Y:S01]  /*16560*/  F2FP.PACK_AB R13, R57, R56 ;  /* 0x00000038390d723e */ /* 0x002fe200000000ff */
[----:B------:R1:W-:Y:S01]  /*16570*/  STS.64 [R4+0x600], R10 ;  /* 0x0006000a04007388 */ /* 0x0003e20000000a00 */
[----:B------:R-:W-:Y:S02]  /*16580*/  F2FP.PACK_AB R12, R77, R76 ;  /* 0x0000004c4d0c723e */ /* 0x000fe400000000ff */
[----:B------:R-:W-:Y:S02]  /*16590*/  F2FP.PACK_AB R109, R109, R156 ;  /* 0x0000009c6d6d723e */ /* 0x000fe400000000ff */
[----:B------:R-:W-:-:S02]  /*165a0*/  F2FP.PACK_AB R108, R108, R111 ;  /* 0x0000006f6c6c723e */ /* 0x000fc400000000ff */
[----:B--2---:R-:W-:Y:S02]  /*165b0*/  F2FP.PACK_AB R17, R137, R142 ;  /* 0x0000008e8911723e */ /* 0x004fe400000000ff */
[----:B------:R-:W-:Y:S02]  /*165c0*/  F2FP.PACK_AB R16, R141, R146 ;  /* 0x000000928d10723e */ /* 0x000fe400000000ff */
[----:B---3--:R-:W-:Y:S02]  /*165d0*/  F2FP.PACK_AB R9, R135, R140 ;  /* 0x0000008c8709723e */ /* 0x008fe400000000ff */
[----:B------:R-:W-:Y:S01]  /*165e0*/  F2FP.PACK_AB R8, R139, R144 ;  /* 0x000000908b08723e */ /* 0x000fe200000000ff */
[----:B------:R2:W-:Y:S01]  /*165f0*/  I2F R245, R94 ;  /* 0x0000005e00f57306 */ /* 0x0005e20000201400 */
[----:B0-----:R-:W-:Y:S02]  /*16600*/  LOP3.LUT R18, R4, 0x10, RZ, 0x3c, !PT ;  /* 0x0000001004127812 */ /* 0x001fe400078e3cff */
[----:B-1----:R-:W-:-:S02]  /*16610*/  F2FP.PACK_AB R11, R98, R25 ;  /* 0x00000019620b723e */ /* 0x002fc400000000ff */
[----:B------:R-:W-:Y:S01]  /*16620*/  F2FP.PACK_AB R10, R74, R65 ;  /* 0x000000414a0a723e */ /* 0x000fe200000000ff */
[----:B------:R-:W-:Y:S01]  /*16630*/  @P0 FMUL R117, R117, 0.25 ;  /* 0x3e80000075750820 */ /* 0x000fe20000400000 */
[----:B------:R-:W-:Y:S01]  /*16640*/  STS.64 [R4+0x100], R14 ;  /* 0x0001000e04007388 */ /* 0x000fe20000000a00 */
[----:B--2---:R-:W-:-:S03]  /*16650*/  IADD3 R94, R29, -R94, RZ ;  /* 0x8000005e1d5e7210 */ /* 0x004fc60007ffe0ff */
[----:B------:R-:W-:Y:S01]  /*16660*/  STS.64 [R4+0x580], R6 ;  /* 0x0005800604007388 */ /* 0x000fe20000000a00 */
[----:B------:R-:W-:-:S03]  /*16670*/  IADD3 R101, R92, -R101, RZ ;  /* 0x800000655c657210 */ /* 0x000fc60007ffe0ff */
[----:B------:R-:W-:Y:S01]  /*16680*/  STS.64 [R4+0x280], R20 ;  /* 0x0002801404007388 */ /* 0x000fe20000000a00 */
[----:B------:R-:W-:-:S03]  /*16690*/  @!P2 FMUL R117, R117, 16777216 ;  /* 0x4b8000007575a820 */ /* 0x000fc60000400000 */
[----:B------:R-:W-:Y:S04]  /*166a0*/  STS.64 [R4+0x680], R12 ;  /* 0x0006800c04007388 */ /* 0x000fe80000000a00 */
[----:B------:R-:W-:Y:S04]  /*166b0*/  STS.64 [R4+0x300], R162 ;  /* 0x000300a204007388 */ /* 0x000fe80000000a00 */
[----:B------:R-:W-:Y:S04]  /*166c0*/  STS.64 [R4+0x700], R108 ;  /* 0x0007006c04007388 */ /* 0x000fe80000000a00 */
[----:B------:R-:W-:Y:S04]  /*166d0*/  STS.64 [R4+0x380], R16 ;  /* 0x0003801004007388 */ /* 0x000fe80000000a00 */
[----:B------:R0:W-:Y:S04]  /*166e0*/  STS.64 [R4+0x780], R8 ;  /* 0x0007800804007388 */ /* 0x0001e80000000a00 */
[----:B------:R1:W-:Y:S01]  /*166f0*/  STS.64 [R18+0x8080], R10 ;  /* 0x0080800a12007388 */ /* 0x0003e20000000a00 */
[----:B------:R-:W-:Y:S01]  /*16700*/  FADD R101, R101, -1 ;  /* 0xbf80000065657421 */ /* 0x000fe20000000000 */
[----:B0-----:R-:W-:-:S02]  /*16710*/  F2FP.PACK_AB R9, R38, R41 ;  /* 0x000000292609723e */ /* 0x001fc400000000ff */
[----:B------:R-:W-:Y:S01]  /*16720*/  F2FP.PACK_AB R8, R34, R45 ;  /* 0x0000002d2208723e */ /* 0x000fe200000000ff */
[----:B------:R-:W-:Y:S01]  /*16730*/  IMAD.MOV.U32 R4, RZ, RZ, 0x3dc6b27f ;  /* 0x3dc6b27fff047424 */ /* 0x000fe200078e00ff */
[----:B-1----:R-:W-:Y:S01]  /*16740*/  F2FP.PACK_AB R11, R58, R5 ;  /* 0x000000053a0b723e */ /* 0x002fe200000000ff */
[----:B------:R-:W-:Y:S01]  /*16750*/  FADD R5, R94, -1 ;  /* 0xbf8000005e057421 */ /* 0x000fe20000000000 */
[----:B------:R-:W-:Y:S01]  /*16760*/  F2FP.PACK_AB R10, R78, R55 ;  /* 0x000000374e0a723e */ /* 0x000fe200000000ff */
[----:B------:R0:W-:Y:S01]  /*16770*/  STS.64 [R18+0x8180], R8 ;  /* 0x0081800812007388 */ /* 0x0001e20000000a00 */
[----:B------:R-:W1:Y:S03]  /*16780*/  MUFU.RCP R117, R117 ;  /* 0x0000007500757308 */ /* 0x000e660000001000 */
[----:B------:R2:W-:Y:S01]  /*16790*/  STS.64 [R18+0x8280], R10 ;  /* 0x0082800a12007388 */ /* 0x0005e20000000a00 */
[----:B0-----:R-:W-:-:S02]  /*167a0*/  FFMA.FTZ R8, R5, R4, -0.16845393180847167969 ;  /* 0xbe2c7f3005087423 */ /* 0x001fc40000010004 */
[----:B--2---:R-:W-:Y:S02]  /*167b0*/  FFMA.FTZ R10, R101, R4, -0.16845393180847167969 ;  /* 0xbe2c7f30650a7423 */ /* 0x004fe40000010004 */
[----:B------:R-:W-:Y:S02]  /*167c0*/  FFMA.FTZ R8, R5, R8, 0.1716887056827545166 ;  /* 0x3e2fcf2a05087423 */ /* 0x000fe40000010008 */
[----:B------:R-:W-:Y:S02]  /*167d0*/  FFMA.FTZ R10, R101, R10, 0.1716887056827545166 ;  /* 0x3e2fcf2a650a7423 */ /* 0x000fe4000001000a */
[----:B------:R-:W-:Y:S02]  /*167e0*/  FFMA.FTZ R8, R5, R8, -0.17900948226451873779 ;  /* 0xbe374e4305087423 */ /* 0x000fe40000010008 */
[----:B------:R-:W-:Y:S02]  /*167f0*/  @P0 FMUL R50, R50, 0.25 ;  /* 0x3e80000032320820 */ /* 0x000fe40000400000 */
[----:B------:R-:W-:-:S02]  /*16800*/  @P0 FMUL R71, R71, 0.25 ;  /* 0x3e80000047470820 */ /* 0x000fc40000400000 */
[----:B------:R-:W-:Y:S02]  /*16810*/  @P0 FMUL R70, R70, 0.25 ;  /* 0x3e80000046460820 */ /* 0x000fe40000400000 */
[----:B------:R-:W-:Y:S02]  /*16820*/  @P0 FMUL R51, R51, 0.25 ;  /* 0x3e80000033330820 */ /* 0x000fe40000400000 */
[----:B------:R-:W-:Y:S02]  /*16830*/  @P0 FMUL R235, R235, 0.25 ;  /* 0x3e800000ebeb0820 */ /* 0x000fe40000400000 */
[----:B------:R-:W-:Y:S02]  /*16840*/  @P0 FMUL R234, R234, 0.25 ;  /* 0x3e800000eaea0820 */ /* 0x000fe40000400000 */
[----:B------:R-:W-:Y:S02]  /*16850*/  @P0 FMUL R239, R239, 0.25 ;  /* 0x3e800000efef0820 */ /* 0x000fe40000400000 */
[----:B------:R-:W-:-:S02]  /*16860*/  @P0 FMUL R238, R238, 0.25 ;  /* 0x3e800000eeee0820 */ /* 0x000fc40000400000 */
[----:B------:R-:W-:Y:S02]  /*16870*/  FFMA.FTZ R10, R101, R10, -0.17900948226451873779 ;  /* 0xbe374e43650a7423 */ /* 0x000fe4000001000a */
[----:B------:R-:W-:Y:S02]  /*16880*/  FFMA.FTZ R8, R5, R8, 0.20512372255325317383 ;  /* 0x3e520bf405087423 */ /* 0x000fe40000010008 */
        /* <DEDUP_REMOVED lines=8> */
[----:B------:R-:W-:Y:S02]  /*16910*/  FFMA.FTZ R10, R101, R10, 0.20512372255325317383 ;  /* 0x3e520bf4650a7423 */ /* 0x000fe4000001000a */
[----:B------:R-:W-:-:S02]  /*16920*/  FFMA.FTZ R8, R5, R8, -0.24046532809734344482 ;  /* 0xbe763c8b05087423 */ /* 0x000fc40000010008 */
[C---:B-1----:R-:W-:Y:S02]  /*16930*/  FMUL R49, R117.reuse, R50 ;  /* 0x0000003275317220 */ /* 0x042fe40000400000 */
[C---:B------:R-:W-:Y:S02]  /*16940*/  FMUL R71, R117.reuse, R71 ;  /* 0x0000004775477220 */ /* 0x040fe40000400000 */
[C---:B------:R-:W-:Y:S02]  /*16950*/  FMUL R70, R117.reuse, R70 ;  /* 0x0000004675467220 */ /* 0x040fe40000400000 */
[C---:B------:R-:W-:Y:S02]  /*16960*/  FMUL R48, R117.reuse, R51 ;  /* 0x0000003375307220 */ /* 0x040fe40000400000 */
[C---:B------:R-:W-:Y:S02]  /*16970*/  FMUL R235, R117.reuse, R235 ;  /* 0x000000eb75eb7220 */ /* 0x040fe40000400000 */
[----:B------:R-:W-:-:S02]  /*16980*/  FMUL R234, R117, R234 ;  /* 0x000000ea75ea7220 */ /* 0x000fc40000400000 */
[C---:B------:R-:W-:Y:S02]  /*16990*/  FMUL R50, R117.reuse, R239 ;  /* 0x000000ef75327220 */ /* 0x040fe40000400000 */
[----:B------:R-:W-:Y:S02]  /*169a0*/  FMUL R117, R117, R238 ;  /* 0x000000ee75757220 */ /* 0x000fe40000400000 */
[----:B------:R-:W-:Y:S02]  /*169b0*/  FFMA.FTZ R10, R101, R10, -0.24046532809734344482 ;  /* 0xbe763c8b650a7423 */ /* 0x000fe4000001000a */
[----:B------:R-:W-:Y:S01]  /*169c0*/  FFMA.FTZ R8, R5, R8, 0.28857114911079406738 ;  /* 0x3e93bf9905087423 */ /* 0x000fe20000010008 */
[----:B------:R-:W-:Y:S01]  /*169d0*/  IADD3 R118, R227, -0x3f3504f3, RZ ;  /* 0xc0cafb0de3767810 */ /* 0x000fe20007ffe0ff */
[----:B------:R-:W-:Y:S01]  /*169e0*/  FFMA.FTZ R10, R101, R10, 0.28857114911079406738 ;  /* 0x3e93bf99650a7423 */ /* 0x000fe2000001000a */
[----:B------:R-:W-:Y:S01]  /*169f0*/  F2FP.PACK_AB R7, R70, R49 ;  /* 0x000000314607723e */ /* 0x000fe200000000ff */
[----:B------:R-:W-:Y:S01]  /*16a00*/  FFMA.FTZ R8, R5, R8, -0.36067417263984680176 ;  /* 0xbeb8aa4905087423 */ /* 0x000fe20000010008 */
[----:B------:R-:W-:Y:S01]  /*16a10*/  F2FP.PACK_AB R6, R234, R117 ;  /* 0x00000075ea06723e */ /* 0x000fe200000000ff */
[----:B------:R-:W-:Y:S01]  /*16a20*/  FFMA.FTZ R10, R101, R10, -0.36067417263984680176 ;  /* 0xbeb8aa49650a7423 */ /* 0x000fe2000001000a */
[----:B------:R-:W-:Y:S01]  /*16a30*/  LOP3.LUT R118, R118, 0xff800000, RZ, 0xc0, !PT ;  /* 0xff80000076767812 */ /* 0x000fe200078ec0ff */
[----:B------:R-:W-:Y:S01]  /*16a40*/  FFMA.FTZ R8, R5, R8, 0.48089820146560668945 ;  /* 0x3ef6384a05087423 */ /* 0x000fe20000010008 */
[----:B------:R-:W-:Y:S01]  /*16a50*/  IADD3 R114, R3, -0x3f3504f3, RZ ;  /* 0xc0cafb0d03727810 */ /* 0x000fe20007ffe0ff */
[----:B------:R0:W-:Y:S01]  /*16a60*/  STS.64 [R18+0x8000], R6 ;  /* 0x0080000612007388 */ /* 0x0001e20000000a00 */
[----:B------:R1:W-:Y:S01]  /*16a70*/  I2F R240, R118 ;  /* 0x0000007600f07306 */ /* 0x0003e20000201400 */
[----:B------:R-:W-:-:S02]  /*16a80*/  FFMA.FTZ R10, R101, R10, 0.48089820146560668945 ;  /* 0x3ef6384a650a7423 */ /* 0x000fc4000001000a */
[----:B------:R-:W-:Y:S01]  /*16a90*/  FFMA.FTZ R8, R5, R8, -0.72134751081466674805 ;  /* 0xbf38aa3b05087423 */ /* 0x000fe20000010008 */
[----:B------:R-:W-:Y:S01]  /*16aa0*/  LOP3.LUT R114, R114, 0xff800000, RZ, 0xc0, !PT ;  /* 0xff80000072727812 */ /* 0x000fe200078ec0ff */
[----:B------:R-:W-:Y:S01]  /*16ab0*/  FFMA.FTZ R10, R101, R10, -0.72134751081466674805 ;  /* 0xbf38aa3b650a7423 */ /* 0x000fe2000001000a */
[----:B------:R-:W-:Y:S02]  /*16ac0*/  F2FP.PACK_AB R15, R71, R48 ;  /* 0x00000030470f723e */ /* 0x000fe400000000ff */
[----:B-1----:R-:W-:Y:S02]  /*16ad0*/  IADD3 R118, R227, -R118, RZ ;  /* 0x80000076e3767210 */ /* 0x002fe40007ffe0ff */
[----:B0-----:R-:W-:Y:S02]  /*16ae0*/  F2FP.PACK_AB R7, R46, R43 ;  /* 0x0000002b2e07723e */ /* 0x001fe400000000ff */
[----:B------:R-:W-:Y:S01]  /*16af0*/  F2FP.PACK_AB R6, R62, R23 ;  /* 0x000000173e06723e */ /* 0x000fe200000000ff */
[----:B------:R-:W-:Y:S01]  /*16b00*/  FMUL R8, R5, R8 ;  /* 0x0000000805087220 */ /* 0x000fe20000400000 */
[----:B------:R-:W-:-:S03]  /*16b10*/  F2FP.PACK_AB R14, R235, R50 ;  /* 0x00000032eb0e723e */ /* 0x000fc600000000ff */
[----:B------:R0:W-:Y:S01]  /*16b20*/  STS.64 [R18+0x8200], R6 ;  /* 0x0082000612007388 */ /* 0x0001e20000000a00 */
[----:B------:R1:W2:Y:S01]  /*16b30*/  I2F R242, R114 ;  /* 0x0000007200f27306 */ /* 0x0002a20000201400 */
[----:B------:R-:W-:Y:S02]  /*16b40*/  FMUL R10, R101, R10 ;  /* 0x0000000a650a7220 */ /* 0x000fe40000400000 */
[----:B------:R3:W-:Y:S01]  /*16b50*/  STS.64 [R18+0x8400], R14 ;  /* 0x0084000e12007388 */ /* 0x0007e20000000a00 */
[----:B------:R-:W-:Y:S02]  /*16b60*/  FMUL R8, R5, R8 ;  /* 0x0000000805087220 */ /* 0x000fe40000400000 */
[----:B0-----:R-:W-:Y:S01]  /*16b70*/  FADD R7, R118, -1 ;  /* 0xbf80000076077421 */ /* 0x001fe20000000000 */
[----:B-1----:R-:W-:-:S03]  /*16b80*/  IADD3 R114, R3, -R114, RZ ;  /* 0x8000007203727210 */ /* 0x002fc60007ffe0ff */
[----:B---3--:R-:W-:Y:S02]  /*16b90*/  FFMA.FTZ R14, R7, R4, -0.16845393180847167969 ;  /* 0xbe2c7f30070e7423 */ /* 0x008fe40000010004 */
[----:B------:R-:W-:Y:S02]  /*16ba0*/  FMUL R10, R101, R10 ;  /* 0x0000000a650a7220 */ /* 0x000fe40000400000 */
[----:B------:R-:W-:Y:S02]  /*16bb0*/  FFMA.FTZ R8, R5, 1.4426950216293334961, R8 ;  /* 0x3fb8aa3b05087823 */ /* 0x000fe40000010008 */
[----:B------:R-:W-:Y:S02]  /*16bc0*/  FADD R5, R114, -1 ;  /* 0xbf80000072057421 */ /* 0x000fe40000000000 */
[----:B------:R-:W-:Y:S02]  /*16bd0*/  FFMA.FTZ R14, R7, R14, 0.1716887056827545166 ;  /* 0x3e2fcf2a070e7423 */ /* 0x000fe4000001000e */
[----:B------:R-:W-:-:S02]  /*16be0*/  FFMA.FTZ R101, R101, 1.4426950216293334961, R10 ;  /* 0x3fb8aa3b65657823 */ /* 0x000fc4000001000a */
[----:B------:R-:W-:Y:S02]  /*16bf0*/  FFMA.FTZ R10, R5, R4, -0.16845393180847167969 ;  /* 0xbe2c7f30050a7423 */ /* 0x000fe40000010004 */
[----:B------:R-:W-:Y:S02]  /*16c00*/  FFMA.FTZ R14, R7, R14, -0.17900948226451873779 ;  /* 0xbe374e43070e7423 */ /* 0x000fe4000001000e */
[----:B------:R-:W-:Y:S02]  /*16c10*/  FFMA.FTZ R10, R5, R10, 0.1716887056827545166 ;  /* 0x3e2fcf2a050a7423 */ /* 0x000fe4000001000a */
[----:B------:R-:W-:Y:S02]  /*16c20*/  FFMA.FTZ R14, R7, R14, 0.20512372255325317383 ;  /* 0x3e520bf4070e7423 */ /* 0x000fe4000001000e */
[----:B------:R-:W-:Y:S02]  /*16c30*/  FFMA.FTZ R10, R5, R10, -0.17900948226451873779 ;  /* 0xbe374e43050a7423 */ /* 0x000fe4000001000a */
[----:B------:R-:W-:-:S02]  /*16c40*/  FFMA.FTZ R14, R7, R14, -0.24046532809734344482 ;  /* 0xbe763c8b070e7423 */ /* 0x000fc4000001000e */
[----:B------:R-:W-:Y:S02]  /*16c50*/  FFMA.FTZ R10, R5, R10, 0.20512372255325317383 ;  /* 0x3e520bf4050a7423 */ /* 0x000fe4000001000a */
[----:B------:R-:W-:Y:S02]  /*16c60*/  FFMA.FTZ R14, R7, R14, 0.28857114911079406738 ;  /* 0x3e93bf99070e7423 */ /* 0x000fe4000001000e */
[----:B------:R-:W-:Y:S02]  /*16c70*/  FFMA.FTZ R10, R5, R10, -0.24046532809734344482 ;  /* 0xbe763c8b050a7423 */ /* 0x000fe4000001000a */
[----:B------:R-:W-:Y:S01]  /*16c80*/  FFMA.FTZ R14, R7, R14, -0.36067417263984680176 ;  /* 0xbeb8aa49070e7423 */ /* 0x000fe2000001000e */
[----:B------:R-:W-:Y:S01]  /*16c90*/  IADD3 R120, R225, -0x3f3504f3, RZ ;  /* 0xc0cafb0de1787810 */ /* 0x000fe20007ffe0ff */
[----:B------:R-:W-:Y:S02]  /*16ca0*/  FFMA.FTZ R10, R5, R10, 0.28857114911079406738 ;  /* 0x3e93bf99050a7423 */ /* 0x000fe4000001000a */
[----:B------:R-:W-:Y:S01]  /*16cb0*/  FFMA.FTZ R14, R7, R14, 0.48089820146560668945 ;  /* 0x3ef6384a070e7423 */ /* 0x000fe2000001000e */
[----:B------:R-:W-:Y:S01]  /*16cc0*/  LOP3.LUT R120, R120, 0xff800000, RZ, 0xc0, !PT ;  /* 0xff80000078787812 */ /* 0x000fe200078ec0ff */
[----:B------:R-:W-:-:S02]  /*16cd0*/  IMAD.IADD R95, R28, 0x1, -R95 ;  /* 0x000000011c5f7824 */ /* 0x000fc400078e0a5f */
[----:B------:R-:W-:Y:S02]  /*16ce0*/  FFMA.FTZ R10, R5, R10, -0.36067417263984680176 ;  /* 0xbeb8aa49050a7423 */ /* 0x000fe4000001000a */
[----:B------:R-:W-:Y:S01]  /*16cf0*/  FFMA.FTZ R14, R7, R14, -0.72134751081466674805 ;  /* 0xbf38aa3b070e7423 */ /* 0x000fe2000001000e */
[----:B------:R-:W-:Y:S01]  /*16d00*/  IADD3 R124, R223, -0x3f3504f3, RZ ;  /* 0xc0cafb0ddf7c7810 */ /* 0x000fe20007ffe0ff */
[----:B------:R0:W1:Y:S01]  /*16d10*/  I2F R112, R120 ;  /* 0x0000007800707306 */ /* 0x0000620000201400 */
[----:B------:R-:W-:Y:S02]  /*16d20*/  FADD R95, R95, -1 ;  /* 0xbf8000005f5f7421 */ /* 0x000fe40000000000 */
[----:B------:R-:W-:Y:S02]  /*16d30*/  FFMA.FTZ R10, R5, R10, 0.48089820146560668945 ;  /* 0x3ef6384a050a7423 */ /* 0x000fe4000001000a */
[----:B------:R-:W-:Y:S01]  /*16d40*/  FMUL R14, R7, R14 ;  /* 0x0000000e070e7220 */ /* 0x000fe20000400000 */
[----:B------:R-:W-:Y:S01]  /*16d50*/  LOP3.LUT R124, R124, 0xff800000, RZ, 0xc0, !PT ;  /* 0xff8000007c7c7812 */ /* 0x000fe200078ec0ff */
[----:B0-----:R-:W-:-:S02]  /*16d60*/  IMAD.IADD R120, R225, 0x1, -R120 ;  /* 0x00000001e1787824 */ /* 0x001fc400078e0a78 */
[----:B------:R-:W-:Y:S02]  /*16d70*/  FFMA.FTZ R6, R95, R4, -0.16845393180847167969 ;  /* 0xbe2c7f305f067423 */ /* 0x000fe40000010004 */
[----:B------:R-:W-:Y:S02]  /*16d80*/  FFMA.FTZ R10, R5, R10, -0.72134751081466674805 ;  /* 0xbf38aa3b050a7423 */ /* 0x000fe4000001000a */
[----:B------:R-:W-:Y:S02]  /*16d90*/  FMUL R14, R7, R14 ;  /* 0x0000000e070e7220 */ /* 0x000fe40000400000 */
[----:B------:R-:W-:Y:S01]  /*16da0*/  FADD R9, R120, -1 ;  /* 0xbf80000078097421 */ /* 0x000fe20000000000 */
[----:B------:R0:W3:Y:S01]  /*16db0*/  I2F R173, R124 ;  /* 0x0000007c00ad7306 */ /* 0x0000e20000201400 */
[----:B------:R-:W-:Y:S01]  /*16dc0*/  FFMA.FTZ R6, R95, R6, 0.1716887056827545166 ;  /* 0x3e2fcf2a5f067423 */ /* 0x000fe20000010006 */
[----:B------:R-:W-:Y:S01]  /*16dd0*/  IADD3 R119, R226, -R119, RZ ;  /* 0x80000077e2777210 */ /* 0x000fe20007ffe0ff */
[----:B------:R-:W-:-:S02]  /*16de0*/  FMUL R10, R5, R10 ;  /* 0x0000000a050a7220 */ /* 0x000fc40000400000 */
[----:B------:R-:W-:Y:S01]  /*16df0*/  FFMA.FTZ R7, R7, 1.4426950216293334961, R14 ;  /* 0x3fb8aa3b07077823 */ /* 0x000fe2000001000e */
[----:B------:R-:W-:Y:S01]  /*16e00*/  F2FP.PACK_AB R13, R26, R33 ;  /* 0x000000211a0d723e */ /* 0x000fe200000000ff */
[----:B------:R-:W-:Y:S01]  /*16e10*/  FFMA.FTZ R14, R9, R4, -0.16845393180847167969 ;  /* 0xbe2c7f30090e7423 */ /* 0x000fe20000010004 */
[----:B0-----:R-:W-:Y:S01]  /*16e20*/  IADD3 R124, R223, -R124, RZ ;  /* 0x8000007cdf7c7210 */ /* 0x001fe20007ffe0ff */
[----:B------:R-:W-:Y:S01]  /*16e30*/  FFMA.FTZ R6, R95, R6, -0.17900948226451873779 ;  /* 0xbe374e435f067423 */ /* 0x000fe20000010006 */
[----:B------:R-:W-:Y:S01]  /*16e40*/  F2FP.PACK_AB R65, R99, R24 ;  /* 0x000000186341723e */ /* 0x000fe200000000ff */
[----:B------:R-:W-:Y:S01]  /*16e50*/  FMUL R10, R5, R10 ;  /* 0x0000000a050a7220 */ /* 0x000fe20000400000 */
[----:B------:R-:W-:Y:S02]  /*16e60*/  F2FP.PACK_AB R64, R75, R64 ;  /* 0x000000404b40723e */ /* 0x000fe400000000ff */
[----:B------:R-:W-:Y:S02]  /*16e70*/  F2FP.PACK_AB R12, R106, R37 ;  /* 0x000000256a0c723e */ /* 0x000fe400000000ff */
[----:B------:R-:W-:-:S02]  /*16e80*/  F2FP.PACK_AB R27, R27, R32 ;  /* 0x000000201b1b723e */ /* 0x000fc400000000ff */
[----:B------:R-:W-:Y:S02]  /*16e90*/  F2FP.PACK_AB R26, R107, R36 ;  /* 0x000000246b1a723e */ /* 0x000fe400000000ff */
[----:B------:R-:W-:Y:S02]  /*16ea0*/  F2FP.PACK_AB R39, R39, R22 ;  /* 0x000000162727723e */ /* 0x000fe400000000ff */
[----:B------:R-:W-:Y:S02]  /*16eb0*/  F2FP.PACK_AB R38, R35, R40 ;  /* 0x000000282326723e */ /* 0x000fe400000000ff */
        /* <DEDUP_REMOVED lines=11> */
[----:B------:R-:W-:Y:S01]  /*16f70*/  F2FP.PACK_AB R136, R131, R136 ;  /* 0x000000888388723e */ /* 0x000fe200000000ff */
[----:B------:R-:W-:Y:S02]  /*16f80*/  FADD R119, R119, -1 ;  /* 0xbf80000077777421 */ /* 0x000fe40000000000 */
[----:B------:R-:W-:Y:S02]  /*16f90*/  FADD R11, R124, -1 ;  /* 0xbf8000007c0b7421 */ /* 0x000fe40000000000 */
[----:B------:R-:W-:Y:S01]  /*16fa0*/  FFMA.FTZ R14, R9, R14, 0.1716887056827545166 ;  /* 0x3e2fcf2a090e7423 */ /* 0x000fe2000001000e */
[----:B------:R-:W-:Y:S01]  /*16fb0*/  STS.64 [R18+0x8480], R64 ;  /* 0x0084804012007388 */ /* 0x000fe20000000a00 */
[----:B------:R-:W-:-:S02]  /*16fc0*/  FFMA.FTZ R6, R95, R6, 0.20512372255325317383 ;  /* 0x3e520bf45f067423 */ /* 0x000fc40000010006 */
[----:B------:R-:W-:Y:S01]  /*16fd0*/  FFMA.FTZ R5, R5, 1.4426950216293334961, R10 ;  /* 0x3fb8aa3b05057823 */ /* 0x000fe2000001000a */
[----:B------:R-:W-:Y:S01]  /*16fe0*/  STS.64 [R18+0x8100], R12 ;  /* 0x0081000c12007388 */ /* 0x000fe20000000a00 */
[----:B------:R-:W-:Y:S02]  /*16ff0*/  FFMA.FTZ R10, R119, R4, -0.16845393180847167969 ;  /* 0xbe2c7f30770a7423 */ /* 0x000fe40000010004 */
[----:B------:R-:W-:Y:S01]  /*17000*/  FFMA.FTZ R14, R9, R14, -0.17900948226451873779 ;  /* 0xbe374e43090e7423 */ /* 0x000fe2000001000e */
[----:B------:R-:W-:Y:S04]  /*17010*/  STS.64 [R18+0x8500], R26 ;  /* 0x0085001a12007388 */ /* 0x000fe80000000a00 */
[----:B------:R-:W-:Y:S04]  /*17020*/  STS.64 [R18+0x8580], R38 ;  /* 0x0085802612007388 */ /* 0x000fe80000000a00 */
[----:B------:R-:W-:Y:S04]  /*17030*/  STS.64 [R18+0x8600], R42 ;  /* 0x0086002a12007388 */ /* 0x000fe80000000a00 */
[----:B------:R-:W-:Y:S04]  /*17040*/  STS.64 [R18+0x8680], R54 ;  /* 0x0086803612007388 */ /* 0x000fe80000000a00 */
[----:B------:R-:W-:Y:S04]  /*17050*/  STS.64 [R18+0x8300], R144 ;  /* 0x0083009012007388 */ /* 0x000fe80000000a00 */
[----:B------:R-:W-:Y:S04]  /*17060*/  STS.64 [R18+0x8700], R142 ;  /* 0x0087008e12007388 */ /* 0x000fe80000000a00 */
[----:B------:R-:W-:Y:S04]  /*17070*/  STS.64 [R18+0x8380], R138 ;  /* 0x0083808a12007388 */ /* 0x000fe80000000a00 */
[----:B------:R0:W-:Y:S01]  /*17080*/  STS.64 [R18+0x8780], R136 ;  /* 0x0087808812007388 */ /* 0x0001e20000000a00 */
[----:B------:R-:W-:-:S02]  /*17090*/  FFMA.FTZ R6, R95, R6, -0.24046532809734344482 ;  /* 0xbe763c8b5f067423 */ /* 0x000fc40000010006 */
[----:B------:R-:W-:Y:S01]  /*170a0*/  FFMA.FTZ R10, R119, R10, 0.1716887056827545166 ;  /* 0x3e2fcf2a770a7423 */ /* 0x000fe2000001000a */
[----:B------:R-:W-:Y:S01]  /*170b0*/  IADD3 R113, R220, -R113, RZ ;  /* 0x80000071dc717210 */ /* 0x000fe20007ffe0ff */
[----:B------:R-:W-:Y:S01]  /*170c0*/  FFMA.FTZ R14, R9, R14, 0.20512372255325317383 ;  /* 0x3e520bf4090e7423 */ /* 0x000fe2000001000e */
[----:B------:R-:W-:Y:S01]  /*170d0*/  IADD3 R123, R222, -0x3f3504f3, RZ ;  /* 0xc0cafb0dde7b7810 */ /* 0x000fe20007ffe0ff */
[----:B0-----:R-:W-:Y:S01]  /*170e0*/  FFMA.FTZ R18, R11, R4, -0.16845393180847167969 ;  /* 0xbe2c7f300b127423 */ /* 0x001fe20000010004 */
[----:B------:R-:W-:Y:S02]  /*170f0*/  IADD3 R125, R230, -0x3f3504f3, RZ ;  /* 0xc0cafb0de67d7810 */ /* 0x000fe40007ffe0ff */
[----:B------:R-:W-:Y:S01]  /*17100*/  IADD3 R126, R221, -R126, RZ ;  /* 0x8000007edd7e7210 */ /* 0x000fe20007ffe0ff */
[----:B------:R-:W-:Y:S02]  /*17110*/  FFMA.FTZ R18, R11, R18, 0.1716887056827545166 ;  /* 0x3e2fcf2a0b127423 */ /* 0x000fe40000010012 */
[----:B------:R-:W-:Y:S01]  /*17120*/  IMAD.IADD R115, R228, 0x1, -R115 ;  /* 0x00000001e4737824 */ /* 0x000fe200078e0a73 */
[----:B------:R-:W-:Y:S01]  /*17130*/  IADD3 R121, R224, -R121, RZ ;  /* 0x80000079e0797210 */ /* 0x000fe20007ffe0ff */
[----:B------:R-:W-:Y:S01]  /*17140*/  FFMA.FTZ R6, R95, R6, 0.28857114911079406738 ;  /* 0x3e93bf995f067423 */ /* 0x000fe20000010006 */
[----:B------:R-:W-:Y:S01]  /*17150*/  IADD3 R128, R231, -R128, RZ ;  /* 0x80000080e7807210 */ /* 0x000fe20007ffe0ff */
[----:B------:R-:W-:Y:S01]  /*17160*/  FFMA.FTZ R10, R119, R10, -0.17900948226451873779 ;  /* 0xbe374e43770a7423 */ /* 0x000fe2000001000a */
[----:B------:R-:W-:Y:S01]  /*17170*/  ISETP.GE.U32.AND P0, PT, R28, 0x7f800000, PT ;  /* 0x7f8000001c00780c */ /* 0x000fe20003f06070 */
[----:B------:R-:W-:Y:S01]  /*17180*/  FFMA.FTZ R18, R11, R18, -0.17900948226451873779 ;  /* 0xbe374e430b127423 */ /* 0x000fe20000010012 */
[----:B------:R-:W-:Y:S01]  /*17190*/  ISETP.GE.U32.AND P2, PT, R92, 0x7f800000, PT ;  /* 0x7f8000005c00780c */ /* 0x000fe20003f46070 */
[----:B------:R-:W-:Y:S01]  /*171a0*/  FFMA.FTZ R14, R9, R14, -0.24046532809734344482 ;  /* 0xbe763c8b090e7423 */ /* 0x000fe2000001000e */
[----:B------:R-:W-:Y:S01]  /*171b0*/  ISETP.GE.U32.AND P1, PT, R29, 0x7f800000, PT ;  /* 0x7f8000001d00780c */ /* 0x000fe20003f26070 */
[----:B------:R-:W-:Y:S01]  /*171c0*/  FFMA.FTZ R6, R95, R6, -0.36067417263984680176 ;  /* 0xbeb8aa495f067423 */ /* 0x000fe20000010006 */
[----:B------:R-:W-:Y:S01]  /*171d0*/  ISETP.GE.U32.AND P6, PT, R228, 0x7f800000, PT ;  /* 0x7f800000e400780c */ /* 0x000fe20003fc6070 */
[----:B------:R-:W-:Y:S01]  /*171e0*/  FFMA.FTZ R10, R119, R10, 0.20512372255325317383 ;  /* 0x3e520bf4770a7423 */ /* 0x000fe2000001000a */
[----:B------:R-:W-:Y:S01]  /*171f0*/  ISETP.GE.U32.AND P4, PT, R3, 0x7f800000, PT ;  /* 0x7f8000000300780c */ /* 0x000fe20003f86070 */
[----:B------:R-:W-:Y:S01]  /*17200*/  FFMA.FTZ R18, R11, R18, 0.20512372255325317383 ;  /* 0x3e520bf40b127423 */ /* 0x000fe20000010012 */
[----:B------:R-:W-:Y:S01]  /*17210*/  ISETP.GE.U32.AND P3, PT, R220, 0x7f800000, PT ;  /* 0x7f800000dc00780c */ /* 0x000fe20003f66070 */
[----:B------:R-:W-:Y:S01]  /*17220*/  FFMA.FTZ R14, R9, R14, 0.28857114911079406738 ;  /* 0x3e93bf99090e7423 */ /* 0x000fe2000001000e */
[----:B------:R-:W-:Y:S01]  /*17230*/  BAR.SYNC.DEFER_BLOCKING 0x0 ;  /* 0x0000000000007b1d */ /* 0x000fe20000010000 */
[----:B------:R-:W-:-:S02]  /*17240*/  FFMA.FTZ R6, R95, R6, 0.48089820146560668945 ;  /* 0x3ef6384a5f067423 */ /* 0x000fc40000010006 */
[----:B------:R-:W-:Y:S02]  /*17250*/  FFMA.FTZ R10, R119, R10, -0.24046532809734344482 ;  /* 0xbe763c8b770a7423 */ /* 0x000fe4000001000a */
[----:B------:R-:W-:Y:S02]  /*17260*/  FFMA.FTZ R18, R11, R18, -0.24046532809734344482 ;  /* 0xbe763c8b0b127423 */ /* 0x000fe40000010012 */
[----:B------:R-:W-:Y:S02]  /*17270*/  FFMA.FTZ R14, R9, R14, -0.36067417263984680176 ;  /* 0xbeb8aa49090e7423 */ /* 0x000fe4000001000e */
[----:B------:R-:W-:Y:S02]  /*17280*/  FFMA.FTZ R6, R95, R6, -0.72134751081466674805 ;  /* 0xbf38aa3b5f067423 */ /* 0x000fe40000010006 */
[----:B------:R-:W-:Y:S02]  /*17290*/  FFMA.FTZ R10, R119, R10, 0.28857114911079406738 ;  /* 0x3e93bf99770a7423 */ /* 0x000fe4000001000a */
[----:B------:R-:W-:-:S02]  /*172a0*/  FFMA.FTZ R18, R11, R18, 0.28857114911079406738 ;  /* 0x3e93bf990b127423 */ /* 0x000fc40000010012 */
[----:B------:R-:W-:Y:S02]  /*172b0*/  FFMA.FTZ R14, R9, R14, 0.48089820146560668945 ;  /* 0x3ef6384a090e7423 */ /* 0x000fe4000001000e */
[----:B------:R-:W-:Y:S02]  /*172c0*/  FMUL R6, R95, R6 ;  /* 0x000000065f067220 */ /* 0x000fe40000400000 */
[----:B------:R-:W-:Y:S02]  /*172d0*/  FFMA.FTZ R10, R119, R10, -0.36067417263984680176 ;  /* 0xbeb8aa49770a7423 */ /* 0x000fe4000001000a */
[----:B------:R-:W-:Y:S02]  /*172e0*/  FFMA.FTZ R18, R11, R18, -0.36067417263984680176 ;  /* 0xbeb8aa490b127423 */ /* 0x000fe40000010012 */
[----:B------:R-:W-:Y:S02]  /*172f0*/  FFMA.FTZ R14, R9, R14, -0.72134751081466674805 ;  /* 0xbf38aa3b090e7423 */ /* 0x000fe4000001000e */
[----:B------:R-:W-:Y:S01]  /*17300*/  FADD R113, R113, -1 ;  /* 0xbf80000071717421 */ /* 0x000fe20000000000 */
[----:B------:R-:W-:Y:S01]  /*17310*/  LOP3.LUT R123, R123, 0xff800000, RZ, 0xc0, !PT ;  /* 0xff8000007b7b7812 */ /* 0x000fe200078ec0ff */
[----:B------:R-:W-:Y:S01]  /*17320*/  FMUL R6, R95, R6 ;  /* 0x000000065f067220 */ /* 0x000fe20000400000 */
[----:B------:R-:W-:Y:S01]  /*17330*/  LOP3.LUT R125, R125, 0xff800000, RZ, 0xc0, !PT ;  /* 0xff8000007d7d7812 */ /* 0x000fe200078ec0ff */
[----:B------:R-:W-:Y:S01]  /*17340*/  FFMA.FTZ R10, R119, R10, 0.48089820146560668945 ;  /* 0x3ef6384a770a7423 */ /* 0x000fe2000001000a */
[C---:B------:R-:W-:Y:S01]  /*17350*/  LOP3.LUT R184, R188.reuse, 0x8, RZ, 0x3c, !PT ;  /* 0x00000008bcb87812 */ /* 0x040fe200078e3cff */
[----:B------:R-:W-:Y:S01]  /*17360*/  FFMA.FTZ R18, R11, R18, 0.48089820146560668945 ;  /* 0x3ef6384a0b127423 */ /* 0x000fe20000010012 */
[----:B------:R-:W-:Y:S01]  /*17370*/  LOP3.LUT R180, R188, 0x10, RZ, 0x3c, !PT ;  /* 0x00000010bcb47812 */ /* 0x000fe200078e3cff */
[----:B------:R-:W-:Y:S01]  /*17380*/  FMUL R14, R9, R14 ;  /* 0x0000000e090e7220 */ /* 0x000fe20000400000 */
[----:B------:R-:W-:Y:S01]  /*17390*/  SHF.R.U32.HI R170, RZ, 0x7, R170 ;  /* 0x00000007ffaa7819 */ /* 0x000fe200000116aa */
[----:B------:R-:W-:-:S02]  /*173a0*/  FFMA.FTZ R95, R95, 1.4426950216293334961, R6 ;  /* 0x3fb8aa3b5f5f7823 */ /* 0x000fc40000010006 */
[----:B------:R-:W-:Y:S02]  /*173b0*/  FADD R13, R126, -1 ;  /* 0xbf8000007e0d7421 */ /* 0x000fe40000000000 */
[----:B------:R-:W-:Y:S01]  /*173c0*/  FADD R115, R115, -1 ;  /* 0xbf80000073737421 */ /* 0x000fe20000000000 */
[----:B------:R-:W-:Y:S01]  /*173d0*/  I2F R175, R123 ;  /* 0x0000007b00af7306 */ /* 0x000fe20000201400 */
[----:B------:R-:W-:Y:S01]  /*173e0*/  FFMA.FTZ R6, R113, R4, -0.16845393180847167969 ;  /* 0xbe2c7f3071067423 */ /* 0x000fe20000010004 */
[----:B------:R-:W-:Y:S01]  /*173f0*/  LOP3.LUT R174, R188, 0x18, RZ, 0x3c, !PT ;  /* 0x00000018bcae7812 */ /* 0x000fe200078e3cff */
[----:B------:R-:W-:Y:S01]  /*17400*/  FFMA.FTZ R10, R119, R10, -0.72134751081466674805 ;  /* 0xbf38aa3b770a7423 */ /* 0x000fe2000001000a */
[----:B------:R-:W-:Y:S01]  /*17410*/  LDS.64 R164, [R180] ;  /* 0x00000000b4a47984 */ /* 0x000fe20000000a00 */
[----:B------:R-:W-:Y:S02]  /*17420*/  FFMA.FTZ R18, R11, R18, -0.72134751081466674805 ;  /* 0xbf38aa3b0b127423 */ /* 0x000fe40000010012 */
[----:B------:R-:W-:Y:S01]  /*17430*/  FMUL R14, R9, R14 ;  /* 0x0000000e090e7220 */ /* 0x000fe20000400000 */
[----:B------:R-:W-:Y:S01]  /*17440*/  I2F R177, R125 ;  /* 0x0000007d00b17306 */ /* 0x000fe20000201400 */
[----:B--2---:R-:W-:-:S02]  /*17450*/  FFMA.FTZ R242, R242, 1.1920928955078125e-07, R167 ;  /* 0x34000000f2f27823 */ /* 0x004fc400000100a7 */
[----:B------:R-:W-:Y:S02]  /*17460*/  FADD R121, R121, -1 ;  /* 0xbf80000079797421 */ /* 0x000fe40000000000 */
[----:B------:R-:W-:Y:S02]  /*17470*/  FADD R15, R128, -1 ;  /* 0xbf800000800f7421 */ /* 0x000fe40000000000 */
[----:B------:R-:W-:Y:S01]  /*17480*/  FADD R244, R244, R101 ;  /* 0x00000065f4f47221 */ /* 0x000fe20000000000 */
[----:B------:R0:W2:Y:S01]  /*17490*/  I2F R167, R130 ;  /* 0x0000008200a77306 */ /* 0x0000a20000201400 */
[----:B------:R-:W-:Y:S02]  /*174a0*/  FFMA.FTZ R6, R113, R6, 0.1716887056827545166 ;  /* 0x3e2fcf2a71067423 */ /* 0x000fe40000010006 */
[----:B------:R-:W-:Y:S02]  /*174b0*/  FFMA.FTZ R245, R245, 1.1920928955078125e-07, R100 ;  /* 0x34000000f5f57823 */ /* 0x000fe40000010064 */
[----:B------:R-:W-:-:S02]  /*174c0*/  FFMA.FTZ R240, R240, 1.1920928955078125e-07, R169 ;  /* 0x34000000f0f07823 */ /* 0x000fc400000100a9 */
[----:B-1----:R-:W-:Y:S01]  /*174d0*/  FFMA.FTZ R112, R112, 1.1920928955078125e-07, R171 ;  /* 0x3400000070707823 */ /* 0x002fe200000100ab */
[----:B------:R-:W1:Y:S01]  /*174e0*/  LDS.64 R168, [R188] ;  /* 0x00000000bca87984 */ /* 0x000e620000000a00 */
[----:B------:R-:W-:Y:S01]  /*174f0*/  FMUL R10, R119, R10 ;  /* 0x0000000a770a7220 */ /* 0x000fe20000400000 */
[----:B0-----:R-:W-:Y:S01]  /*17500*/  IADD3 R130, R229, -R130, RZ ;  /* 0x80000082e5827210 */ /* 0x001fe20007ffe0ff */
[----:B------:R-:W-:Y:S02]  /*17510*/  FMUL R18, R11, R18 ;  /* 0x000000120b127220 */ /* 0x000fe40000400000 */
[----:B---3--:R-:W-:Y:S01]  /*17520*/  FFMA.FTZ R102, R173, 1.1920928955078125e-07, R102 ;  /* 0x34000000ad667823 */ /* 0x008fe20000010066 */
[----:B------:R-:W-:Y:S01]  /*17530*/  SGXT.U32 R170, R170, 0x1 ;  /* 0x00000001aaaa781a */ /* 0x000fe20000000000 */
[----:B------:R-:W-:Y:S01]  /*17540*/  FFMA.FTZ R9, R9, 1.4426950216293334961, R14 ;  /* 0x3fb8aa3b09097823 */ /* 0x000fe2000001000e */
[----:B------:R-:W-:Y:S01]  /*17550*/  LDS.64 R162, [R174] ;  /* 0x00000000aea27984 */ /* 0x000fe20000000a00 */
[----:B------:R-:W-:-:S02]  /*17560*/  IMAD.IADD R123, R222, 0x1, -R123 ;  /* 0x00000001de7b7824 */ /* 0x000fc400078e0a7b */
[----:B------:R-:W-:Y:S01]  /*17570*/  IMAD.IADD R125, R230, 0x1, -R125 ;  /* 0x00000001e67d7824 */ /* 0x000fe200078e0a7d */
[----:B------:R-:W-:Y:S01]  /*17580*/  LDS.64 R160, [R188+0x800] ;  /* 0x00080000bca07984 */ /* 0x000fe20000000a00 */
[-C--:B------:R-:W-:Y:S02]  /*17590*/  FFMA.FTZ R14, R13, R4.reuse, -0.16845393180847167969 ;  /* 0xbe2c7f300d0e7423 */ /* 0x080fe40000010004 */
[----:B------:R-:W-:Y:S01]  /*175a0*/  FFMA.FTZ R12, R115, R4, -0.16845393180847167969 ;  /* 0xbe2c7f30730c7423 */ /* 0x000fe20000010004 */
[----:B------:R-:W-:Y:S01]  /*175b0*/  LDS.64 R158, [R184+0x800] ;  /* 0x00080000b89e7984 */ /* 0x000fe20000000a00 */
[----:B------:R-:W-:Y:S02]  /*175c0*/  FFMA.FTZ R6, R113, R6, -0.17900948226451873779 ;  /* 0xbe374e4371067423 */ /* 0x000fe40000010006 */
[----:B------:R-:W-:Y:S01]  /*175d0*/  FMUL R10, R119, R10 ;  /* 0x0000000a770a7220 */ /* 0x000fe20000400000 */
[----:B------:R-:W-:Y:S01]  /*175e0*/  LDS.64 R156, [R180+0x800] ;  /* 0x00080000b49c7984 */ /* 0x000fe20000000a00 */
[----:B------:R-:W-:-:S02]  /*175f0*/  FMUL R18, R11, R18 ;  /* 0x000000120b127220 */ /* 0x000fc40000400000 */
[----:B------:R-:W-:Y:S01]  /*17600*/  FADD R123, R123, -1 ;  /* 0xbf8000007b7b7421 */ /* 0x000fe20000000000 */
[----:B------:R-:W-:Y:S01]  /*17610*/  LDS.64 R154, [R174+0x800] ;  /* 0x00080000ae9a7984 */ /* 0x000fe20000000a00 */
[----:B------:R-:W-:Y:S02]  /*17620*/  FADD R125, R125, -1 ;  /* 0xbf8000007d7d7421 */ /* 0x000fe40000000000 */
[----:B------:R-:W-:Y:S01]  /*17630*/  FFMA.FTZ R14, R13, R14, 0.1716887056827545166 ;  /* 0x3e2fcf2a0d0e7423 */ /* 0x000fe2000001000e */
[----:B------:R-:W-:Y:S01]  /*17640*/  LDS.64 R152, [R188+0x1000] ;  /* 0x00100000bc987984 */ /* 0x000fe20000000a00 */
[----:B------:R-:W-:Y:S02]  /*17650*/  FFMA.FTZ R12, R115, R12, 0.1716887056827545166 ;  /* 0x3e2fcf2a730c7423 */ /* 0x000fe4000001000c */
[----:B------:R-:W-:Y:S01]  /*17660*/  FADD R247, R130, -1 ;  /* 0xbf80000082f77421 */ /* 0x000fe20000000000 */
[----:B------:R-:W-:Y:S01]  /*17670*/  LDS.64 R150, [R184+0x1000] ;  /* 0x00100000b8967984 */ /* 0x000fe20000000a00 */
[----:B------:R-:W-:-:S02]  /*17680*/  FFMA.FTZ R6, R113, R6, 0.20512372255325317383 ;  /* 0x3e520bf471067423 */ /* 0x000fc40000010006 */
[----:B------:R-:W-:Y:S01]  /*17690*/  FFMA.FTZ R119, R119, 1.4426950216293334961, R10 ;  /* 0x3fb8aa3b77777823 */ /* 0x000fe2000001000a */
[----:B------:R-:W-:Y:S01]  /*176a0*/  LDS.64 R148, [R180+0x1000] ;  /* 0x00100000b4947984 */ /* 0x000fe20000000a00 */
[----:B------:R-:W-:Y:S02]  /*176b0*/  FFMA.FTZ R11, R11, 1.4426950216293334961, R18 ;  /* 0x3fb8aa3b0b0b7823 */ /* 0x000fe40000010012 */
[-C--:B------:R-:W-:Y:S01]  /*176c0*/  FFMA.FTZ R16, R121, R4.reuse, -0.16845393180847167969 ;  /* 0xbe2c7f3079107423 */ /* 0x080fe20000010004 */
[----:B------:R-:W-:Y:S01]  /*176d0*/  LDS.64 R146, [R174+0x1000] ;  /* 0x00100000ae927984 */ /* 0x000fe20000000a00 */
[-C--:B------:R-:W-:Y:S02]  /*176e0*/  FFMA.FTZ R10, R123, R4.reuse, -0.16845393180847167969 ;  /* 0xbe2c7f307b0a7423 */ /* 0x080fe40000010004 */
[-C--:B------:R-:W-:Y:S01]  /*176f0*/  FFMA.FTZ R18, R15, R4.reuse, -0.16845393180847167969 ;  /* 0xbe2c7f300f127423 */ /* 0x080fe20000010004 */
[----:B------:R-:W-:Y:S01]  /*17700*/  LDS.64 R144, [R188+0x1800] ;  /* 0x00180000bc907984 */ /* 0x000fe20000000a00 */
[----:B------:R-:W-:-:S02]  /*17710*/  FFMA.FTZ R20, R125, R4, -0.16845393180847167969 ;  /* 0xbe2c7f307d147423 */ /* 0x000fc40000010004 */
[----:B------:R-:W-:Y:S01]  /*17720*/  FFMA.FTZ R14, R13, R14, -0.17900948226451873779 ;  /* 0xbe374e430d0e7423 */ /* 0x000fe2000001000e */
[----:B------:R-:W-:Y:S01]  /*17730*/  LDS.64 R142, [R184+0x1800] ;  /* 0x00180000b88e7984 */ /* 0x000fe20000000a00 */
[----:B------:R-:W-:Y:S02]  /*17740*/  FFMA.FTZ R12, R115, R12, -0.17900948226451873779 ;  /* 0xbe374e43730c7423 */ /* 0x000fe4000001000c */
[----:B------:R-:W-:Y:S01]  /*17750*/  FFMA.FTZ R4, R247, R4, -0.16845393180847167969 ;  /* 0xbe2c7f30f7047423 */ /* 0x000fe20000010004 */
[----:B------:R-:W-:Y:S01]  /*17760*/  LDS.64 R140, [R180+0x1800] ;  /* 0x00180000b48c7984 */ /* 0x000fe20000000a00 */
[----:B------:R-:W-:Y:S02]  /*17770*/  FFMA.FTZ R6, R113, R6, -0.24046532809734344482 ;  /* 0xbe763c8b71067423 */ /* 0x000fe40000010006 */
[----:B------:R-:W-:Y:S01]  /*17780*/  FFMA.FTZ R14, R13, R14, 0.20512372255325317383 ;  /* 0x3e520bf40d0e7423 */ /* 0x000fe2000001000e */
[----:B------:R-:W-:Y:S01]  /*17790*/  LDS.64 R138, [R174+0x1800] ;  /* 0x00180000ae8a7984 */ /* 0x000fe20000000a00 */
[----:B------:R-:W-:-:S02]  /*177a0*/  FFMA.FTZ R12, R115, R12, 0.20512372255325317383 ;  /* 0x3e520bf4730c7423 */ /* 0x000fc4000001000c */
[----:B------:R-:W-:Y:S01]  /*177b0*/  FFMA.FTZ R4, R247, R4, 0.1716887056827545166 ;  /* 0x3e2fcf2af7047423 */ /* 0x000fe20000010004 */
[----:B------:R-:W-:Y:S01]  /*177c0*/  LDS.64 R136, [R188+0x2000] ;  /* 0x00200000bc887984 */ /* 0x000fe20000000a00 */
[----:B------:R-:W-:Y:S02]  /*177d0*/  FFMA.FTZ R6, R113, R6, 0.28857114911079406738 ;  /* 0x3e93bf9971067423 */ /* 0x000fe40000010006 */
[----:B------:R-:W-:Y:S01]  /*177e0*/  FFMA.FTZ R14, R13, R14, -0.24046532809734344482 ;  /* 0xbe763c8b0d0e7423 */ /* 0x000fe2000001000e */
[----:B------:R-:W-:Y:S01]  /*177f0*/  LDS.64 R134, [R184+0x2000] ;  /* 0x00200000b8867984 */ /* 0x000fe20000000a00 */
[----:B------:R-:W-:Y:S02]  /*17800*/  FFMA.FTZ R12, R115, R12, -0.24046532809734344482 ;  /* 0xbe763c8b730c7423 */ /* 0x000fe4000001000c */
[----:B------:R-:W-:Y:S01]  /*17810*/  FFMA.FTZ R4, R247, R4, -0.17900948226451873779 ;  /* 0xbe374e43f7047423 */ /* 0x000fe20000010004 */
[----:B------:R-:W-:Y:S01]  /*17820*/  LDS.64 R132, [R180+0x2000] ;  /* 0x00200000b4847984 */ /* 0x000fe20000000a00 */
[----:B------:R-:W-:-:S02]  /*17830*/  FFMA.FTZ R6, R113, R6, -0.36067417263984680176 ;  /* 0xbeb8aa4971067423 */ /* 0x000fc40000010006 */
[----:B------:R-:W-:Y:S01]  /*17840*/  FFMA.FTZ R14, R13, R14, 0.28857114911079406738 ;  /* 0x3e93bf990d0e7423 */ /* 0x000fe2000001000e */
[----:B------:R-:W-:Y:S01]  /*17850*/  LDS.64 R216, [R188+0x2800] ;  /* 0x00280000bcd87984 */ /* 0x000fe20000000a00 */
[----:B------:R-:W-:Y:S02]  /*17860*/  FFMA.FTZ R12, R115, R12, 0.28857114911079406738 ;  /* 0x3e93bf99730c7423 */ /* 0x000fe4000001000c */
[----:B------:R-:W-:Y:S01]  /*17870*/  FFMA.FTZ R4, R247, R4, 0.20512372255325317383 ;  /* 0x3e520bf4f7047423 */ /* 0x000fe20000010004 */
[----:B------:R-:W-:Y:S01]  /*17880*/  LDS.64 R214, [R184+0x2800] ;  /* 0x00280000b8d67984 */ /* 0x000fe20000000a00 */
[----:B------:R-:W-:Y:S02]  /*17890*/  FFMA.FTZ R6, R113, R6, 0.48089820146560668945 ;  /* 0x3ef6384a71067423 */ /* 0x000fe40000010006 */
[----:B------:R-:W-:Y:S01]  /*178a0*/  FFMA.FTZ R14, R13, R14, -0.36067417263984680176 ;  /* 0xbeb8aa490d0e7423 */ /* 0x000fe2000001000e */
[----:B------:R-:W-:Y:S01]  /*178b0*/  LDS.64 R212, [R180+0x2800] ;  /* 0x00280000b4d47984 */ /* 0x000fe20000000a00 */
[----:B------:R-:W-:-:S02]  /*178c0*/  FFMA.FTZ R12, R115, R12, -0.36067417263984680176 ;  /* 0xbeb8aa49730c7423 */ /* 0x000fc4000001000c */
[----:B------:R-:W-:Y:S01]  /*178d0*/  FFMA.FTZ R4, R247, R4, -0.24046532809734344482 ;  /* 0xbe763c8bf7047423 */ /* 0x000fe20000010004 */
[----:B------:R-:W-:Y:S01]  /*178e0*/  LDS.64 R208, [R174+0x2800] ;  /* 0x00280000aed07984 */ /* 0x000fe20000000a00 */
[----:B------:R-:W-:Y:S02]  /*178f0*/  FFMA.FTZ R6, R113, R6, -0.72134751081466674805 ;  /* 0xbf38aa3b71067423 */ /* 0x000fe40000010006 */
[----:B------:R-:W-:Y:S01]  /*17900*/  FFMA.FTZ R14, R13, R14, 0.48089820146560668945 ;  /* 0x3ef6384a0d0e7423 */ /* 0x000fe2000001000e */
[----:B------:R-:W-:Y:S01]  /*17910*/  LDS.64 R204, [R188+0x3000] ;  /* 0x00300000bccc7984 */ /* 0x000fe20000000a00 */
[----:B------:R-:W-:Y:S01]  /*17920*/  FADD R242, R242, R5 ;  /* 0x00000005f2f27221 */ /* 0x000fe20000000000 */
[----:B------:R-:W-:Y:S01]  /*17930*/  @P0 MOV R5, 0x7f800000 ;  /* 0x7f80000000050802 */ /* 0x000fe20000000f00 */
[----:B------:R-:W-:Y:S01]  /*17940*/  FFMA.FTZ R12, R115, R12, 0.48089820146560668945 ;  /* 0x3ef6384a730c7423 */ /* 0x000fe2000001000c */
[----:B------:R-:W-:Y:S01]  /*17950*/  LDS.64 R200, [R184+0x3000] ;  /* 0x00300000b8c87984 */ /* 0x000fe20000000a00 */
[----:B------:R-:W-:-:S02]  /*17960*/  FFMA.FTZ R4, R247, R4, 0.28857114911079406738 ;  /* 0x3e93bf99f7047423 */ /* 0x000fc40000010004 */
[----:B------:R-:W-:Y:S01]  /*17970*/  FMUL R6, R113, R6 ;  /* 0x0000000671067220 */ /* 0x000fe20000400000 */
[----:B------:R-:W-:Y:S01]  /*17980*/  LDS.64 R196, [R180+0x3000] ;  /* 0x00300000b4c47984 */ /* 0x000fe20000000a00 */
[----:B------:R-:W-:Y:S02]  /*17990*/  FFMA.FTZ R14, R13, R14, -0.72134751081466674805 ;  /* 0xbf38aa3b0d0e7423 */ /* 0x000fe4000001000e */
[----:B------:R-:W-:Y:S01]  /*179a0*/  FFMA.FTZ R12, R115, R12, -0.72134751081466674805 ;  /* 0xbf38aa3b730c7423 */ /* 0x000fe2000001000c */
[----:B------:R-:W-:Y:S01]  /*179b0*/  LDS.64 R192, [R174+0x3000] ;  /* 0x00300000aec07984 */ /* 0x000fe20000000a00 */
[----:B------:R-:W-:Y:S02]  /*179c0*/  FADD R246, R246, R95 ;  /* 0x0000005ff6f67221 */ /* 0x000fe40000000000 */
[----:B------:R-:W-:Y:S02]  /*179d0*/  FFMA.FTZ R4, R247, R4, -0.36067417263984680176 ;  /* 0xbeb8aa49f7047423 */ /* 0x000fe40000010004 */
[----:B--2---:R-:W-:Y:S01]  /*179e0*/  FFMA.FTZ R248, R167, 1.1920928955078125e-07, R248 ;  /* 0x34000000a7f87823 */ /* 0x004fe200000100f8 */
[----:B------:R-:W-:Y:S01]  /*179f0*/  FSEL R100, RZ, -23, P5 ;  /* 0xc1b80000ff647808 */ /* 0x000fe20002800000 */
[----:B------:R-:W-:Y:S01]  /*17a00*/  @P0 FFMA.FTZ R246, R28, R5, +INF ;  /* 0x7f8000001cf60423 */ /* 0x000fe20000010005 */
[----:B------:R-:W-:Y:S01]  /*17a10*/  @P2 MOV R5, 0x7f800000 ;  /* 0x7f80000000052802 */ /* 0x000fe20000000f00 */
[----:B------:R-:W-:Y:S01]  /*17a20*/  FMUL R6, R113, R6 ;  /* 0x0000000671067220 */ /* 0x000fe20000400000 */
[----:B------:R-:W0:Y:S01]  /*17a30*/  LDS.64 R166, [R184] ;  /* 0x00000000b8a67984 */ /* 0x000e220000000a00 */
[----:B------:R-:W-:-:S02]  /*17a40*/  FFMA.FTZ R16, R121, R16, 0.1716887056827545166 ;  /* 0x3e2fcf2a79107423 */ /* 0x000fc40000010010 */
[----:B------:R-:W-:Y:S01]  /*17a50*/  FMUL R14, R13, R14 ;  /* 0x0000000e0d0e7220 */ /* 0x000fe20000400000 */
[----:B------:R-:W2:Y:S01]  /*17a60*/  LDS.64 R130, [R174+0x2000] ;  /* 0x00200000ae827984 */ /* 0x000ea20000000a00 */
[----:B------:R-:W-:Y:S02]  /*17a70*/  FMUL R12, R115, R12 ;  /* 0x0000000c730c7220 */ /* 0x000fe40000400000 */
[----:B------:R-:W-:Y:S01]  /*17a80*/  FFMA.FTZ R4, R247, R4, 0.48089820146560668945 ;  /* 0x3ef6384af7047423 */ /* 0x000fe20000010004 */
[----:B------:R-:W3:Y:S01]  /*17a90*/  LDS.64 R188, [R188+0x3800] ;  /* 0x00380000bcbc7984 */ /* 0x000ee20000000a00 */
[----:B------:R-:W-:Y:S02]  /*17aa0*/  FFMA.FTZ R6, R113, 1.4426950216293334961, R6 ;  /* 0x3fb8aa3b71067823 */ /* 0x000fe40000010006 */
[----:B------:R-:W-:Y:S01]  /*17ab0*/  FFMA.FTZ R16, R121, R16, -0.17900948226451873779 ;  /* 0xbe374e4379107423 */ /* 0x000fe20000010010 */
[----:B------:R-:W-:Y:S01]  /*17ac0*/  LDS.64 R180, [R180+0x3800] ;  /* 0x00380000b4b47984 */ /* 0x000fe20000000a00 */
[----:B------:R-:W-:-:S02]  /*17ad0*/  FMUL R14, R13, R14 ;  /* 0x0000000e0d0e7220 */ /* 0x000fc40000400000 */
[----:B------:R-:W-:Y:S01]  /*17ae0*/  @P2 FFMA.FTZ R244, R92, R5, +INF ;  /* 0x7f8000005cf42423 */ /* 0x000fe20000010005 */
[----:B------:R-:W-:Y:S01]  /*17af0*/  ISETP.GE.U32.AND P2, PT, R227, 0x7f800000, PT ;  /* 0x7f800000e300780c */ /* 0x000fe20003f46070 */
[----:B------:R-:W-:Y:S02]  /*17b00*/  FMUL R12, R115, R12 ;  /* 0x0000000c730c7220 */ /* 0x000fe40000400000 */
[----:B------:R-:W-:Y:S02]  /*17b10*/  FFMA.FTZ R10, R123, R10, 0.1716887056827545166 ;  /* 0x3e2fcf2a7b0a7423 */ /* 0x000fe4000001000a */
[----:B------:R-:W-:Y:S02]  /*17b20*/  FADD R245, R245, R8 ;  /* 0x00000008f5f57221 */ /* 0x000fe40000000000 */
[----:B------:R-:W-:Y:S02]  /*17b30*/  FFMA.FTZ R20, R125, R20, 0.1716887056827545166 ;  /* 0x3e2fcf2a7d147423 */ /* 0x000fe40000010014 */
[----:B------:R-:W-:-:S02]  /*17b40*/  FFMA.FTZ R18, R15, R18, 0.1716887056827545166 ;  /* 0x3e2fcf2a0f127423 */ /* 0x000fc40000010012 */
[----:B------:R-:W-:Y:S02]  /*17b50*/  FADD R240, R240, R7 ;  /* 0x00000007f0f07221 */ /* 0x000fe40000000000 */
[----:B------:R-:W-:Y:S02]  /*17b60*/  FADD R239, R116, R119 ;  /* 0x0000007774ef7221 */ /* 0x000fe40000000000 */
[----:B------:R-:W-:Y:S02]  /*17b70*/  FADD R238, R112, R9 ;  /* 0x0000000970ee7221 */ /* 0x000fe40000000000 */
[----:B------:R-:W-:Y:S02]  /*17b80*/  FADD R232, R102, R11 ;  /* 0x0000000b66e87221 */ /* 0x000fe40000000000 */
[----:B------:R-:W-:Y:S02]  /*17b90*/  FFMA.FTZ R100, R175, 1.1920928955078125e-07, R100 ;  /* 0x34000000af647823 */ /* 0x000fe40000010064 */
[----:B------:R-:W-:Y:S01]  /*17ba0*/  FFMA.FTZ R30, R177, 1.1920928955078125e-07, R30 ;  /* 0x34000000b11e7823 */ /* 0x000fe2000001001e */
[----:B------:R-:W-:Y:S01]  /*17bb0*/  FSETP.NEU.AND P0, PT, R29, RZ, PT ;  /* 0x000000ff1d00720b */ /* 0x000fe20003f0d000 */
[----:B------:R-:W-:Y:S01]  /*17bc0*/  FFMA.FTZ R4, R247, R4, -0.72134751081466674805 ;  /* 0xbf38aa3bf7047423 */ /* 0x000fe20000010004 */
[----:B------:R-:W4:Y:S01]  /*17bd0*/  LDS.64 R184, [R184+0x3800] ;  /* 0x00380000b8b87984 */ /* 0x000f220000000a00 */
[----:B------:R-:W-:-:S02]  /*17be0*/  FFMA.FTZ R16, R121, R16, 0.20512372255325317383 ;  /* 0x3e520bf479107423 */ /* 0x000fc40000010010 */
[----:B------:R-:W-:Y:S02]  /*17bf0*/  FADD R243, R243, R6 ;  /* 0x00000006f3f37221 */ /* 0x000fe40000000000 */
[----:B------:R-:W-:Y:S01]  /*17c00*/  FFMA.FTZ R14, R13, 1.4426950216293334961, R14 ;  /* 0x3fb8aa3b0d0e7823 */ /* 0x000fe2000001000e */
[----:B------:R-:W-:Y:S01]  /*17c10*/  @P6 MOV R13, 0x7f800000 ;  /* 0x7f800000000d6802 */ /* 0x000fe20000000f00 */
[----:B------:R-:W-:Y:S02]  /*17c20*/  @P1 IMAD.MOV.U32 R6, RZ, RZ, 0x7f800000 ;  /* 0x7f800000ff061424 */ /* 0x000fe400078e00ff */
[----:B------:R-:W-:Y:S02]  /*17c30*/  FFMA.FTZ R12, R115, 1.4426950216293334961, R12 ;  /* 0x3fb8aa3b730c7823 */ /* 0x000fe4000001000c */
[----:B------:R-:W-:Y:S01]  /*17c40*/  FFMA.FTZ R10, R123, R10, -0.17900948226451873779 ;  /* 0xbe374e437b0a7423 */ /* 0x000fe2000001000a */
[----:B------:R-:W-:Y:S01]  /*17c50*/  @P3 MOV R5, 0x7f800000 ;  /* 0x7f80000000053802 */ /* 0x000fe20000000f00 */
[----:B------:R-:W-:Y:S01]  /*17c60*/  FMUL R4, R247, R4 ;  /* 0x00000004f7047220 */ /* 0x000fe20000400000 */
[----:B------:R-:W-:Y:S01]  /*17c70*/  MOV R8, c[0x0][0x1c8] ;  /* 0x0000720000087a02 */ /* 0x000fe20000000f00 */
[----:B------:R-:W-:Y:S01]  /*17c80*/  FFMA.FTZ R16, R121, R16, -0.24046532809734344482 ;  /* 0xbe763c8b79107423 */ /* 0x000fe20000010010 */
[----:B------:R-:W0:Y:S01]  /*17c90*/  LDS.64 R174, [R174+0x3800] ;  /* 0x00380000aeae7984 */ /* 0x000e220000000a00 */
[----:B------:R-:W-:-:S02]  /*17ca0*/  @P1 FFMA.FTZ R245, R29, R6, +INF ;  /* 0x7f8000001df51423 */ /* 0x000fc40000010006 */
[----:B------:R-:W-:Y:S02]  /*17cb0*/  FMUL R4, R247, R4 ;  /* 0x00000004f7047220 */ /* 0x000fe40000400000 */
[----:B------:R-:W-:Y:S02]  /*17cc0*/  @P4 IMAD.MOV.U32 R6, RZ, RZ, 0x7f800000 ;  /* 0x7f800000ff064424 */ /* 0x000fe400078e00ff */
[----:B------:R-:W-:Y:S02]  /*17cd0*/  FADD R241, R241, R12 ;  /* 0x0000000cf1f17221 */ /* 0x000fe40000000000 */
[----:B------:R-:W-:Y:S02]  /*17ce0*/  FFMA.FTZ R10, R123, R10, 0.20512372255325317383 ;  /* 0x3e520bf47b0a7423 */ /* 0x000fe4000001000a */
[----:B------:R-:W-:Y:S01]  /*17cf0*/  @P6 FFMA.FTZ R241, R228, R13, +INF ;  /* 0x7f800000e4f16423 */ /* 0x000fe2000001000d */
[----:B------:R-:W-:Y:S01]  /*17d00*/  ISETP.GE.U32.AND P6, PT, R226, 0x7f800000, PT ;  /* 0x7f800000e200780c */ /* 0x000fe20003fc6070 */
[----:B------:R-:W-:-:S02]  /*17d10*/  FFMA.FTZ R16, R121, R16, 0.28857114911079406738 ;  /* 0x3e93bf9979107423 */ /* 0x000fc40000010010 */
[----:B------:R-:W-:Y:S01]  /*17d20*/  FFMA.FTZ R247, R247, 1.4426950216293334961, R4 ;  /* 0x3fb8aa3bf7f77823 */ /* 0x000fe20000010004 */
[----:B------:R-:W-:Y:S01]  /*17d30*/  @P2 MOV R4, 0x7f800000 ;  /* 0x7f80000000042802 */ /* 0x000fe20000000f00 */
[----:B------:R-:W-:Y:S01]  /*17d40*/  @P4 FFMA.FTZ R242, R3, R6, +INF ;  /* 0x7f80000003f24423 */ /* 0x000fe20000010006 */
[----:B------:R-:W-:Y:S01]  /*17d50*/  ISETP.GE.U32.AND P4, PT, R225, 0x7f800000, PT ;  /* 0x7f800000e100780c */ /* 0x000fe20003f86070 */
[----:B------:R-:W-:Y:S02]  /*17d60*/  FFMA.FTZ R10, R123, R10, -0.24046532809734344482 ;  /* 0xbe763c8b7b0a7423 */ /* 0x000fe4000001000a */
[----:B------:R-:W-:Y:S02]  /*17d70*/  FFMA.FTZ R20, R125, R20, -0.17900948226451873779 ;  /* 0xbe374e437d147423 */ /* 0x000fe40000010014 */
[----:B------:R-:W-:Y:S02]  /*17d80*/  FFMA.FTZ R16, R121, R16, -0.36067417263984680176 ;  /* 0xbeb8aa4979107423 */ /* 0x000fe40000010010 */
[----:B------:R-:W-:-:S02]  /*17d90*/  FFMA.FTZ R18, R15, R18, -0.17900948226451873779 ;  /* 0xbe374e430f127423 */ /* 0x000fc40000010012 */
[----:B------:R-:W-:Y:S02]  /*17da0*/  FFMA.FTZ R10, R123, R10, 0.28857114911079406738 ;  /* 0x3e93bf997b0a7423 */ /* 0x000fe4000001000a */
[----:B------:R-:W-:Y:S02]  /*17db0*/  FFMA.FTZ R20, R125, R20, 0.20512372255325317383 ;  /* 0x3e520bf47d147423 */ /* 0x000fe40000010014 */
[----:B------:R-:W-:Y:S02]  /*17dc0*/  FFMA.FTZ R16, R121, R16, 0.48089820146560668945 ;  /* 0x3ef6384a79107423 */ /* 0x000fe40000010010 */
[----:B------:R-:W-:Y:S01]  /*17dd0*/  @P2 FFMA.FTZ R240, R227, R4, +INF ;  /* 0x7f800000e3f02423 */ /* 0x000fe20000010004 */
[----:B------:R-:W-:Y:S01]  /*17de0*/  ISETP.GE.U32.AND P2, PT, R223, 0x7f800000, PT ;  /* 0x7f800000df00780c */ /* 0x000fe20003f46070 */
[----:B------:R-:W-:Y:S02]  /*17df0*/  FFMA.FTZ R18, R15, R18, 0.20512372255325317383 ;  /* 0x3e520bf40f127423 */ /* 0x000fe40000010012 */
[----:B------:R-:W-:Y:S01]  /*17e00*/  @P3 FFMA.FTZ R243, R220, R5, +INF ;  /* 0x7f800000dcf33423 */ /* 0x000fe20000010005 */
[----:B------:R-:W-:Y:S01]  /*17e10*/  ISETP.GE.U32.AND P3, PT, R224, 0x7f800000, PT ;  /* 0x7f800000e000780c */ /* 0x000fe20003f66070 */
[----:B------:R-:W-:-:S02]  /*17e20*/  FFMA.FTZ R10, R123, R10, -0.36067417263984680176 ;  /* 0xbeb8aa497b0a7423 */ /* 0x000fc4000001000a */
[----:B------:R-:W-:Y:S02]  /*17e30*/  FFMA.FTZ R20, R125, R20, -0.24046532809734344482 ;  /* 0xbe763c8b7d147423 */ /* 0x000fe40000010014 */
[----:B------:R-:W-:Y:S02]  /*17e40*/  FFMA.FTZ R16, R121, R16, -0.72134751081466674805 ;  /* 0xbf38aa3b79107423 */ /* 0x000fe40000010010 */
[----:B------:R-:W-:Y:S02]  /*17e50*/  @P6 IMAD.MOV.U32 R5, RZ, RZ, 0x7f800000 ;  /* 0x7f800000ff056424 */ /* 0x000fe400078e00ff */
[----:B------:R-:W-:Y:S01]  /*17e60*/  FFMA.FTZ R18, R15, R18, -0.24046532809734344482 ;  /* 0xbe763c8b0f127423 */ /* 0x000fe20000010012 */
[----:B------:R-:W-:Y:S01]  /*17e70*/  @P4 MOV R4, 0x7f800000 ;  /* 0x7f80000000044802 */ /* 0x000fe20000000f00 */
[----:B------:R-:W-:Y:S02]  /*17e80*/  FFMA.FTZ R10, R123, R10, 0.48089820146560668945 ;  /* 0x3ef6384a7b0a7423 */ /* 0x000fe4000001000a */
[----:B------:R-:W-:-:S02]  /*17e90*/  FFMA.FTZ R20, R125, R20, 0.28857114911079406738 ;  /* 0x3e93bf997d147423 */ /* 0x000fc40000010014 */
[----:B------:R-:W-:Y:S02]  /*17ea0*/  FMUL R16, R121, R16 ;  /* 0x0000001079107220 */ /* 0x000fe40000400000 */
[----:B------:R-:W-:Y:S01]  /*17eb0*/  @P6 FFMA.FTZ R239, R226, R5, +INF ;  /* 0x7f800000e2ef6423 */ /* 0x000fe20000010005 */
[----:B------:R-:W-:Y:S01]  /*17ec0*/  ISETP.GE.U32.AND P6, PT, R222, 0x7f800000, PT ;  /* 0x7f800000de00780c */ /* 0x000fe20003fc6070 */
[----:B------:R-:W-:Y:S02]  /*17ed0*/  FFMA.FTZ R18, R15, R18, 0.28857114911079406738 ;  /* 0x3e93bf990f127423 */ /* 0x000fe40000010012 */
[----:B------:R-:W-:Y:S02]  /*17ee0*/  FFMA.FTZ R10, R123, R10, -0.72134751081466674805 ;  /* 0xbf38aa3b7b0a7423 */ /* 0x000fe4000001000a */
[----:B------:R-:W-:Y:S02]  /*17ef0*/  FFMA.FTZ R20, R125, R20, -0.36067417263984680176 ;  /* 0xbeb8aa497d147423 */ /* 0x000fe40000010014 */
[----:B------:R-:W-:-:S02]  /*17f00*/  FMUL R16, R121, R16 ;  /* 0x0000001079107220 */ /* 0x000fc40000400000 */
[----:B------:R-:W-:Y:S02]  /*17f10*/  @P4 FFMA.FTZ R238, R225, R4, +INF ;  /* 0x7f800000e1ee4423 */ /* 0x000fe40000010004 */
[----:B------:R-:W-:Y:S02]  /*17f20*/  FFMA.FTZ R18, R15, R18, -0.36067417263984680176 ;  /* 0xbeb8aa490f127423 */ /* 0x000fe40000010012 */
[----:B------:R-:W-:Y:S01]  /*17f30*/  @P2 IMAD.MOV.U32 R4, RZ, RZ, 0x7f800000 ;  /* 0x7f800000ff042424 */ /* 0x000fe200078e00ff */
[----:B------:R-:W-:Y:S01]  /*17f40*/  @P3 MOV R7, 0x7f800000 ;  /* 0x7f80000000073802 */ /* 0x000fe20000000f00 */
[----:B------:R-:W-:Y:S02]  /*17f50*/  FMUL R10, R123, R10 ;  /* 0x0000000a7b0a7220 */ /* 0x000fe40000400000 */
[----:B------:R-:W-:Y:S02]  /*17f60*/  FFMA.FTZ R20, R125, R20, 0.48089820146560668945 ;  /* 0x3ef6384a7d147423 */ /* 0x000fe40000010014 */
[----:B------:R-:W-:-:S02]  /*17f70*/  FFMA.FTZ R16, R121, 1.4426950216293334961, R16 ;  /* 0x3fb8aa3b79107823 */ /* 0x000fc40000010010 */
[----:B------:R-:W-:Y:S02]  /*17f80*/  FFMA.FTZ R18, R15, R18, 0.48089820146560668945 ;  /* 0x3ef6384a0f127423 */ /* 0x000fe40000010012 */
[----:B------:R-:W-:Y:S01]  /*17f90*/  @P2 FFMA.FTZ R232, R223, R4, +INF ;  /* 0x7f800000dfe82423 */ /* 0x000fe20000010004 */
[----:B------:R-:W-:Y:S01]  /*17fa0*/  ISETP.GE.U32.AND P2, PT, R230, 0x7f800000, PT ;  /* 0x7f800000e600780c */ /* 0x000fe20003f46070 */
[----:B------:R-:W-:Y:S02]  /*17fb0*/  FMUL R10, R123, R10 ;  /* 0x0000000a7b0a7220 */ /* 0x000fe40000400000 */
[----:B------:R-:W-:Y:S01]  /*17fc0*/  FFMA.FTZ R20, R125, R20, -0.72134751081466674805 ;  /* 0xbf38aa3b7d147423 */ /* 0x000fe20000010014 */
[----:B------:R-:W-:Y:S01]  /*17fd0*/  ISETP.GE.U32.AND P4, PT, R221, 0x7f800000, PT ;  /* 0x7f800000dd00780c */ /* 0x000fe20003f86070 */
[----:B------:R-:W-:Y:S02]  /*17fe0*/  FADD R237, R103, R16 ;  /* 0x0000001067ed7221 */ /* 0x000fe40000000000 */
[----:B------:R-:W-:Y:S01]  /*17ff0*/  @P3 FFMA.FTZ R237, R224, R7, +INF ;  /* 0x7f800000e0ed3423 */ /* 0x000fe20000010007 */
[----:B------:R-:W-:Y:S01]  /*18000*/  ISETP.GE.U32.AND P3, PT, R231, 0x7f800000, PT ;  /* 0x7f800000e700780c */ /* 0x000fe20003f66070 */
[----:B------:R-:W-:Y:S01]  /*18010*/  FFMA.FTZ R18, R15, R18, -0.72134751081466674805 ;  /* 0xbf38aa3b0f127423 */ /* 0x000fe20000010012 */
[----:B------:R-:W-:Y:S01]  /*18020*/  @P6 MOV R7, 0x7f800000 ;  /* 0x7f80000000076802 */ /* 0x000fe20000000f00 */
[----:B------:R-:W-:-:S02]  /*18030*/  FFMA.FTZ R123, R123, 1.4426950216293334961, R10 ;  /* 0x3fb8aa3b7b7b7823 */ /* 0x000fc4000001000a */
[----:B------:R-:W-:Y:S02]  /*18040*/  FMUL R20, R125, R20 ;  /* 0x000000147d147220 */ /* 0x000fe40000400000 */
[----:B------:R-:W-:Y:S02]  /*18050*/  IMAD R5, R170, c[0x0][0x1c8], RZ ;  /* 0x00007200aa057a24 */ /* 0x000fe400078e02ff */
[----:B------:R-:W-:Y:S02]  /*18060*/  FMUL R18, R15, R18 ;  /* 0x000000120f127220 */ /* 0x000fe40000400000 */
[----:B------:R-:W-:Y:S02]  /*18070*/  FMUL R20, R125, R20 ;  /* 0x000000147d147220 */ /* 0x000fe40000400000 */
[----:B------:R-:W-:Y:S02]  /*18080*/  FADD R233, R100, R123 ;  /* 0x0000007b64e97221 */ /* 0x000fe40000000000 */
[----:B------:R-:W-:Y:S01]  /*18090*/  @P6 FFMA.FTZ R233, R222, R7, +INF ;  /* 0x7f800000dee96423 */ /* 0x000fe20000010007 */
[----:B------:R-:W-:Y:S01]  /*180a0*/  LEA R7, R8, R5, 0x1 ;  /* 0x0000000508077211 */ /* 0x000fe200078e08ff */
[----:B------:R-:W-:-:S02]  /*180b0*/  FMUL R18, R15, R18 ;  /* 0x000000120f127220 */ /* 0x000fc40000400000 */
[----:B------:R-:W-:Y:S01]  /*180c0*/  FFMA.FTZ R125, R125, 1.4426950216293334961, R20 ;  /* 0x3fb8aa3b7d7d7823 */ /* 0x000fe20000010014 */
[----:B------:R-:W-:Y:S01]  /*180d0*/  LEA R9, R8, R7, 0x1 ;  /* 0x0000000708097211 */ /* 0x000fe200078e08ff */
[----:B------:R-:W-:Y:S01]  /*180e0*/  @P2 IMAD.MOV.U32 R11, RZ, RZ, 0x7f800000 ;  /* 0x7f800000ff0b2424 */ /* 0x000fe200078e00ff */
[----:B------:R-:W-:Y:S01]  /*180f0*/  @P4 MOV R4, 0x7f800000 ;  /* 0x7f80000000044802 */ /* 0x000fe20000000f00 */
[----:B------:R-:W-:Y:S02]  /*18100*/  FFMA.FTZ R18, R15, 1.4426950216293334961, R18 ;  /* 0x3fb8aa3b0f127823 */ /* 0x000fe40000010012 */
[----:B------:R-:W-:Y:S02]  /*18110*/  FADD R236, R30, R125 ;  /* 0x0000007d1eec7221 */ /* 0x000fe40000000000 */
[----:B------:R-:W-:Y:S01]  /*18120*/  @P3 IMAD.MOV.U32 R6, RZ, RZ, 0x7f800000 ;  /* 0x7f800000ff063424 */ /* 0x000fe200078e00ff */
[----:B------:R-:W-:Y:S01]  /*18130*/  LEA R13, R8, R9, 0x1 ;  /* 0x00000009080d7211 */ /* 0x000fe200078e08ff */
[----:B------:R-:W-:Y:S01]  /*18140*/  @P2 FFMA.FTZ R236, R230, R11, +INF ;  /* 0x7f800000e6ec2423 */ /* 0x000fe2000001000b */
[----:B------:R-:W-:Y:S01]  /*18150*/  LEA R10, P2, R9, R0, 0x1 ;  /* 0x00000000090a7211 */ /* 0x000fe200078408ff */
[----:B------:R-:W-:-:S02]  /*18160*/  FADD R234, R93, R14 ;  /* 0x0000000e5dea7221 */ /* 0x000fc40000000000 */
[----:B------:R-:W-:Y:S02]  /*18170*/  FADD R235, R31, R18 ;  /* 0x000000121feb7221 */ /* 0x000fe40000000000 */
[----:B------:R-:W-:Y:S02]  /*18180*/  @P4 FFMA.FTZ R234, R221, R4, +INF ;  /* 0x7f800000ddea4423 */ /* 0x000fe40000010004 */
[----:B------:R-:W-:Y:S01]  /*18190*/  @P3 FFMA.FTZ R235, R231, R6, +INF ;  /* 0x7f800000e7eb3423 */ /* 0x000fe20000010006 */
[-C--:B------:R-:W-:Y:S02]  /*181a0*/  LEA R4, P3, R5, R0.reuse, 0x1 ;  /* 0x0000000005047211 */ /* 0x080fe400078608ff */
[----:B------:R-:W-:Y:S02]  /*181b0*/  LEA R6, P4, R7, R0, 0x1 ;  /* 0x0000000007067211 */ /* 0x000fe400078808ff */
[-C--:B------:R-:W-:Y:S01]  /*181c0*/  LEA.HI.X.SX32 R11, R9, R2.reuse, 0x1, P2 ;  /* 0x00000002090b7211 */ /* 0x080fe200010f0eff */
[----:B------:R-:W-:Y:S01]  /*181d0*/  IMAD R9, R8, 0x2, R13 ;  /* 0x0000000208097824 */ /* 0x000fe200078e020d */
[----:B------:R-:W-:-:S02]  /*181e0*/  LEA.HI.X.SX32 R5, R5, R2, 0x1, P3 ;  /* 0x0000000205057211 */ /* 0x000fc400018f0eff */
[----:B------:R-:W-:Y:S02]  /*181f0*/  LEA.HI.X.SX32 R7, R7, R2, 0x1, P4 ;  /* 0x0000000207077211 */ /* 0x000fe400020f0eff */
[C---:B------:R-:W-:Y:S02]  /*18200*/  LEA R12, P2, R13.reuse, R0, 0x1 ;  /* 0x000000000d0c7211 */ /* 0x040fe400078408ff */
[----:B------:R-:W-:Y:S01]  /*18210*/  LEA R17, R8, R9, 0x1 ;  /* 0x0000000908117211 */ /* 0x000fe200078e08ff */
[----:B-1----:R-:W-:Y:S01]  /*18220*/  STG.E.U16 [R4.64], R168 ;  /* 0x000000a804007986 */ /* 0x002fe2000c101504 */
[----:B------:R-:W-:Y:S02]  /*18230*/  LEA.HI.X.SX32 R13, R13, R2, 0x1, P2 ;  /* 0x000000020d0d7211 */ /* 0x000fe400010f0eff */
[C---:B------:R-:W-:Y:S01]  /*18240*/  LEA R14, P2, R9.reuse, R0, 0x1 ;  /* 0x00000000090e7211 */ /* 0x040fe200078408ff */
[----:B0-----:R0:W-:Y:S03]  /*18250*/  STG.E.U16 [R6.64], R166 ;  /* 0x000000a606007986 */ /* 0x0011e6000c101504 */
[----:B------:R-:W-:-:S02]  /*18260*/  LEA.HI.X.SX32 R15, R9, R2, 0x1, P2 ;  /* 0x00000002090f7211 */ /* 0x000fc400010f0eff */
[----:B0-----:R-:W-:Y:S02]  /*18270*/  LEA R7, R8, R17, 0x1 ;  /* 0x0000001108077211 */ /* 0x001fe400078e08ff */
[----:B------:R-:W-:-:S03]  /*18280*/  LEA R4, P2, R17, R0, 0x1 ;  /* 0x0000000011047211 */ /* 0x000fc600078408ff */
[----:B------:R-:W-:Y:S01]  /*18290*/  IMAD R9, R8, 0x2, R7 ;  /* 0x0000000208097824 */ /* 0x000fe200078e0207 */
[----:B------:R0:W-:Y:S01]  /*182a0*/  STG.E.U16 [R10.64], R164 ;  /* 0x000000a40a007986 */ /* 0x0001e2000c101504 */
[----:B------:R-:W-:Y:S02]  /*182b0*/  LEA.HI.X.SX32 R5, R17, R2, 0x1, P2 ;  /* 0x0000000211057211 */ /* 0x000fe400010f0eff */
[C---:B------:R-:W-:Y:S01]  /*182c0*/  LEA R6, P2, R7.reuse, R0, 0x1 ;  /* 0x0000000007067211 */ /* 0x040fe200078408ff */
[----:B------:R1:W-:Y:S03]  /*182d0*/  STG.E.U16 [R12.64], R162 ;  /* 0x000000a20c007986 */ /* 0x0003e6000c101504 */
[----:B------:R-:W-:Y:S02]  /*182e0*/  LEA.HI.X.SX32 R7, R7, R2, 0x1, P2 ;  /* 0x0000000207077211 */ /* 0x000fe400010f0eff */
[----:B0-----:R-:W-:-:S02]  /*182f0*/  LEA R10, P3, R9, R0, 0x1 ;  /* 0x00000000090a7211 */ /* 0x001fc400078608ff */
[C---:B-1----:R-:W-:Y:S02]  /*18300*/  LEA R13, R8.reuse, R9, 0x1 ;  /* 0x00000009080d7211 */ /* 0x042fe400078e08ff */
[----:B------:R-:W-:Y:S02]  /*18310*/  LEA.HI.X.SX32 R11, R9, R2, 0x1, P3 ;  /* 0x00000002090b7211 */ /* 0x000fe400018f0eff */
[C---:B------:R-:W-:Y:S02]  /*18320*/  LEA R12, P2, R13.reuse, R0, 0x1 ;  /* 0x000000000d0c7211 */ /* 0x040fe400078408ff */
[----:B------:R-:W-:Y:S01]  /*18330*/  LEA R9, R8, R13, 0x1 ;  /* 0x0000000d08097211 */ /* 0x000fe200078e08ff */
[----:B------:R0:W-:Y:S01]  /*18340*/  STG.E.U16 [R14.64], R160 ;  /* 0x000000a00e007986 */ /* 0x0001e2000c101504 */
[----:B------:R-:W-:-:S03]  /*18350*/  LEA.HI.X.SX32 R13, R13, R2, 0x1, P2 ;  /* 0x000000020d0d7211 */ /* 0x000fc600010f0eff */
[----:B------:R-:W-:Y:S01]  /*18360*/  IMAD R17, R8, 0x2, R9 ;  /* 0x0000000208117824 */ /* 0x000fe200078e0209 */
[----:B------:R1:W-:Y:S01]  /*18370*/  STG.E.U16 [R4.64], R158 ;  /* 0x0000009e04007986 */ /* 0x0003e2000c101504 */
[----:B0-----:R-:W-:-:S03]  /*18380*/  LEA R14, P2, R9, R0, 0x1 ;  /* 0x00000000090e7211 */ /* 0x001fc600078408ff */
[----:B------:R0:W-:Y:S01]  /*18390*/  STG.E.U16 [R6.64], R156 ;  /* 0x0000009c06007986 */ /* 0x0001e2000c101504 */
[----:B------:R-:W-:Y:S02]  /*183a0*/  LEA.HI.X.SX32 R15, R9, R2, 0x1, P2 ;  /* 0x00000002090f7211 */ /* 0x000fe400010f0eff */
[----:B-1----:R-:W-:-:S04]  /*183b0*/  LEA R4, P2, R17, R0, 0x1 ;  /* 0x0000000011047211 */ /* 0x002fc800078408ff */
[----:B------:R-:W-:Y:S02]  /*183c0*/  LEA.HI.X.SX32 R5, R17, R2, 0x1, P2 ;  /* 0x0000000211057211 */ /* 0x000fe400010f0eff */
[----:B0-----:R-:W-:-:S04]  /*183d0*/  LEA R7, R8, R17, 0x1 ;  /* 0x0000001108077211 */ /* 0x001fc800078e08ff */
[C---:B------:R-:W-:Y:S02]  /*183e0*/  LEA R6, P2, R7.reuse, R0, 0x1 ;  /* 0x0000000007067211 */ /* 0x040fe400078408ff */
[----:B------:R-:W-:Y:S01]  /*183f0*/  LEA R9, R8, R7, 0x1 ;  /* 0x0000000708097211 */ /* 0x000fe200078e08ff */
[----:B------:R0:W-:Y:S01]  /*18400*/  STG.E.U16 [R10.64], R154 ;  /* 0x0000009a0a007986 */ /* 0x0001e2000c101504 */
[----:B------:R-:W-:-:S03]  /*18410*/  LEA.HI.X.SX32 R7, R7, R2, 0x1, P2 ;  /* 0x0000000207077211 */ /* 0x000fc600010f0eff */
[----:B------:R-:W-:Y:S01]  /*18420*/  IMAD R17, R8, 0x2, R9 ;  /* 0x0000000208117824 */ /* 0x000fe200078e0209 */
[----:B------:R1:W-:Y:S01]  /*18430*/  STG.E.U16 [R12.64], R152 ;  /* 0x000000980c007986 */ /* 0x0003e2000c101504 */
[----:B0-----:R-:W-:-:S04]  /*18440*/  LEA R10, P2, R9, R0, 0x1 ;  /* 0x00000000090a7211 */ /* 0x001fc800078408ff */
[----:B------:R-:W-:Y:S02]  /*18450*/  LEA.HI.X.SX32 R11, R9, R2, 0x1, P2 ;  /* 0x00000002090b7211 */ /* 0x000fe400010f0eff */
[C---:B-1----:R-:W-:Y:S02]  /*18460*/  LEA R12, P2, R17.reuse, R0, 0x1 ;  /* 0x00000000110c7211 */ /* 0x042fe400078408ff */
[C---:B------:R-:W-:Y:S01]  /*18470*/  LEA R9, R8.reuse, R17, 0x1 ;  /* 0x0000001108097211 */ /* 0x040fe200078e08ff */
[----:B------:R0:W-:Y:S01]  /*18480*/  STG.E.U16 [R14.64], R150 ;  /* 0x000000960e007986 */ /* 0x0001e2000c101504 */
[----:B------:R-:W-:Y:S02]  /*18490*/  LEA.HI.X.SX32 R13, R17, R2, 0x1, P2 ;  /* 0x00000002110d7211 */ /* 0x000fe400010f0eff */
[----:B------:R-:W-:Y:S01]  /*184a0*/  LEA R17, R8, R9, 0x1 ;  /* 0x0000000908117211 */ /* 0x000fe200078e08ff */
[----:B------:R1:W-:Y:S01]  /*184b0*/  STG.E.U16 [R4.64], R148 ;  /* 0x0000009404007986 */ /* 0x0003e2000c101504 */
[----:B0-----:R-:W-:-:S04]  /*184c0*/  LEA R14, P2, R9, R0, 0x1 ;  /* 0x00000000090e7211 */ /* 0x001fc800078408ff */
[----:B------:R-:W-:Y:S01]  /*184d0*/  LEA.HI.X.SX32 R15, R9, R2, 0x1, P2 ;  /* 0x00000002090f7211 */ /* 0x000fe200010f0eff */
[----:B------:R-:W-:Y:S01]  /*184e0*/  IMAD R9, R8, 0x2, R17 ;  /* 0x0000000208097824 */ /* 0x000fe200078e0211 */
[----:B-1----:R-:W-:-:S04]  /*184f0*/  LEA R4, P2, R17, R0, 0x1 ;  /* 0x0000000011047211 */ /* 0x002fc800078408ff */
[C---:B------:R-:W-:Y:S02]  /*18500*/  LEA R19, R8.reuse, R9, 0x1 ;  /* 0x0000000908137211 */ /* 0x040fe400078e08ff */
[----:B------:R-:W-:Y:S02]  /*18510*/  LEA.HI.X.SX32 R5, R17, R2, 0x1, P2 ;  /* 0x0000000211057211 */ /* 0x000fe400010f0eff */
[C---:B------:R-:W-:Y:S01]  /*18520*/  LEA R17, R8.reuse, R19, 0x1 ;  /* 0x0000001308117211 */ /* 0x040fe200078e08ff */
[----:B------:R0:W-:Y:S04]  /*18530*/  STG.E.U16 [R6.64], R146 ;  /* 0x0000009206007986 */ /* 0x0001e8000c101504 */
[----:B------:R-:W-:Y:S01]  /*18540*/  IMAD R21, R8, 0x2, R17 ;  /* 0x0000000208157824 */ /* 0x000fe200078e0211 */
[----:B------:R1:W-:Y:S01]  /*18550*/  STG.E.U16 [R10.64], R144 ;  /* 0x000000900a007986 */ /* 0x0003e2000c101504 */
[----:B0-----:R-:W-:-:S04]  /*18560*/  LEA R6, P2, R9, R0, 0x1 ;  /* 0x0000000009067211 */ /* 0x001fc800078408ff */
[----:B------:R-:W-:Y:S02]  /*18570*/  LEA.HI.X.SX32 R7, R9, R2, 0x1, P2 ;  /* 0x0000000209077211 */ /* 0x000fe400010f0eff */
[C---:B-1----:R-:W-:Y:S02]  /*18580*/  LEA R10, P2, R19.reuse, R0, 0x1 ;  /* 0x00000000130a7211 */ /* 0x042fe400078408ff */
[C---:B------:R-:W-:Y:S02]  /*18590*/  LEA R9, R8.reuse, R21, 0x1 ;  /* 0x0000001508097211 */ /* 0x040fe400078e08ff */
[----:B------:R-:W-:Y:S02]  /*185a0*/  LEA.HI.X.SX32 R11, R19, R2, 0x1, P2 ;  /* 0x00000002130b7211 */ /* 0x000fe400010f0eff */
[C---:B------:R-:W-:Y:S01]  /*185b0*/  LEA R19, R8.reuse, R9, 0x1 ;  /* 0x0000000908137211 */ /* 0x040fe200078e08ff */
[----:B------:R0:W-:Y:S04]  /*185c0*/  STG.E.U16 [R12.64], R142 ;  /* 0x0000008e0c007986 */ /* 0x0001e8000c101504 */
[----:B------:R-:W-:Y:S01]  /*185d0*/  IMAD R23, R8, 0x2, R19 ;  /* 0x0000000208177824 */ /* 0x000fe200078e0213 */
[----:B0-----:R-:W-:-:S04]  /*185e0*/  LEA R12, P2, R17, R0, 0x1 ;  /* 0x00000000110c7211 */ /* 0x001fc800078408ff */
[----:B------:R-:W-:Y:S02]  /*185f0*/  LEA.HI.X.SX32 R13, R17, R2, 0x1, P2 ;  /* 0x00000002110d7211 */ /* 0x000fe400010f0eff */
[C---:B------:R-:W-:Y:S01]  /*18600*/  LEA R17, R8.reuse, R23, 0x1 ;  /* 0x0000001708117211 */ /* 0x040fe200078e08ff */
[----:B------:R0:W-:Y:S03]  /*18610*/  STG.E.U16 [R14.64], R140 ;  /* 0x0000008c0e007986 */ /* 0x0001e6000c101504 */
[----:B------:R-:W-:Y:S01]  /*18620*/  LEA R25, R8, R17, 0x1 ;  /* 0x0000001108197211 */ /* 0x000fe200078e08ff */
[----:B------:R1:W-:Y:S01]  /*18630*/  STG.E.U16 [R4.64], R138 ;  /* 0x0000008a04007986 */ /* 0x0003e2000c101504 */
[----:B0-----:R-:W-:-:S04]  /*18640*/  LEA R14, P2, R21, R0, 0x1 ;  /* 0x00000000150e7211 */ /* 0x001fc800078408ff */
[----:B------:R-:W-:Y:S01]  /*18650*/  LEA.HI.X.SX32 R15, R21, R2, 0x1, P2 ;  /* 0x00000002150f7211 */ /* 0x000fe200010f0eff */
[----:B------:R-:W-:Y:S01]  /*18660*/  IMAD R21, R8, 0x2, R25 ;  /* 0x0000000208157824 */ /* 0x000fe200078e0219 */
[----:B-1----:R-:W-:-:S04]  /*18670*/  LEA R4, P2, R9, R0, 0x1 ;  /* 0x0000000009047211 */ /* 0x002fc800078408ff */
        /* <DEDUP_REMOVED lines=12> */
[C---:B------:R-:W-:Y:S01]  /*18740*/  LEA R29, R8.reuse, R23, 0x1 ;  /* 0x00000017081d7211 */ /* 0x040fe200078e08ff */
[----:B--2---:R-:W-:Y:S04]  /*18750*/  STG.E.U16 [R14.64], R130 ;  /* 0x000000820e007986 */ /* 0x004fe8000c101504 */
[----:B------:R-:W-:Y:S01]  /*18760*/  IMAD R31, R8, 0x2, R29 ;  /* 0x00000002081f7824 */ /* 0x000fe200078e021d */
[C---:B0-----:R-:W-:Y:S01]  /*18770*/  LEA R12, P2, R17.reuse, R0, 0x1 ;  /* 0x00000000110c7211 */ /* 0x041fe200078408ff */
[----:B------:R0:W-:Y:S03]  /*18780*/  STG.E.U16 [R4.64], R216 ;  /* 0x000000d804007986 */ /* 0x0001e6000c101504 */
[----:B------:R-:W-:-:S02]  /*18790*/  LEA.HI.X.SX32 R13, R17, R2, 0x1, P2 ;  /* 0x00000002110d7211 */ /* 0x000fc400010f0eff */
[----:B------:R-:W-:Y:S02]  /*187a0*/  LEA R17, R8, R31, 0x1 ;  /* 0x0000001f08117211 */ /* 0x000fe400078e08ff */
[----:B0-----:R-:W-:-:S04]  /*187b0*/  LEA R4, P2, R25, R0, 0x1 ;  /* 0x0000000019047211 */ /* 0x001fc800078408ff */
        /* <DEDUP_REMOVED lines=8> */
[----:B------:R-:W-:Y:S02]  /*18840*/  LEA R35, R8, R21, 0x1 ;  /* 0x0000001508237211 */ /* 0x000fe400078e08ff */
[-C--:B------:R-:W-:Y:S02]  /*18850*/  LEA R14, P3, R27, R0.reuse, 0x1 ;  /* 0x000000001b0e7211 */ /* 0x080fe400078608ff */
[----:B0-----:R-:W-:-:S04]  /*18860*/  LEA R10, P2, R9, R0, 0x1 ;  /* 0x00000000090a7211 */ /* 0x001fc800078408ff */
[-C--:B------:R-:W-:Y:S01]  /*18870*/  LEA.HI.X.SX32 R11, R9, R2.reuse, 0x1, P2 ;  /* 0x00000002090b7211 */ /* 0x080fe200010f0eff */
[----:B------:R-:W-:Y:S01]  /*18880*/  IMAD R9, R8, 0x2, R35 ;  /* 0x0000000208097824 */ /* 0x000fe200078e0223 */
[----:B------:R0:W-:Y:S01]  /*18890*/  STG.E.U16 [R12.64], R208 ;  /* 0x000000d00c007986 */ /* 0x0001e2000c101504 */
[----:B------:R-:W-:-:S03]  /*188a0*/  LEA.HI.X.SX32 R15, R27, R2, 0x1, P3 ;  /* 0x000000021b0f7211 */ /* 0x000fc600018f0eff */
[----:B------:R-:W-:Y:S02]  /*188b0*/  LEA R27, R8, R9, 0x1 ;  /* 0x00000009081b7211 */ /* 0x000fe400078e08ff */
[----:B0-----:R-:W-:-:S04]  /*188c0*/  LEA R12, P2, R19, R0, 0x1 ;  /* 0x00000000130c7211 */ /* 0x001fc800078408ff */
        /* <DEDUP_REMOVED lines=15> */
[C---:B------:R-:W-:Y:S01]  /*189c0*/  IMAD R31, R8.reuse, 0x2, R29 ;  /* 0x00000002081f7824 */ /* 0x040fe200078e021d */
[C---:B-1----:R-:W-:Y:S01]  /*189d0*/  LEA R14, P2, R17.reuse, R0, 0x1 ;  /* 0x00000000110e7211 */ /* 0x042fe200078408ff */
[----:B---3--:R0:W-:Y:S03]  /*189e0*/  STG.E.U16 [R12.64], R188 ;  /* 0x000000bc0c007986 */ /* 0x0081e6000c101504 */
[C---:B------:R-:W-:Y:S02]  /*189f0*/  LEA R39, R8.reuse, R31, 0x1 ;  /* 0x0000001f08277211 */ /* 0x040fe400078e08ff */
[----:B------:R-:W-:Y:S02]  /*18a00*/  LEA.HI.X.SX32 R15, R17, R2, 0x1, P2 ;  /* 0x00000002110f7211 */ /* 0x000fe400010f0eff */
[----:B------:R-:W-:-:S02]  /*18a10*/  LEA R17, R8, R39, 0x1 ;  /* 0x0000002708117211 */ /* 0x000fc400078e08ff */
[----:B0-----:R-:W-:-:S04]  /*18a20*/  LEA R12, P2, R25, R0, 0x1 ;  /* 0x00000000190c7211 */ /* 0x001fc800078408ff */
[----:B------:R-:W-:Y:S01]  /*18a30*/  LEA.HI.X.SX32 R13, R25, R2, 0x1, P2 ;  /* 0x00000002190d7211 */ /* 0x000fe200010f0eff */
[C---:B------:R-:W-:Y:S01]  /*18a40*/  IMAD R25, R8.reuse, 0x2, R17 ;  /* 0x0000000208197824 */ /* 0x040fe200078e0211 */
[----:B----4-:R0:W-:Y:S04]  /*18a50*/  STG.E.U16 [R4.64], R184 ;  /* 0x000000b804007986 */ /* 0x0101e8000c101504 */
[----:B------:R-:W-:Y:S02]  /*18a60*/  LEA R41, R8, R25, 0x1 ;  /* 0x0000001908297211 */ /* 0x000fe400078e08ff */
[----:B0-----:R-:W-:-:S04]  /*18a70*/  LEA R4, P2, R33, R0, 0x1 ;  /* 0x0000000021047211 */ /* 0x001fc800078408ff */
[----:B------:R-:W-:Y:S02]  /*18a80*/  LEA.HI.X.SX32 R5, R33, R2, 0x1, P2 ;  /* 0x0000000221057211 */ /* 0x000fe400010f0eff */
[C---:B------:R-:W-:Y:S01]  /*18a90*/  LEA R33, R8.reuse, R41, 0x1 ;  /* 0x0000002908217211 */ /* 0x040fe200078e08ff */
[----:B------:R0:W-:Y:S04]  /*18aa0*/  STG.E.U16 [R6.64], R180 ;  /* 0x000000b406007986 */ /* 0x0001e8000c101504 */
[----:B------:R-:W-:Y:S01]  /*18ab0*/  IMAD R43, R8, 0x2, R33 ;  /* 0x00000002082b7824 */ /* 0x000fe200078e0221 */
[----:B------:R-:W-:Y:S01]  /*18ac0*/  STG.E.U16 [R10.64], R174 ;  /* 0x000000ae0a007986 */ /* 0x000fe2000c101504 */
[----:B0-----:R-:W-:Y:S02]  /*18ad0*/  PRMT R7, R168, 0x7632, R7 ;  /* 0x00007632a8077816 */ /* 0x001fe40000000007 */
[----:B------:R-:W-:-:S03]  /*18ae0*/  LEA R6, P2, R21, R0, 0x1 ;  /* 0x0000000015067211 */ /* 0x000fc600078408ff */
[----:B------:R0:W-:Y:S01]  /*18af0*/  STG.E.U16 [R14.64], R7 ;  /* 0x000000070e007986 */ /* 0x0001e2000c101504 */
[----:B------:R-:W-:Y:S02]  /*18b00*/  PRMT R166, R166, 0x7632, R166 ;  /* 0x00007632a6a67816 */ /* 0x000fe400000000a6 */
[C---:B0-----:R-:W-:Y:S02]  /*18b10*/  LEA R15, R8.reuse, R43, 0x1 ;  /* 0x0000002b080f7211 */ /* 0x041fe400078e08ff */
[----:B------:R-:W-:Y:S02]  /*18b20*/  LEA.HI.X.SX32 R7, R21, R2, 0x1, P2 ;  /* 0x0000000215077211 */ /* 0x000fe400010f0eff */
[C---:B------:R-:W-:Y:S02]  /*18b30*/  LEA R10, P2, R35.reuse, R0, 0x1 ;  /* 0x00000000230a7211 */ /* 0x040fe400078408ff */
[----:B------:R-:W-:Y:S01]  /*18b40*/  LEA R21, R8, R15, 0x1 ;  /* 0x0000000f08157211 */ /* 0x000fe200078e08ff */
[----:B------:R0:W-:Y:S01]  /*18b50*/  STG.E.U16 [R12.64], R166 ;  /* 0x000000a60c007986 */ /* 0x0001e2000c101504 */
[----:B------:R-:W-:-:S02]  /*18b60*/  LEA.HI.X.SX32 R11, R35, R2, 0x1, P2 ;  /* 0x00000002230b7211 */ /* 0x000fc400010f0eff */
[----:B------:R-:W-:Y:S01]  /*18b70*/  PRMT R164, R164, 0x7632, R164 ;  /* 0x00007632a4a47816 */ /* 0x000fe200000000a4 */
[----:B------:R-:W-:Y:S01]  /*18b80*/  IMAD R35, R8, 0x2, R21 ;  /* 0x0000000208237824 */ /* 0x000fe200078e0215 */
[----:B------:R-:W-:Y:S02]  /*18b90*/  PRMT R162, R162, 0x7632, R162 ;  /* 0x00007632a2a27816 */ /* 0x000fe400000000a2 */
[C---:B0-----:R-:W-:Y:S01]  /*18ba0*/  LEA R12, P2, R9.reuse, R0, 0x1 ;  /* 0x00000000090c7211 */ /* 0x041fe200078408ff */
[----:B------:R0:W-:Y:S03]  /*18bb0*/  STG.E.U16 [R4.64], R164 ;  /* 0x000000a404007986 */ /* 0x0001e6000c101504 */
[----:B------:R-:W-:Y:S02]  /*18bc0*/  LEA.HI.X.SX32 R13, R9, R2, 0x1, P2 ;  /* 0x00000002090d7211 */ /* 0x000fe400010f0eff */
[C---:B------:R-:W-:Y:S01]  /*18bd0*/  LEA R9, R8.reuse, R35, 0x1 ;  /* 0x0000002308097211 */ /* 0x040fe200078e08ff */
[----:B------:R-:W-:Y:S03]  /*18be0*/  STG.E.U16 [R6.64], R162 ;  /* 0x000000a206007986 */ /* 0x000fe6000c101504 */
[----:B------:R-:W-:-:S02]  /*18bf0*/  LEA R45, R8, R9, 0x1 ;  /* 0x00000009082d7211 */ /* 0x000fc400078e08ff */
[----:B0-----:R-:W-:Y:S02]  /*18c00*/  PRMT R5, R160, 0x7632, R5 ;  /* 0x00007632a0057816 */ /* 0x001fe40000000005 */
[----:B------:R-:W-:-:S03]  /*18c10*/  LEA R4, P2, R27, R0, 0x1 ;  /* 0x000000001b047211 */ /* 0x000fc600078408ff */
[----:B------:R0:W-:Y:S02]  /*18c20*/  STG.E.U16 [R10.64], R5 ;  /* 0x000000050a007986 */ /* 0x0001e4000c101504 */
[----:B0-----:R-:W-:Y:S01]  /*18c30*/  LEA.HI.X.SX32 R5, R27, R2, 0x1, P2 ;  /* 0x000000021b057211 */ /* 0x001fe200010f0eff */
[----:B------:R-:W-:Y:S01]  /*18c40*/  IMAD R27, R8, 0x2, R45 ;  /* 0x00000002081b7824 */ /* 0x000fe200078e022d */
[----:B------:R-:W-:-:S04]  /*18c50*/  LEA R6, P2, R19, R0, 0x1 ;  /* 0x0000000013067211 */ /* 0x000fc800078408ff */
[----:B------:R-:W-:Y:S02]  /*18c60*/  LEA.HI.X.SX32 R7, R19, R2, 0x1, P2 ;  /* 0x0000000213077211 */ /* 0x000fe400010f0eff */
[C---:B------:R-:W-:Y:S02]  /*18c70*/  LEA R19, R8.reuse, R27, 0x1 ;  /* 0x0000001b08137211 */ /* 0x040fe400078e08ff */
[C---:B------:R-:W-:Y:S02]  /*18c80*/  LEA R10, P2, R37.reuse, R0, 0x1 ;  /* 0x00000000250a7211 */ /* 0x040fe400078408ff */
[----:B------:R-:W-:Y:S02]  /*18c90*/  LEA R47, R8, R19, 0x1 ;  /* 0x00000013082f7211 */ /* 0x000fe400078e08ff */
[----:B------:R-:W-:Y:S02]  /*18ca0*/  PRMT R158, R158, 0x7632, R158 ;  /* 0x000076329e9e7816 */ /* 0x000fe4000000009e */
[----:B------:R-:W-:Y:S01]  /*18cb0*/  LEA.HI.X.SX32 R11, R37, R2, 0x1, P2 ;  /* 0x00000002250b7211 */ /* 0x000fe200010f0eff */
[----:B------:R-:W-:-:S02]  /*18cc0*/  IMAD R37, R8, 0x2, R47 ;  /* 0x0000000208257824 */ /* 0x000fc400078e022f */
[----:B------:R0:W-:Y:S01]  /*18cd0*/  STG.E.U16 [R12.64], R158 ;  /* 0x0000009e0c007986 */ /* 0x0001e2000c101504 */
[----:B------:R-:W-:Y:S02]  /*18ce0*/  PRMT R156, R156, 0x7632, R156 ;  /* 0x000076329c9c7816 */ /* 0x000fe4000000009c */
[----:B------:R-:W-:Y:S02]  /*18cf0*/  LEA R49, R8, R37, 0x1 ;  /* 0x0000002508317211 */ /* 0x000fe400078e08ff */
[----:B------:R-:W-:Y:S01]  /*18d00*/  PRMT R154, R154, 0x7632, R154 ;  /* 0x000076329a9a7816 */ /* 0x000fe2000000009a */
[----:B------:R1:W-:Y:S01]  /*18d10*/  STG.E.U16 [R4.64], R156 ;  /* 0x0000009c04007986 */ /* 0x0003e2000c101504 */
[----:B0-----:R-:W-:-:S04]  /*18d20*/  LEA R12, P2, R23, R0, 0x1 ;  /* 0x00000000170c7211 */ /* 0x001fc800078408ff */
[----:B------:R-:W-:Y:S02]  /*18d30*/  LEA.HI.X.SX32 R13, R23, R2, 0x1, P2 ;  /* 0x00000002170d7211 */ /* 0x000fe400010f0eff */
[----:B------:R-:W-:Y:S02]  /*18d40*/  LEA R23, R8, R49, 0x1 ;  /* 0x0000003108177211 */ /* 0x000fe400078e08ff */
[----:B-1----:R-:W-:Y:S02]  /*18d50*/  PRMT R5, R152, 0x7632, R5 ;  /* 0x0000763298057816 */ /* 0x002fe40000000005 */
[----:B------:R-:W-:Y:S01]  /*18d60*/  LEA R4, P2, R29, R0, 0x1 ;  /* 0x000000001d047211 */ /* 0x000fe200078408ff */
[----:B------:R-:W-:Y:S01]  /*18d70*/  IMAD R51, R8, 0x2, R23 ;  /* 0x0000000208337824 */ /* 0x000fe200078e0217 */
[----:B------:R-:W-:Y:S04]  /*18d80*/  STG.E.U16 [R6.64], R154 ;  /* 0x0000009a06007986 */ /* 0x000fe8000c101504 */
[----:B------:R0:W-:Y:S01]  /*18d90*/  STG.E.U16 [R10.64], R5 ;  /* 0x000000050a007986 */ /* 0x0001e2000c101504 */
[----:B------:R-:W-:-:S02]  /*18da0*/  PRMT R150, R150, 0x7632, R150 ;  /* 0x0000763296967816 */ /* 0x000fc40000000096 */
[----:B0-----:R-:W-:Y:S02]  /*18db0*/  LEA.HI.X.SX32 R5, R29, R2, 0x1, P2 ;  /* 0x000000021d057211 */ /* 0x001fe400010f0eff */
[C---:B------:R-:W-:Y:S02]  /*18dc0*/  LEA R6, P2, R31.reuse, R0, 0x1 ;  /* 0x000000001f067211 */ /* 0x040fe400078408ff */
[C---:B------:R-:W-:Y:S02]  /*18dd0*/  LEA R29, R8.reuse, R51, 0x1 ;  /* 0x00000033081d7211 */ /* 0x040fe400078e08ff */
[----:B------:R-:W-:Y:S02]  /*18de0*/  LEA.HI.X.SX32 R7, R31, R2, 0x1, P2 ;  /* 0x000000021f077211 */ /* 0x000fe400010f0eff */
[----:B------:R-:W-:Y:S02]  /*18df0*/  LEA R31, R8, R29, 0x1 ;  /* 0x0000001d081f7211 */ /* 0x000fe400078e08ff */
[----:B------:R-:W-:-:S03]  /*18e00*/  LEA R10, P2, R39, R0, 0x1 ;  /* 0x00000000270a7211 */ /* 0x000fc600078408ff */
[----:B------:R-:W-:Y:S01]  /*18e10*/  IMAD R53, R8, 0x2, R31 ;  /* 0x0000000208357824 */ /* 0x000fe200078e021f */
[----:B------:R0:W-:Y:S01]  /*18e20*/  STG.E.U16 [R12.64], R150 ;  /* 0x000000960c007986 */ /* 0x0001e2000c101504 */
[----:B------:R-:W-:Y:S02]  /*18e30*/  LEA.HI.X.SX32 R11, R39, R2, 0x1, P2 ;  /* 0x00000002270b7211 */ /* 0x000fe400010f0eff */
[----:B------:R-:W-:Y:S02]  /*18e40*/  PRMT R148, R148, 0x7632, R148 ;  /* 0x0000763294947816 */ /* 0x000fe40000000094 */
[----:B------:R-:W-:Y:S02]  /*18e50*/  LEA R39, R8, R53, 0x1 ;  /* 0x0000003508277211 */ /* 0x000fe400078e08ff */
[C---:B0-----:R-:W-:Y:S01]  /*18e60*/  LEA R12, P2, R17.reuse, R0, 0x1 ;  /* 0x00000000110c7211 */ /* 0x041fe200078408ff */
[----:B------:R0:W-:Y:S03]  /*18e70*/  STG.E.U16 [R4.64], R148 ;  /* 0x0000009404007986 */ /* 0x0001e6000c101504 */
[----:B------:R-:W-:-:S02]  /*18e80*/  LEA.HI.X.SX32 R13, R17, R2, 0x1, P2 ;  /* 0x00000002110d7211 */ /* 0x000fc400010f0eff */
[----:B------:R-:W-:Y:S02]  /*18e90*/  LEA R17, R8, R39, 0x1 ;  /* 0x0000002708117211 */ /* 0x000fe400078e08ff */
[----:B------:R-:W-:-:S03]  /*18ea0*/  PRMT R146, R146, 0x7632, R146 ;  /* 0x0000763292927816 */ /* 0x000fc60000000092 */
[----:B------:R-:W-:Y:S01]  /*18eb0*/  IMAD R55, R8, 0x2, R17 ;  /* 0x0000000208377824 */ /* 0x000fe200078e0211 */
[----:B0-----:R-:W-:Y:S02]  /*18ec0*/  PRMT R5, R144, 0x7632, R5 ;  /* 0x0000763290057816 */ /* 0x001fe40000000005 */
[C---:B------:R-:W-:Y:S01]  /*18ed0*/  LEA R4, P2, R25.reuse, R0, 0x1 ;  /* 0x0000000019047211 */ /* 0x040fe200078408ff */
[----:B------:R-:W-:Y:S04]  /*18ee0*/  STG.E.U16 [R6.64], R146 ;  /* 0x0000009206007986 */ /* 0x000fe8000c101504 */
[----:B------:R0:W-:Y:S02]  /*18ef0*/  STG.E.U16 [R10.64], R5 ;  /* 0x000000050a007986 */ /* 0x0001e4000c101504 */
[----:B0-----:R-:W-:-:S02]  /*18f00*/  LEA.HI.X.SX32 R5, R25, R2, 0x1, P2 ;  /* 0x0000000219057211 */ /* 0x001fc400010f0eff */
[C---:B------:R-:W-:Y:S02]  /*18f10*/  LEA R25, R8.reuse, R55, 0x1 ;  /* 0x0000003708197211 */ /* 0x040fe400078e08ff */
[C---:B------:R-:W-:Y:S02]  /*18f20*/  LEA R6, P2, R41.reuse, R0, 0x1 ;  /* 0x0000000029067211 */ /* 0x040fe400078408ff */
[----:B------:R-:W-:Y:S02]  /*18f30*/  LEA R57, R8, R25, 0x1 ;  /* 0x0000001908397211 */ /* 0x000fe400078e08ff */
[----:B------:R-:W-:-:S03]  /*18f40*/  LEA.HI.X.SX32 R7, R41, R2, 0x1, P2 ;  /* 0x0000000229077211 */ /* 0x000fc600010f0eff */
[----:B------:R-:W-:Y:S01]  /*18f50*/  IMAD R41, R8, 0x2, R57 ;  /* 0x0000000208297824 */ /* 0x000fe200078e0239 */
[----:B------:R-:W-:Y:S02]  /*18f60*/  PRMT R142, R142, 0x7632, R142 ;  /* 0x000076328e8e7816 */ /* 0x000fe4000000008e */
[C---:B------:R-:W-:Y:S02]  /*18f70*/  LEA R10, P2, R33.reuse, R0, 0x1 ;  /* 0x00000000210a7211 */ /* 0x040fe400078408ff */
[C---:B------:R-:W-:Y:S01]  /*18f80*/  LEA R59, R8.reuse, R41, 0x1 ;  /* 0x00000029083b7211 */ /* 0x040fe200078e08ff */
[----:B------:R0:W-:Y:S01]  /*18f90*/  STG.E.U16 [R12.64], R142 ;  /* 0x0000008e0c007986 */ /* 0x0001e2000c101504 */
[----:B------:R-:W-:Y:S02]  /*18fa0*/  LEA.HI.X.SX32 R11, R33, R2, 0x1, P2 ;  /* 0x00000002210b7211 */ /* 0x000fe400010f0eff */
[----:B------:R-:W-:Y:S02]  /*18fb0*/  LEA R33, R8, R59, 0x1 ;  /* 0x0000003b08217211 */ /* 0x000fe400078e08ff */
[----:B------:R-:W-:-:S02]  /*18fc0*/  PRMT R140, R140, 0x7632, R140 ;  /* 0x000076328c8c7816 */ /* 0x000fc4000000008c */
[----:B0-----:R-:W-:-:S03]  /*18fd0*/  LEA R12, P2, R43, R0, 0x1 ;  /* 0x000000002b0c7211 */ /* 0x001fc600078408ff */
[----:B------:R0:W-:Y:S01]  /*18fe0*/  STG.E.U16 [R4.64], R140 ;  /* 0x0000008c04007986 */ /* 0x0001e2000c101504 */
[----:B------:R-:W-:Y:S02]  /*18ff0*/  PRMT R138, R138, 0x7632, R138 ;  /* 0x000076328a8a7816 */ /* 0x000fe4000000008a */
[----:B------:R-:W-:Y:S01]  /*19000*/  LEA.HI.X.SX32 R13, R43, R2, 0x1, P2 ;  /* 0x000000022b0d7211 */ /* 0x000fe200010f0eff */
[C---:B------:R-:W-:Y:S02]  /*19010*/  IMAD R43, R8.reuse, 0x2, R33 ;  /* 0x00000002082b7824 */ /* 0x040fe400078e0221 */
[----:B------:R1:W-:Y:S03]  /*19020*/  STG.E.U16 [R6.64], R138 ;  /* 0x0000008a06007986 */ /* 0x0003e6000c101504 */
[----:B------:R-:W-:Y:S02]  /*19030*/  LEA R61, R8, R43, 0x1 ;  /* 0x0000002b083d7211 */ /* 0x000fe400078e08ff */
[----:B0-----:R-:W-:Y:S01]  /*19040*/  PRMT R5, R136, 0x7632, R5 ;  /* 0x0000763288057816 */ /* 0x001fe20000000005 */
[----:B------:R-:W0:Y:S01]  /*19050*/  S2R R251, SR_TID.X ;  /* 0x0000000000fb7919 */ /* 0x000e220000002100 */
[----:B------:R-:W-:-:S03]  /*19060*/  LEA R4, P2, R15, R0, 0x1 ;  /* 0x000000000f047211 */ /* 0x000fc600078408ff */
[----:B------:R2:W-:Y:S01]  /*19070*/  STG.E.U16 [R10.64], R5 ;  /* 0x000000050a007986 */ /* 0x0005e2000c101504 */
[C---:B-1----:R-:W-:Y:S02]  /*19080*/  LEA R6, P3, R21.reuse, R0, 0x1 ;  /* 0x0000000015067211 */ /* 0x042fe400078608ff */
[----:B------:R-:W-:Y:S01]  /*19090*/  PRMT R134, R134, 0x7632, R134 ;  /* 0x0000763286867816 */ /* 0x000fe20000000086 */
[----:B------:R-:W3:Y:S01]  /*190a0*/  LDL.LU R140, [R1+0x5c] ;  /* 0x00005c00018c7983 */ /* 0x000ee20000300800 */
[-C--:B------:R-:W-:Y:S02]  /*190b0*/  LEA.HI.X.SX32 R7, R21, R2.reuse, 0x1, P3 ;  /* 0x0000000215077211 */ /* 0x080fe400018f0eff */
[----:B--2---:R-:W-:Y:S01]  /*190c0*/  LEA.HI.X.SX32 R5, R15, R2, 0x1, P2 ;  /* 0x000000020f057211 */ /* 0x004fe200010f0eff */
[----:B------:R1:W-:Y:S01]  /*190d0*/  STG.E.U16 [R12.64], R134 ;  /* 0x000000860c007986 */ /* 0x0003e2000c101504 */
[----:B------:R-:W-:Y:S02]  /*190e0*/  LEA R15, R8, R61, 0x1 ;  /* 0x0000003d080f7211 */ /* 0x000fe400078e08ff */
[----:B------:R-:W-:Y:S01]  /*190f0*/  PRMT R132, R132, 0x7632, R132 ;  /* 0x0000763284847816 */ /* 0x000fe20000000084 */
[----:B------:R-:W2:Y:S02]  /*19100*/  LDL.LU R142, [R1+0x58] ;  /* 0x00005800018e7983 */ /* 0x000ea40000300800 */
[C---:B------:R-:W-:Y:S01]  /*19110*/  IMAD R21, R8.reuse, 0x2, R15 ;  /* 0x0000000208157824 */ /* 0x040fe200078e020f */
[C---:B------:R-:W-:Y:S01]  /*19120*/  LEA R206, P3, R9.reuse, R0, 0x1 ;  /* 0x0000000009ce7211 */ /* 0x040fe200078608ff */
[----:B------:R4:W-:Y:S03]  /*19130*/  STG.E.U16 [R4.64], R132 ;  /* 0x0000008404007986 */ /* 0x0009e6000c101504 */
[C---:B------:R-:W-:Y:S01]  /*19140*/  LEA R11, R8.reuse, R21, 0x1 ;  /* 0x00000015080b7211 */ /* 0x040fe200078e08ff */
[----:B------:R-:W2:Y:S03]  /*19150*/  LDL.LU R144, [R1+0x54] ;  /* 0x0000540001907983 */ /* 0x000ea60000300800 */
[----:B-1----:R-:W-:Y:S01]  /*19160*/  LEA R13, R8, R11, 0x1 ;  /* 0x0000000b080d7211 */ /* 0x002fe200078e08ff */
[----:B------:R-:W2:Y:S01]  /*19170*/  LDL.LU R146, [R1+0x50] ;  /* 0x0000500001927983 */ /* 0x000ea20000300800 */
[----:B------:R-:W-:-:S03]  /*19180*/  LEA.HI.X.SX32 R207, R9, R2, 0x1, P3 ;  /* 0x0000000209cf7211 */ /* 0x000fc600018f0eff */
[----:B------:R-:W-:Y:S01]  /*19190*/  IMAD R9, R8, 0x2, R13 ;  /* 0x0000000208097824 */ /* 0x000fe200078e020d */
[----:B------:R-:W-:Y:S01]  /*191a0*/  PRMT R130, R130, 0x7632, R130 ;  /* 0x0000763282827816 */ /* 0x000fe20000000082 */
[----:B------:R-:W2:Y:S03]  /*191b0*/  LDL.LU R148, [R1+0x4c] ;  /* 0x00004c0001947983 */ /* 0x000ea60000300800 */
[----:B----4-:R-:W-:Y:S01]  /*191c0*/  LEA R5, R8, R9, 0x1 ;  /* 0x0000000908057211 */ /* 0x010fe200078e08ff */
[----:B------:R1:W-:Y:S01]  /*191d0*/  STG.E.U16 [R6.64], R130 ;  /* 0x0000008206007986 */ /* 0x0003e2000c101504 */
[-C--:B------:R-:W-:Y:S02]  /*191e0*/  LEA R202, P4, R45, R0.reuse, 0x1 ;  /* 0x000000002dca7211 */ /* 0x080fe400078808ff */
[-C--:B------:R-:W-:Y:S01]  /*191f0*/  LEA R210, P2, R35, R0.reuse, 0x1 ;  /* 0x0000000023d27211 */ /* 0x080fe200078408ff */
[----:B------:R-:W4:Y:S01]  /*19200*/  LDL.LU R150, [R1+0x48] ;  /* 0x0000480001967983 */ /* 0x000f220000300800 */
[----:B------:R-:W-:-:S02]  /*19210*/  LEA R194, P3, R19, R0, 0x1 ;  /* 0x0000000013c27211 */ /* 0x000fc400078608ff */
[----:B------:R-:W-:Y:S01]  /*19220*/  LEA.HI.X.SX32 R203, R45, R2, 0x1, P4 ;  /* 0x000000022dcb7211 */ /* 0x000fe200020f0eff */
[----:B------:R-:W2:Y:S01]  /*19230*/  LDL.LU R152, [R1+0x44] ;  /* 0x0000440001987983 */ /* 0x000ea20000300800 */
[----:B-1----:R-:W-:-:S03]  /*19240*/  LEA R7, R8, R5, 0x1 ;  /* 0x0000000508077211 */ /* 0x002fc600078e08ff */
[----:B------:R-:W2:Y:S01]  /*19250*/  LDL.LU R154, [R1+0x40] ;  /* 0x00004000019a7983 */ /* 0x000ea20000300800 */
[----:B------:R-:W-:Y:S02]  /*19260*/  LEA.HI.X.SX32 R211, R35, R2, 0x1, P2 ;  /* 0x0000000223d37211 */ /* 0x000fe400010f0eff */
[----:B------:R-:W-:Y:S01]  /*19270*/  LEA R190, P4, R47, R0, 0x1 ;  /* 0x000000002fbe7211 */ /* 0x000fe200078808ff */
[----:B------:R-:W2:Y:S01]  /*19280*/  LDL.LU R156, [R1+0x3c] ;  /* 0x00003c00019c7983 */ /* 0x000ea20000300800 */
[----:B------:R-:W-:Y:S01]  /*19290*/  LEA.HI.X.SX32 R195, R19, R2, 0x1, P3 ;  /* 0x0000000213c37211 */ /* 0x000fe200018f0eff */
[----:B------:R-:W-:Y:S01]  /*192a0*/  IMAD R19, R8, 0x2, R7 ;  /* 0x0000000208137824 */ /* 0x000fe200078e0207 */
[----:B------:R-:W-:Y:S01]  /*192b0*/  LEA R198, P2, R27, R0, 0x1 ;  /* 0x000000001bc67211 */ /* 0x000fe200078408ff */
[----:B------:R-:W2:Y:S01]  /*192c0*/  LDL.LU R158, [R1+0x38] ;  /* 0x00003800019e7983 */ /* 0x000ea20000300800 */
[-C--:B------:R-:W-:Y:S02]  /*192d0*/  LEA.HI.X.SX32 R191, R47, R2.reuse, 0x1, P4 ;  /* 0x000000022fbf7211 */ /* 0x080fe400020f0eff */
[----:B------:R-:W-:Y:S01]  /*192e0*/  LEA.HI.X.SX32 R199, R27, R2, 0x1, P2 ;  /* 0x000000021bc77211 */ /* 0x000fe200010f0eff */
[----:B------:R-:W2:Y:S01]  /*192f0*/  LDL.LU R160, [R1+0x34] ;  /* 0x0000340001a07983 */ /* 0x000ea20000300800 */
[----:B------:R-:W-:-:S02]  /*19300*/  LEA R182, P3, R49, R0, 0x1 ;  /* 0x0000000031b67211 */ /* 0x000fc400078608ff */
[----:B------:R-:W-:Y:S01]  /*19310*/  LEA R178, P4, R23, R0, 0x1 ;  /* 0x0000000017b27211 */ /* 0x000fe200078808ff */
[----:B------:R-:W2:Y:S01]  /*19320*/  LDL.LU R162, [R1+0x30] ;  /* 0x0000300001a27983 */ /* 0x000ea20000300800 */
[C---:B------:R-:W-:Y:S02]  /*19330*/  LEA R27, R8.reuse, R19, 0x1 ;  /* 0x00000013081b7211 */ /* 0x040fe400078e08ff */
[-C--:B------:R-:W-:Y:S01]  /*19340*/  LEA.HI.X.SX32 R183, R49, R2.reuse, 0x1, P3 ;  /* 0x0000000231b77211 */ /* 0x080fe200018f0eff */
[----:B------:R-:W2:Y:S01]  /*19350*/  LDL.LU R164, [R1+0x2c] ;  /* 0x00002c0001a47983 */ /* 0x000ea20000300800 */
[----:B------:R-:W-:Y:S02]  /*19360*/  LEA.HI.X.SX32 R179, R23, R2, 0x1, P4 ;  /* 0x0000000217b37211 */ /* 0x000fe400020f0eff */
[----:B------:R-:W-:Y:S01]  /*19370*/  LEA R176, P3, R29, R0, 0x1 ;  /* 0x000000001db07211 */ /* 0x000fe200078608ff */
[----:B------:R-:W2:Y:S01]  /*19380*/  LDL.LU R168, [R1+0x28] ;  /* 0x0000280001a87983 */ /* 0x000ea20000300800 */
[----:B------:R-:W-:-:S02]  /*19390*/  LEA R23, R8, R27, 0x1 ;  /* 0x0000001b08177211 */ /* 0x000fc400078e08ff */
[----:B------:R-:W-:Y:S01]  /*193a0*/  LEA.HI.X.SX32 R177, R29, R2, 0x1, P3 ;  /* 0x000000021db17211 */ /* 0x000fe200018f0eff */
[----:B------:R-:W2:Y:S01]  /*193b0*/  LDL.LU R250, [R1+0x24] ;  /* 0x0000240001fa7983 */ /* 0x000ea20000300800 */
[-C--:B------:R-:W-:Y:S01]  /*193c0*/  LEA R172, P4, R31, R0.reuse, 0x1 ;  /* 0x000000001fac7211 */ /* 0x080fe200078808ff */
[C---:B------:R-:W-:Y:S01]  /*193d0*/  IMAD R29, R8.reuse, 0x2, R23 ;  /* 0x00000002081d7824 */ /* 0x040fe200078e0217 */
[----:B------:R-:W-:Y:S02]  /*193e0*/  LEA R186, P2, R37, R0, 0x1 ;  /* 0x0000000025ba7211 */ /* 0x000fe400078408ff */
[-C--:B------:R-:W-:Y:S02]  /*193f0*/  LEA.HI.X.SX32 R173, R31, R2.reuse, 0x1, P4 ;  /* 0x000000021fad7211 */ /* 0x080fe400020f0eff */
[----:B------:R-:W-:Y:S02]  /*19400*/  LEA R31, R8, R29, 0x1 ;  /* 0x0000001d081f7211 */ /* 0x000fe400078e08ff */
[----:B------:R-:W-:-:S02]  /*19410*/  LEA.HI.X.SX32 R187, R37, R2, 0x1, P2 ;  /* 0x0000000225bb7211 */ /* 0x000fc400010f0eff */
[-C--:B------:R-:W-:Y:S02]  /*19420*/  LEA R170, P2, R51, R0.reuse, 0x1 ;  /* 0x0000000033aa7211 */ /* 0x080fe400078408ff */
[-C--:B------:R-:W-:Y:S02]  /*19430*/  LEA R122, P3, R39, R0.reuse, 0x1 ;  /* 0x00000000277a7211 */ /* 0x080fe400078608ff */
[----:B------:R-:W-:Y:S02]  /*19440*/  LEA R118, P4, R17, R0, 0x1 ;  /* 0x0000000011767211 */ /* 0x000fe400078808ff */
[----:B------:R-:W-:Y:S02]  /*19450*/  LEA R35, R8, R31, 0x1 ;  /* 0x0000001f08237211 */ /* 0x000fe400078e08ff */
[----:B------:R-:W-:Y:S02]  /*19460*/  LEA.HI.X.SX32 R171, R51, R2, 0x1, P2 ;  /* 0x0000000233ab7211 */ /* 0x000fe400010f0eff */
[----:B------:R-:W-:-:S02]  /*19470*/  LEA R126, P2, R53, R0, 0x1 ;  /* 0x00000000357e7211 */ /* 0x000fc400078408ff */
[-C--:B------:R-:W-:Y:S02]  /*19480*/  LEA.HI.X.SX32 R123, R39, R2.reuse, 0x1, P3 ;  /* 0x00000002277b7211 */ /* 0x080fe400018f0eff */
[----:B------:R-:W-:Y:S01]  /*19490*/  LEA.HI.X.SX32 R119, R17, R2, 0x1, P4 ;  /* 0x0000000211777211 */ /* 0x000fe200020f0eff */
[----:B------:R-:W-:Y:S01]  /*194a0*/  IMAD R17, R8, 0x2, R35 ;  /* 0x0000000208117824 */ /* 0x000fe200078e0223 */
[----:B------:R-:W-:Y:S02]  /*194b0*/  LEA R110, P3, R25, R0, 0x1 ;  /* 0x00000000196e7211 */ /* 0x000fe400078608ff */
[----:B------:R-:W-:Y:S02]  /*194c0*/  LEA.HI.X.SX32 R127, R53, R2, 0x1, P2 ;  /* 0x00000002357f7211 */ /* 0x000fe400010f0eff */
[----:B------:R-:W-:Y:S02]  /*194d0*/  LEA R114, P2, R55, R0, 0x1 ;  /* 0x0000000037727211 */ /* 0x000fe400078408ff */
[----:B------:R-:W-:-:S02]  /*194e0*/  LEA.HI.X.SX32 R111, R25, R2, 0x1, P3 ;  /* 0x00000002196f7211 */ /* 0x000fc400018f0eff */
[C---:B------:R-:W-:Y:S02]  /*194f0*/  LEA R25, R8.reuse, R17, 0x1 ;  /* 0x0000001108197211 */ /* 0x040fe400078e08ff */
[----:B------:R-:W-:Y:S02]  /*19500*/  LEA.HI.X.SX32 R115, R55, R2, 0x1, P2 ;  /* 0x0000000237737211 */ /* 0x000fe400010f0eff */
[-C--:B------:R-:W-:Y:S02]  /*19510*/  LEA R106, P4, R57, R0.reuse, 0x1 ;  /* 0x00000000396a7211 */ /* 0x080fe400078808ff */
[----:B------:R-:W-:Y:S02]  /*19520*/  LEA R102, P2, R41, R0, 0x1 ;  /* 0x0000000029667211 */ /* 0x000fe400078408ff */
[----:B------:R-:W-:Y:S02]  /*19530*/  LEA R37, R8, R25, 0x1 ;  /* 0x0000001908257211 */ /* 0x000fe400078e08ff */
[----:B------:R-:W-:-:S02]  /*19540*/  LEA.HI.X.SX32 R107, R57, R2, 0x1, P4 ;  /* 0x00000002396b7211 */ /* 0x000fc400020f0eff */
[----:B------:R-:W-:Y:S01]  /*19550*/  LEA.HI.X.SX32 R103, R41, R2, 0x1, P2 ;  /* 0x0000000229677211 */ /* 0x000fe200010f0eff */
[----:B------:R-:W-:Y:S01]  /*19560*/  IMAD R41, R8, 0x2, R37 ;  /* 0x0000000208297824 */ /* 0x000fe200078e0225 */
[----:B------:R-:W-:-:S04]  /*19570*/  LEA R94, P4, R33, R0, 0x1 ;  /* 0x00000000215e7211 */ /* 0x000fc800078808ff */
[----:B------:R-:W-:Y:S02]  /*19580*/  LEA.HI.X.SX32 R95, R33, R2, 0x1, P4 ;  /* 0x00000002215f7211 */ /* 0x000fe400020f0eff */
[C---:B------:R-:W-:Y:S02]  /*19590*/  LEA R33, R8.reuse, R41, 0x1 ;  /* 0x0000002908217211 */ /* 0x040fe400078e08ff */
[-C--:B------:R-:W-:Y:S02]  /*195a0*/  LEA R90, P2, R43, R0.reuse, 0x1 ;  /* 0x000000002b5a7211 */ /* 0x080fe400078408ff */
[C---:B------:R-:W-:Y:S02]  /*195b0*/  LEA R45, R8.reuse, R33, 0x1 ;  /* 0x00000021082d7211 */ /* 0x040fe400078e08ff */
[----:B------:R-:W-:Y:S02]  /*195c0*/  LEA R82, P4, R15, R0, 0x1 ;  /* 0x000000000f527211 */ /* 0x000fe400078808ff */
[----:B------:R-:W-:Y:S01]  /*195d0*/  LEA.HI.X.SX32 R91, R43, R2, 0x1, P2 ;  /* 0x000000022b5b7211 */ /* 0x000fe200010f0eff */
[----:B------:R-:W-:Y:S01]  /*195e0*/  IMAD R49, R8, 0x2, R45 ;  /* 0x0000000208317824 */ /* 0x000fe200078e022d */
[----:B------:R-:W-:-:S02]  /*195f0*/  LEA R78, P2, R21, R0, 0x1 ;  /* 0x00000000154e7211 */ /* 0x000fc400078408ff */
[----:B------:R-:W-:Y:S02]  /*19600*/  LEA.HI.X.SX32 R83, R15, R2, 0x1, P4 ;  /* 0x000000020f537211 */ /* 0x000fe400020f0eff */
[----:B------:R-:W-:Y:S02]  /*19610*/  LEA R70, P4, R13, R0, 0x1 ;  /* 0x000000000d467211 */ /* 0x000fe400078808ff */
[-C--:B------:R-:W-:Y:S02]  /*19620*/  LEA.HI.X.SX32 R79, R21, R2.reuse, 0x1, P2 ;  /* 0x00000002154f7211 */ /* 0x080fe400010f0eff */
[----:B------:R-:W-:Y:S02]  /*19630*/  LEA R21, R8, R49, 0x1 ;  /* 0x0000003108157211 */ /* 0x000fe400078e08ff */
[----:B------:R-:W-:Y:S02]  /*19640*/  LEA.HI.X.SX32 R71, R13, R2, 0x1, P4 ;  /* 0x000000020d477211 */ /* 0x000fe400020f0eff */
[----:B------:R-:W-:-:S02]  /*19650*/  LEA R66, P2, R9, R0, 0x1 ;  /* 0x0000000009427211 */ /* 0x000fc400078408ff */
[C---:B------:R-:W-:Y:S02]  /*19660*/  LEA R13, R8.reuse, R21, 0x1 ;  /* 0x00000015080d7211 */ /* 0x040fe400078e08ff */
[----:B------:R-:W-:Y:S02]  /*19670*/  LEA R98, P3, R59, R0, 0x1 ;  /* 0x000000003b627211 */ /* 0x000fe400078608ff */
[-C--:B------:R-:W-:Y:S01]  /*19680*/  LEA.HI.X.SX32 R67, R9, R2.reuse, 0x1, P2 ;  /* 0x0000000209437211 */ /* 0x080fe200010f0eff */
[C---:B------:R-:W-:Y:S01]  /*19690*/  IMAD R9, R8.reuse, 0x2, R13 ;  /* 0x0000000208097824 */ /* 0x040fe200078e020d */
[----:B------:R-:W-:Y:S02]  /*196a0*/  LEA.HI.X.SX32 R99, R59, R2, 0x1, P3 ;  /* 0x000000023b637211 */ /* 0x000fe400018f0eff */
[----:B------:R-:W-:Y:S02]  /*196b0*/  LEA R86, P3, R61, R0, 0x1 ;  /* 0x000000003d567211 */ /* 0x000fe400078608ff */
[----:B------:R-:W-:-:S02]  /*196c0*/  LEA R53, R8, R9, 0x1 ;  /* 0x0000000908357211 */ /* 0x000fc400078e08ff */
[----:B------:R-:W-:Y:S02]  /*196d0*/  LEA.HI.X.SX32 R87, R61, R2, 0x1, P3 ;  /* 0x000000023d577211 */ /* 0x000fe400018f0eff */
[-C--:B------:R-:W-:Y:S02]  /*196e0*/  LEA R74, P3, R11, R0.reuse, 0x1 ;  /* 0x000000000b4a7211 */ /* 0x080fe400078608ff */
[----:B------:R-:W-:Y:S02]  /*196f0*/  LEA R54, P2, R19, R0, 0x1 ;  /* 0x0000000013367211 */ /* 0x000fe400078408ff */
[C---:B------:R-:W-:Y:S02]  /*19700*/  LEA R57, R8.reuse, R53, 0x1 ;  /* 0x0000003508397211 */ /* 0x040fe400078e08ff */
[----:B------:R-:W-:Y:S02]  /*19710*/  LEA.HI.X.SX32 R75, R11, R2, 0x1, P3 ;  /* 0x000000020b4b7211 */ /* 0x000fe400018f0eff */
[----:B------:R-:W-:Y:S01]  /*19720*/  LEA R62, P3, R5, R0, 0x1 ;  /* 0x00000000053e7211 */ /* 0x000fe200078608ff */
[----:B------:R-:W-:Y:S01]  /*19730*/  IMAD R61, R8, 0x2, R57 ;  /* 0x00000002083d7824 */ /* 0x000fe200078e0239 */
[----:B------:R-:W-:-:S02]  /*19740*/  LEA.HI.X.SX32 R55, R19, R2, 0x1, P2 ;  /* 0x0000000213377211 */ /* 0x000fc400010f0eff */
[----:B------:R-:W-:Y:S02]  /*19750*/  LEA R42, P2, R29, R0, 0x1 ;  /* 0x000000001d2a7211 */ /* 0x000fe400078408ff */
[----:B------:R-:W-:Y:S02]  /*19760*/  LEA.HI.X.SX32 R63, R5, R2, 0x1, P3 ;  /* 0x00000002053f7211 */ /* 0x000fe400018f0eff */
[----:B------:R-:W-:Y:S02]  /*19770*/  LEA R50, P3, R27, R0, 0x1 ;  /* 0x000000001b327211 */ /* 0x000fe400078608ff */
[----:B------:R-:W-:Y:S02]  /*19780*/  LEA.HI.X.SX32 R43, R29, R2, 0x1, P2 ;  /* 0x000000021d2b7211 */ /* 0x000fe400010f0eff */
[----:B------:R-:W-:Y:S02]  /*19790*/  LEA R29, R8, R61, 0x1 ;  /* 0x0000003d081d7211 */ /* 0x000fe400078e08ff */
[----:B------:R-:W-:-:S02]  /*197a0*/  LEA R58, P4, R7, R0, 0x1 ;  /* 0x00000000073a7211 */ /* 0x000fc400078808ff */
[----:B------:R-:W-:Y:S02]  /*197b0*/  LEA.HI.X.SX32 R51, R27, R2, 0x1, P3 ;  /* 0x000000021b337211 */ /* 0x000fe400018f0eff */
[-C--:B------:R-:W-:Y:S02]  /*197c0*/  LEA R38, P3, R31, R0.reuse, 0x1 ;  /* 0x000000001f267211 */ /* 0x080fe400078608ff */
[----:B------:R-:W-:Y:S02]  /*197d0*/  LEA R30, P2, R17, R0, 0x1 ;  /* 0x00000000111e7211 */ /* 0x000fe400078408ff */
[----:B------:R-:W-:Y:S02]  /*197e0*/  LEA R65, R8, R29, 0x1 ;  /* 0x0000001d08417211 */ /* 0x000fe400078e08ff */
[----:B------:R-:W-:Y:S02]  /*197f0*/  LEA.HI.X.SX32 R59, R7, R2, 0x1, P4 ;  /* 0x00000002073b7211 */ /* 0x000fe400020f0eff */
[----:B------:R-:W-:-:S02]  /*19800*/  LEA R46, P4, R23, R0, 0x1 ;  /* 0x00000000172e7211 */ /* 0x000fc400078808ff */
[----:B------:R-:W-:Y:S02]  /*19810*/  LEA.HI.X.SX32 R39, R31, R2, 0x1, P3 ;  /* 0x000000021f277211 */ /* 0x000fe400018f0eff */
[----:B------:R-:W-:Y:S02]  /*19820*/  LEA R26, P3, R25, R0, 0x1 ;  /* 0x00000000191a7211 */ /* 0x000fe400078608ff */
[-C--:B------:R-:W-:Y:S01]  /*19830*/  LEA.HI.X.SX32 R31, R17, R2.reuse, 0x1, P2 ;  /* 0x00000002111f7211 */ /* 0x080fe200010f0eff */
[----:B------:R-:W-:Y:S01]  /*19840*/  IMAD R17, R8, 0x2, R65 ;  /* 0x0000000208117824 */ /* 0x000fe200078e0241 */
[----:B------:R-:W-:Y:S02]  /*19850*/  LEA.HI.X.SX32 R47, R23, R2, 0x1, P4 ;  /* 0x00000002172f7211 */ /* 0x000fe400020f0eff */
[----:B------:R-:W-:Y:S02]  /*19860*/  LEA R34, P4, R35, R0, 0x1 ;  /* 0x0000000023227211 */ /* 0x000fe400078808ff */
[----:B------:R-:W-:-:S02]  /*19870*/  LEA.HI.X.SX32 R27, R25, R2, 0x1, P3 ;  /* 0x00000002191b7211 */ /* 0x000fc400018f0eff */
[----:B------:R-:W-:Y:S02]  /*19880*/  LEA R14, P3, R33, R0, 0x1 ;  /* 0x00000000210e7211 */ /* 0x000fe400078608ff */
[C---:B------:R-:W-:Y:S02]  /*19890*/  LEA R25, R8.reuse, R17, 0x1 ;  /* 0x0000001108197211 */ /* 0x040fe400078e08ff */
[----:B------:R-:W-:Y:S02]  /*198a0*/  LEA.HI.X.SX32 R35, R35, R2, 0x1, P4 ;  /* 0x0000000223237211 */ /* 0x000fe400020f0eff */
[----:B------:R-:W-:Y:S02]  /*198b0*/  LEA R22, P4, R37, R0, 0x1 ;  /* 0x0000000025167211 */ /* 0x000fe400078808ff */
[----:B------:R-:W-:Y:S02]  /*198c0*/  LEA.HI.X.SX32 R15, R33, R2, 0x1, P3 ;  /* 0x00000002210f7211 */ /* 0x000fe400018f0eff */
[----:B------:R-:W-:-:S02]  /*198d0*/  LEA R33, R8, R25, 0x1 ;  /* 0x0000001908217211 */ /* 0x000fc400078e08ff */
[----:B------:R-:W-:Y:S02]  /*198e0*/  LEA.HI.X.SX32 R23, R37, R2, 0x1, P4 ;  /* 0x0000000225177211 */ /* 0x000fe400020f0eff */
[-C--:B------:R-:W-:Y:S01]  /*198f0*/  LEA R18, P2, R41, R0.reuse, 0x1 ;  /* 0x0000000029127211 */ /* 0x080fe200078408ff */
[----:B------:R-:W-:Y:S01]  /*19900*/  IMAD R37, R8, 0x2, R33 ;  /* 0x0000000208257824 */ /* 0x000fe200078e0221 */
[-C--:B------:R-:W-:Y:S02]  /*19910*/  LEA R10, P4, R45, R0.reuse, 0x1 ;  /* 0x000000002d0a7211 */ /* 0x080fe400078808ff */
[----:B------:R-:W-:Y:S02]  /*19920*/  LEA R4, P3, R21, R0, 0x1 ;  /* 0x0000000015047211 */ /* 0x000fe400078608ff */
[-C--:B------:R-:W-:Y:S02]  /*19930*/  LEA.HI.X.SX32 R19, R41, R2.reuse, 0x1, P2 ;  /* 0x0000000229137211 */ /* 0x080fe400010f0eff */
[----:B------:R-:W-:-:S02]  /*19940*/  LEA.HI.X.SX32 R11, R45, R2, 0x1, P4 ;  /* 0x000000022d0b7211 */ /* 0x000fc400020f0eff */
[-C--:B------:R-:W-:Y:S02]  /*19950*/  LEA R6, P2, R49, R0.reuse, 0x1 ;  /* 0x0000000031067211 */ /* 0x080fe400078408ff */
[----:B------:R-:W-:Y:S02]  /*19960*/  LEA R128, P4, R13, R0, 0x1 ;  /* 0x000000000d807211 */ /* 0x000fe400078808ff */
[-C--:B------:R-:W-:Y:S02]  /*19970*/  LEA.HI.X.SX32 R5, R21, R2.reuse, 0x1, P3 ;  /* 0x0000000215057211 */ /* 0x080fe400018f0eff */
[----:B------:R-:W-:Y:S02]  /*19980*/  LEA R21, R8, R37, 0x1 ;  /* 0x0000002508157211 */ /* 0x000fe400078e08ff */
[-C--:B------:R-:W-:Y:S02]  /*19990*/  LEA.HI.X.SX32 R7, R49, R2.reuse, 0x1, P2 ;  /* 0x0000000231077211 */ /* 0x080fe400010f0eff */
[----:B------:R-:W-:-:S02]  /*199a0*/  LEA.HI.X.SX32 R129, R13, R2, 0x1, P4 ;  /* 0x000000020d817211 */ /* 0x000fc400020f0eff */
[-C--:B------:R-:W-:Y:S02]  /*199b0*/  LEA R124, P2, R9, R0.reuse, 0x1 ;  /* 0x00000000097c7211 */ /* 0x080fe400078408ff */
[C---:B------:R-:W-:Y:S02]  /*199c0*/  LEA R13, R8.reuse, R21, 0x1 ;  /* 0x00000015080d7211 */ /* 0x040fe400078e08ff */
[----:B------:R-:W-:Y:S02]  /*199d0*/  LEA R120, P3, R53, R0, 0x1 ;  /* 0x0000000035787211 */ /* 0x000fe400078608ff */
[-C--:B------:R-:W-:Y:S01]  /*199e0*/  LEA.HI.X.SX32 R125, R9, R2.reuse, 0x1, P2 ;  /* 0x00000002097d7211 */ /* 0x080fe200010f0eff */
[----:B------:R-:W-:Y:S01]  /*199f0*/  IMAD R9, R8, 0x2, R13 ;  /* 0x0000000208097824 */ /* 0x000fe200078e020d */
[----:B------:R-:W-:Y:S02]  /*19a00*/  LEA.HI.X.SX32 R121, R53, R2, 0x1, P3 ;  /* 0x0000000235797211 */ /* 0x000fe400018f0eff */
[----:B------:R-:W-:-:S02]  /*19a10*/  LEA R108, P3, R29, R0, 0x1 ;  /* 0x000000001d6c7211 */ /* 0x000fc400078608ff */
[C---:B------:R-:W-:Y:S02]  /*19a20*/  LEA R41, R8.reuse, R9, 0x1 ;  /* 0x0000000908297211 */ /* 0x040fe400078e08ff */
[----:B------:R-:W-:Y:S02]  /*19a30*/  LEA.HI.X.SX32 R109, R29, R2, 0x1, P3 ;  /* 0x000000021d6d7211 */ /* 0x000fe400018f0eff */
[-C--:B------:R-:W-:Y:S02]  /*19a40*/  LEA R112, P2, R61, R0.reuse, 0x1 ;  /* 0x000000003d707211 */ /* 0x080fe400078408ff */
[C---:B------:R-:W-:Y:S02]  /*19a50*/  LEA R29, R8.reuse, R41, 0x1 ;  /* 0x00000029081d7211 */ /* 0x040fe400078e08ff */
[----:B------:R-:W-:Y:S02]  /*19a60*/  LEA R116, P4, R57, R0, 0x1 ;  /* 0x0000000039747211 */ /* 0x000fe400078808ff */
[----:B------:R-:W-:Y:S01]  /*19a70*/  LEA.HI.X.SX32 R113, R61, R2, 0x1, P2 ;  /* 0x000000023d717211 */ /* 0x000fe200010f0eff */
[----:B------:R-:W-:Y:S01]  /*19a80*/  IMAD R45, R8, 0x2, R29 ;  /* 0x00000002082d7824 */ /* 0x000fe200078e021d */
[----:B------:R-:W-:-:S02]  /*19a90*/  LEA R100, P2, R17, R0, 0x1 ;  /* 0x0000000011647211 */ /* 0x000fc400078408ff */
[----:B------:R-:W-:Y:S02]  /*19aa0*/  LEA.HI.X.SX32 R117, R57, R2, 0x1, P4 ;  /* 0x0000000239757211 */ /* 0x000fe400020f0eff */
[-C--:B------:R-:W-:Y:S02]  /*19ab0*/  LEA R104, P4, R65, R0.reuse, 0x1 ;  /* 0x0000000041687211 */ /* 0x080fe400078808ff */
[----:B------:R-:W-:Y:S02]  /*19ac0*/  LEA R96, P3, R25, R0, 0x1 ;  /* 0x0000000019607211 */ /* 0x000fe400078608ff */
[----:B------:R-:W-:Y:S02]  /*19ad0*/  LEA.HI.X.SX32 R101, R17, R2, 0x1, P2 ;  /* 0x0000000211657211 */ /* 0x000fe400010f0eff */
[----:B------:R-:W-:Y:S02]  /*19ae0*/  LEA R17, R8, R45, 0x1 ;  /* 0x0000002d08117211 */ /* 0x000fe400078e08ff */
[----:B------:R-:W-:-:S02]  /*19af0*/  FSETP.NEU.AND P1, PT, R92, RZ, PT ;  /* 0x000000ff5c00720b */ /* 0x000fc40003f2d000 */
[-C--:B------:R-:W-:Y:S02]  /*19b00*/  LEA.HI.X.SX32 R105, R65, R2.reuse, 0x1, P4 ;  /* 0x0000000241697211 */ /* 0x080fe400020f0eff */
[----:B------:R-:W-:Y:S02]  /*19b10*/  LEA.HI.X.SX32 R97, R25, R2, 0x1, P3 ;  /* 0x0000000219617211 */ /* 0x000fe400018f0eff */
[-C--:B------:R-:W-:Y:S02]  /*19b20*/  LEA R92, P4, R33, R0.reuse, 0x1 ;  /* 0x00000000215c7211 */ /* 0x080fe400078808ff */
[----:B------:R-:W-:Y:S02]  /*19b30*/  LEA R84, P3, R21, R0, 0x1 ;  /* 0x0000000015547211 */ /* 0x000fe400078608ff */
[----:B------:R-:W-:Y:S02]  /*19b40*/  LEA R25, R8, R17, 0x1 ;  /* 0x0000001108197211 */ /* 0x000fe400078e08ff */
[----:B------:R-:W-:-:S02]  /*19b50*/  LEA.HI.X.SX32 R93, R33, R2, 0x1, P4 ;  /* 0x00000002215d7211 */ /* 0x000fc400020f0eff */
[----:B------:R-:W-:Y:S02]  /*19b60*/  LEA R88, P2, R37, R0, 0x1 ;  /* 0x0000000025587211 */ /* 0x000fe400078408ff */
[----:B------:R-:W-:Y:S01]  /*19b70*/  LEA.HI.X.SX32 R85, R21, R2, 0x1, P3 ;  /* 0x0000000215557211 */ /* 0x000fe200018f0eff */
[----:B------:R-:W-:Y:S01]  /*19b80*/  IMAD R21, R8, 0x2, R25 ;  /* 0x0000000208157824 */ /* 0x000fe200078e0219 */
[----:B------:R-:W-:Y:S02]  /*19b90*/  LEA R80, P4, R13, R0, 0x1 ;  /* 0x000000000d507211 */ /* 0x000fe400078808ff */
[-C--:B------:R-:W-:Y:S02]  /*19ba0*/  LEA.HI.X.SX32 R89, R37, R2.reuse, 0x1, P2 ;  /* 0x0000000225597211 */ /* 0x080fe400010f0eff */
[----:B------:R-:W-:Y:S02]  /*19bb0*/  LEA.HI.X.SX32 R81, R13, R2, 0x1, P4 ;  /* 0x000000020d517211 */ /* 0x000fe400020f0eff */
[----:B------:R-:W-:-:S02]  /*19bc0*/  LEA R76, P2, R9, R0, 0x1 ;  /* 0x00000000094c7211 */ /* 0x000fc400078408ff */
[C---:B------:R-:W-:Y:S02]  /*19bd0*/  LEA R13, R8.reuse, R21, 0x1 ;  /* 0x00000015080d7211 */ /* 0x040fe400078e08ff */
[----:B------:R-:W-:Y:S02]  /*19be0*/  LEA.HI.X.SX32 R77, R9, R2, 0x1, P2 ;  /* 0x00000002094d7211 */ /* 0x000fe400010f0eff */
[-C--:B------:R-:W-:Y:S02]  /*19bf0*/  LEA R72, P3, R41, R0.reuse, 0x1 ;  /* 0x0000000029487211 */ /* 0x080fe400078608ff */
[----:B------:R-:W-:Y:S02]  /*19c00*/  LEA R68, P4, R29, R0, 0x1 ;  /* 0x000000001d447211 */ /* 0x000fe400078808ff */
[----:B------:R-:W-:Y:S02]  /*19c10*/  LEA R9, R8, R13, 0x1 ;  /* 0x0000000d08097211 */ /* 0x000fe400078e08ff */
[----:B------:R-:W-:-:S02]  /*19c20*/  LEA.HI.X.SX32 R73, R41, R2, 0x1, P3 ;  /* 0x0000000229497211 */ /* 0x000fc400018f0eff */
[----:B------:R-:W-:Y:S01]  /*19c30*/  LEA.HI.X.SX32 R69, R29, R2, 0x1, P4 ;  /* 0x000000021d457211 */ /* 0x000fe200020f0eff */
[C---:B------:R-:W-:Y:S01]  /*19c40*/  IMAD R29, R8.reuse, 0x2, R9 ;  /* 0x00000002081d7824 */ /* 0x040fe200078e0209 */
[-C--:B------:R-:W-:Y:S02]  /*19c50*/  LEA R60, P3, R17, R0.reuse, 0x1 ;  /* 0x00000000113c7211 */ /* 0x080fe400078608ff */
[----:B------:R-:W-:Y:S02]  /*19c60*/  LEA R56, P4, R25, R0, 0x1 ;  /* 0x0000000019387211 */ /* 0x000fe400078808ff */
[-C--:B------:R-:W-:Y:S02]  /*19c70*/  LEA.HI.X.SX32 R61, R17, R2.reuse, 0x1, P3 ;  /* 0x00000002113d7211 */ /* 0x080fe400018f0eff */
[----:B------:R-:W-:Y:S02]  /*19c80*/  LEA R17, R8, R29, 0x1 ;  /* 0x0000001d08117211 */ /* 0x000fe400078e08ff */
[----:B------:R-:W-:-:S02]  /*19c90*/  LEA.HI.X.SX32 R57, R25, R2, 0x1, P4 ;  /* 0x0000000219397211 */ /* 0x000fc400020f0eff */
[-C--:B------:R-:W-:Y:S02]  /*19ca0*/  LEA R64, P2, R45, R0.reuse, 0x1 ;  /* 0x000000002d407211 */ /* 0x080fe400078408ff */
[----:B------:R-:W-:Y:S02]  /*19cb0*/  LEA R48, P3, R13, R0, 0x1 ;  /* 0x000000000d307211 */ /* 0x000fe400078608ff */
[C---:B------:R-:W-:Y:S02]  /*19cc0*/  LEA R25, R8.reuse, R17, 0x1 ;  /* 0x0000001108197211 */ /* 0x040fe400078e08ff */
[-C--:B------:R-:W-:Y:S02]  /*19cd0*/  LEA.HI.X.SX32 R65, R45, R2.reuse, 0x1, P2 ;  /* 0x000000022d417211 */ /* 0x080fe400010f0eff */
[----:B------:R-:W-:Y:S01]  /*19ce0*/  LEA.HI.X.SX32 R49, R13, R2, 0x1, P3 ;  /* 0x000000020d317211 */ /* 0x000fe200018f0eff */
[----:B------:R-:W-:Y:S01]  /*19cf0*/  IMAD R13, R8, 0x2, R25 ;  /* 0x00000002080d7824 */ /* 0x000fe200078e0219 */
[----:B------:R-:W-:-:S02]  /*19d00*/  LEA R52, P2, R21, R0, 0x1 ;  /* 0x0000000015347211 */ /* 0x000fc400078408ff */
[----:B------:R-:W-:Y:S02]  /*19d10*/  LEA R36, P3, R17, R0, 0x1 ;  /* 0x0000000011247211 */ /* 0x000fe400078608ff */
[-C--:B------:R-:W-:Y:S02]  /*19d20*/  LEA.HI.X.SX32 R53, R21, R2.reuse, 0x1, P2 ;  /* 0x0000000215357211 */ /* 0x080fe400010f0eff */
[C---:B------:R-:W-:Y:S02]  /*19d30*/  LEA R21, R8.reuse, R13, 0x1 ;  /* 0x0000000d08157211 */ /* 0x040fe400078e08ff */
[----:B------:R-:W-:Y:S02]  /*19d40*/  LEA.HI.X.SX32 R37, R17, R2, 0x1, P3 ;  /* 0x0000000211257211 */ /* 0x000fe400018f0eff */
[----:B------:R-:W-:Y:S02]  /*19d50*/  LEA R44, P4, R9, R0, 0x1 ;  /* 0x00000000092c7211 */ /* 0x000fe400078808ff */
[----:B------:R-:W-:-:S02]  /*19d60*/  LEA R17, R8, R21, 0x1 ;  /* 0x0000001508117211 */ /* 0x000fc400078e08ff */
[----:B------:R-:W-:Y:S02]  /*19d70*/  FSETP.NEU.AND P5, PT, R28, RZ, PT ;  /* 0x000000ff1c00720b */ /* 0x000fe40003fad000 */
[----:B------:R-:W-:Y:S01]  /*19d80*/  LEA.HI.X.SX32 R45, R9, R2, 0x1, P4 ;  /* 0x00000002092d7211 */ /* 0x000fe200020f0eff */
[----:B------:R-:W-:Y:S01]  /*19d90*/  IMAD R9, R8, 0x2, R17 ;  /* 0x0000000208097824 */ /* 0x000fe200078e0211 */
[-C--:B------:R-:W-:Y:S02]  /*19da0*/  LEA R40, P2, R29, R0.reuse, 0x1 ;  /* 0x000000001d287211 */ /* 0x080fe400078408ff */
[----:B------:R-:W-:Y:S02]  /*19db0*/  LEA R28, P3, R13, R0, 0x1 ;  /* 0x000000000d1c7211 */ /* 0x000fe400078608ff */
[-C--:B------:R-:W-:Y:S02]  /*19dc0*/  LEA.HI.X.SX32 R41, R29, R2.reuse, 0x1, P2 ;  /* 0x000000021d297211 */ /* 0x080fe400010f0eff */
[----:B------:R-:W-:-:S02]  /*19dd0*/  LEA.HI.X.SX32 R29, R13, R2, 0x1, P3 ;  /* 0x000000020d1d7211 */ /* 0x000fc400018f0eff */
[C---:B------:R-:W-:Y:S02]  /*19de0*/  LEA R13, R8.reuse, R9, 0x1 ;  /* 0x00000009080d7211 */ /* 0x040fe400078e08ff */
[C---:B------:R-:W-:Y:S02]  /*19df0*/  LEA R32, P2, R25.reuse, R0, 0x1 ;  /* 0x0000000019207211 */ /* 0x040fe400078408ff */
[C---:B------:R-:W-:Y:S02]  /*19e00*/  LEA R130, R8.reuse, R13, 0x1 ;  /* 0x0000000d08827211 */ /* 0x040fe400078e08ff */
[----:B------:R-:W-:Y:S02]  /*19e10*/  LEA.HI.X.SX32 R33, R25, R2, 0x1, P2 ;  /* 0x0000000219217211 */ /* 0x000fe400010f0eff */
[-C--:B------:R-:W-:Y:S01]  /*19e20*/  LEA R24, P2, R21, R0.reuse, 0x1 ;  /* 0x0000000015187211 */ /* 0x080fe200078408ff */
[----:B------:R-:W-:Y:S01]  /*19e30*/  IMAD R132, R8, 0x2, R130 ;  /* 0x0000000208847824 */ /* 0x000fe200078e0282 */
[----:B------:R-:W-:-:S02]  /*19e40*/  LEA R20, P3, R17, R0, 0x1 ;  /* 0x0000000011147211 */ /* 0x000fc400078608ff */
[-C--:B------:R-:W-:Y:S02]  /*19e50*/  LEA.HI.X.SX32 R25, R21, R2.reuse, 0x1, P2 ;  /* 0x0000000215197211 */ /* 0x080fe400010f0eff */
[----:B------:R-:W-:Y:S02]  /*19e60*/  LEA.HI.X.SX32 R21, R17, R2, 0x1, P3 ;  /* 0x0000000211157211 */ /* 0x000fe400018f0eff */
[-C--:B------:R-:W-:Y:S02]  /*19e70*/  LEA R16, P2, R9, R0.reuse, 0x1 ;  /* 0x0000000009107211 */ /* 0x080fe400078408ff */
[-C--:B------:R-:W-:Y:S02]  /*19e80*/  LEA R12, P3, R13, R0.reuse, 0x1 ;  /* 0x000000000d0c7211 */ /* 0x080fe400078608ff */
[-C--:B------:R-:W-:Y:S02]  /*19e90*/  LEA R8, P4, R130, R0.reuse, 0x1 ;  /* 0x0000000082087211 */ /* 0x080fe400078808ff */
[----:B------:R-:W-:-:S02]  /*19ea0*/  LEA R218, P6, R132, R0, 0x1 ;  /* 0x0000000084da7211 */ /* 0x000fc400078c08ff */
[-C--:B------:R-:W-:Y:S02]  /*19eb0*/  LEA.HI.X.SX32 R17, R9, R2.reuse, 0x1, P2 ;  /* 0x0000000209117211 */ /* 0x080fe400010f0eff */
[-C--:B------:R-:W-:Y:S02]  /*19ec0*/  LEA.HI.X.SX32 R13, R13, R2.reuse, 0x1, P3 ;  /* 0x000000020d0d7211 */ /* 0x080fe400018f0eff */
[-C--:B------:R-:W-:Y:S02]  /*19ed0*/  LEA.HI.X.SX32 R9, R130, R2.reuse, 0x1, P4 ;  /* 0x0000000282097211 */ /* 0x080fe400020f0eff */
[----:B------:R-:W-:Y:S02]  /*19ee0*/  LEA.HI.X.SX32 R219, R132, R2, 0x1, P6 ;  /* 0x0000000284db7211 */ /* 0x000fe400030f0eff */
[----:B0-----:R-:W-:Y:S02]  /*19ef0*/  SHF.L.U32 R0, R251, 0x4, RZ ;  /* 0x00000004fb007819 */ /* 0x001fe400000006ff */
[----:B------:R-:W-:-:S02]  /*19f00*/  SHF.R.U32.HI R2, RZ, 0x1, R251 ;  /* 0x00000001ff027819 */ /* 0x000fc400000116fb */
[C---:B------:R-:W-:Y:S02]  /*19f10*/  SHF.L.U32 R166, R251.reuse, 0x2, RZ ;  /* 0x00000002fba67819 */ /* 0x040fe400000006ff */
[----:B------:R-:W-:-:S04]  /*19f20*/  LOP3.LUT R251, R251, 0xff, RZ, 0xc0, !PT ;  /* 0x000000fffbfb7812 */ /* 0x000fc800078ec0ff */
[----:B------:R-:W-:Y:S02]  /*19f30*/  ISETP.GE.U32.AND P2, PT, R251, 0x80, PT ;  /* 0x00000080fb00780c */ /* 0x000fe40003f46070 */
[----:B------:R-:W2:Y:S01]  /*19f40*/  LDL.LU R251, [R1+0x20] ;  /* 0x0000200001fb7983 */ /* 0x000ea20000300800 */
[----:B------:R-:W-:Y:S02]  /*19f50*/  PRMT R216, R216, 0x7632, R216 ;  /* 0x00007632d8d87816 */ /* 0x000fe400000000d8 */
[----:B------:R-:W-:Y:S02]  /*19f60*/  PRMT R214, R214, 0x7632, R214 ;  /* 0x00007632d6d67816 */ /* 0x000fe400000000d6 */
[----:B------:R-:W-:Y:S02]  /*19f70*/  PRMT R212, R212, 0x7632, R212 ;  /* 0x00007632d4d47816 */ /* 0x000fe400000000d4 */
[----:B------:R-:W-:Y:S01]  /*19f80*/  PRMT R208, R208, 0x7632, R208 ;  /* 0x00007632d0d07816 */ /* 0x000fe200000000d0 */
[----:B------:R-:W-:Y:S01]  /*19f90*/  STG.E.U16 [R210.64], R216 ;  /* 0x000000d8d2007986 */ /* 0x000fe2000c101504 */
[----:B------:R-:W-:-:S02]  /*19fa0*/  PRMT R204, R204, 0x7632, R204 ;  /* 0x00007632cccc7816 */ /* 0x000fc400000000cc */
[----:B------:R-:W-:Y:S01]  /*19fb0*/  PRMT R200, R200, 0x7632, R200 ;  /* 0x00007632c8c87816 */ /* 0x000fe200000000c8 */
[----:B------:R-:W-:Y:S01]  /*19fc0*/  STG.E.U16 [R206.64], R214 ;  /* 0x000000d6ce007986 */ /* 0x000fe2000c101504 */
[----:B------:R-:W-:Y:S02]  /*19fd0*/  PRMT R196, R196, 0x7632, R196 ;  /* 0x00007632c4c47816 */ /* 0x000fe400000000c4 */
[----:B------:R-:W-:Y:S01]  /*19fe0*/  PRMT R192, R192, 0x7632, R192 ;  /* 0x00007632c0c07816 */ /* 0x000fe200000000c0 */
[----:B------:R-:W-:Y:S01]  /*19ff0*/  STG.E.U16 [R202.64], R212 ;  /* 0x000000d4ca007986 */ /* 0x000fe2000c101504 */
[----:B------:R-:W-:Y:S02]  /*1a000*/  PRMT R188, R188, 0x7632, R188 ;  /* 0x00007632bcbc7816 */ /* 0x000fe400000000bc */
[----:B------:R-:W-:Y:S01]  /*1a010*/  PRMT R184, R184, 0x7632, R184 ;  /* 0x00007632b8b87816 */ /* 0x000fe200000000b8 */
[----:B------:R-:W-:Y:S01]  /*1a020*/  STG.E.U16 [R198.64], R208 ;  /* 0x000000d0c6007986 */ /* 0x000fe2000c101504 */
[----:B------:R-:W-:-:S03]  /*1a030*/  PRMT R180, R180, 0x7632, R180 ;  /* 0x00007632b4b47816 */ /* 0x000fc600000000b4 */
[----:B------:R-:W-:Y:S01]  /*1a040*/  STG.E.U16 [R194.64], R204 ;  /* 0x000000ccc2007986 */ /* 0x000fe2000c101504 */
[----:B------:R-:W-:-:S03]  /*1a050*/  PRMT R174, R174, 0x7632, R174 ;  /* 0x00007632aeae7816 */ /* 0x000fc600000000ae */
[----:B------:R-:W-:Y:S04]  /*1a060*/  STG.E.U16 [R190.64], R200 ;  /* 0x000000c8be007986 */ /* 0x000fe8000c101504 */
[----:B------:R-:W-:Y:S04]  /*1a070*/  STG.E.U16 [R186.64], R196 ;  /* 0x000000c4ba007986 */ /* 0x000fe8000c101504 */
[----:B------:R-:W-:Y:S04]  /*1a080*/  STG.E.U16 [R182.64], R192 ;  /* 0x000000c0b6007986 */ /* 0x000fe8000c101504 */
[----:B------:R-:W-:Y:S04]  /*1a090*/  STG.E.U16 [R178.64], R188 ;  /* 0x000000bcb2007986 */ /* 0x000fe8000c101504 */
[----:B------:R-:W-:Y:S04]  /*1a0a0*/  STG.E.U16 [R170.64], R184 ;  /* 0x000000b8aa007986 */ /* 0x000fe8000c101504 */
[----:B------:R-:W-:Y:S04]  /*1a0b0*/  STG.E.U16 [R176.64], R180 ;  /* 0x000000b4b0007986 */ /* 0x000fe8000c101504 */
[----:B------:R-:W-:Y:S04]  /*1a0c0*/  STG.E.U16 [R172.64], R174 ;  /* 0x000000aeac007986 */ /* 0x000fe8000c101504 */
[----:B------:R-:W-:Y:S04]  /*1a0d0*/  STG.E.U16 [R126.64], R169 ;  /* 0x000000a97e007986 */ /* 0x000fe8000c101504 */
[----:B------:R0:W-:Y:S04]  /*1a0e0*/  STG.E.U16 [R122.64], R167 ;  /* 0x000000a77a007986 */ /* 0x0001e8000c101504 */
[----:B------:R1:W-:Y:S04]  /*1a0f0*/  STG.E.U16 [R118.64], R165 ;  /* 0x000000a576007986 */ /* 0x0003e8000c101504 */
[----:B------:R0:W-:Y:S04]  /*1a100*/  STG.E.U16 [R114.64], R163 ;  /* 0x000000a372007986 */ /* 0x0001e8000c101504 */
[----:B------:R0:W-:Y:S04]  /*1a110*/  STG.E.U16 [R110.64], R161 ;  /* 0x000000a16e007986 */ /* 0x0001e8000c101504 */
[----:B------:R0:W-:Y:S01]  /*1a120*/  STG.E.U16 [R106.64], R159 ;  /* 0x0000009f6a007986 */ /* 0x0001e2000c101504 */
[----:B------:R-:W-:-:S03]  /*1a130*/  ISETP.GE.U32.AND P4, PT, R229, 0x7f800000, PT ;  /* 0x7f800000e500780c */ /* 0x000fc60003f86070 */
[----:B------:R0:W-:Y:S04]  /*1a140*/  STG.E.U16 [R102.64], R157 ;  /* 0x0000009d66007986 */ /* 0x0001e8000c101504 */
[----:B------:R0:W-:Y:S04]  /*1a150*/  STG.E.U16 [R98.64], R155 ;  /* 0x0000009b62007986 */ /* 0x0001e8000c101504 */
[----:B------:R0:W-:Y:S04]  /*1a160*/  STG.E.U16 [R94.64], R153 ;  /* 0x000000995e007986 */ /* 0x0001e8000c101504 */
[----:B------:R0:W-:Y:S04]  /*1a170*/  STG.E.U16 [R90.64], R151 ;  /* 0x000000975a007986 */ /* 0x0001e8000c101504 */
[----:B------:R0:W-:Y:S04]  /*1a180*/  STG.E.U16 [R86.64], R149 ;  /* 0x0000009556007986 */ /* 0x0001e8000c101504 */
[----:B------:R0:W-:Y:S04]  /*1a190*/  STG.E.U16 [R82.64], R147 ;  /* 0x0000009352007986 */ /* 0x0001e8000c101504 */
[----:B------:R0:W-:Y:S04]  /*1a1a0*/  STG.E.U16 [R78.64], R145 ;  /* 0x000000914e007986 */ /* 0x0001e8000c101504 */
[----:B------:R0:W-:Y:S01]  /*1a1b0*/  STG.E.U16 [R74.64], R143 ;  /* 0x0000008f4a007986 */ /* 0x0001e2000c101504 */
[----:B------:R-:W-:-:S03]  /*1a1c0*/  LOP3.LUT R0, R0, 0x70, RZ, 0xc0, !PT ;  /* 0x0000007000007812 */ /* 0x000fc600078ec0ff */
[----:B------:R0:W-:Y:S01]  /*1a1d0*/  STG.E.U16 [R70.64], R141 ;  /* 0x0000008d46007986 */ /* 0x0001e2000c101504 */
[----:B------:R-:W-:-:S03]  /*1a1e0*/  LOP3.LUT R2, R2, 0xc, RZ, 0xc0, !PT ;  /* 0x0000000c02027812 */ /* 0x000fc600078ec0ff */
[----:B------:R0:W-:Y:S01]  /*1a1f0*/  STG.E.U16 [R66.64], R139 ;  /* 0x0000008b42007986 */ /* 0x0001e2000c101504 */
[----:B------:R-:W-:-:S03]  /*1a200*/  LOP3.LUT R249, R166, 0x180, RZ, 0xc0, !PT ;  /* 0x00000180a6f97812 */ /* 0x000fc600078ec0ff */
[----:B------:R0:W-:Y:S04]  /*1a210*/  STG.E.U16 [R62.64], R137 ;  /* 0x000000893e007986 */ /* 0x0001e8000c101504 */
[----:B------:R0:W-:Y:S01]  /*1a220*/  STG.E.U16 [R58.64], R135 ;  /* 0x000000873a007986 */ /* 0x0001e2000c101504 */
[----:B------:R-:W-:-:S03]  /*1a230*/  IADD3 R0, R2, R0, R249 ;  /* 0x0000000002007210 */ /* 0x000fc60007ffe0f9 */
[----:B------:R0:W-:Y:S01]  /*1a240*/  STG.E.U16 [R54.64], R133 ;  /* 0x0000008536007986 */ /* 0x0001e2000c101504 */
[----:B------:R-:W-:-:S03]  /*1a250*/  @P4 IMAD.MOV.U32 R2, RZ, RZ, 0x7f800000 ;  /* 0x7f800000ff024424 */ /* 0x000fc600078e00ff */
[----:B------:R0:W-:Y:S04]  /*1a260*/  STG.E.U16 [R50.64], R131 ;  /* 0x0000008332007986 */ /* 0x0001e8000c101504 */
[----:B------:R0:W-:Y:S04]  /*1a270*/  STG.E.U16 [R46.64], R217 ;  /* 0x000000d92e007986 */ /* 0x0001e8000c101504 */
[----:B------:R0:W-:Y:S01]  /*1a280*/  STG.E.U16 [R42.64], R215 ;  /* 0x000000d72a007986 */ /* 0x0001e2000c101504 */
[----:B------:R-:W-:-:S03]  /*1a290*/  FADD R247, R248, R247 ;  /* 0x000000f7f8f77221 */ /* 0x000fc60000000000 */
[----:B------:R0:W-:Y:S01]  /*1a2a0*/  STG.E.U16 [R38.64], R213 ;  /* 0x000000d526007986 */ /* 0x0001e2000c101504 */
[----:B------:R-:W-:-:S03]  /*1a2b0*/  @P4 FFMA.FTZ R247, R229, R2, +INF ;  /* 0x7f800000e5f74423 */ /* 0x000fc60000010002 */
[----:B------:R0:W-:Y:S01]  /*1a2c0*/  STG.E.U16 [R34.64], R209 ;  /* 0x000000d122007986 */ /* 0x0001e2000c101504 */
[----:B------:R-:W-:-:S03]  /*1a2d0*/  FSETP.NEU.AND P4, PT, R3, RZ, PT ;  /* 0x000000ff0300720b */ /* 0x000fc60003f8d000 */
[----:B------:R1:W-:Y:S01]  /*1a2e0*/  STG.E.U16 [R30.64], R205 ;  /* 0x000000cd1e007986 */ /* 0x0003e2000c101504 */
[----:B------:R-:W-:-:S03]  /*1a2f0*/  PRMT R2, R169, 0x7632, R2 ;  /* 0x00007632a9027816 */ /* 0x000fc60000000002 */
[----:B------:R3:W-:Y:S01]  /*1a300*/  STG.E.U16 [R26.64], R201 ;  /* 0x000000c91a007986 */ /* 0x0007e2000c101504 */
[----:B------:R-:W-:-:S03]  /*1a310*/  PRMT R3, R167, 0x7632, R3 ;  /* 0x00007632a7037816 */ /* 0x000fc60000000003 */
[----:B------:R3:W-:Y:S01]  /*1a320*/  STG.E.U16 [R22.64], R197 ;  /* 0x000000c516007986 */ /* 0x0007e2000c101504 */
[----:B0-----:R-:W-:-:S03]  /*1a330*/  PRMT R123, R165, 0x7632, R123 ;  /* 0x00007632a57b7816 */ /* 0x001fc6000000007b */
[----:B------:R0:W-:Y:S01]  /*1a340*/  STG.E.U16 [R18.64], R193 ;  /* 0x000000c112007986 */ /* 0x0001e2000c101504 */
[----:B-1----:R-:W-:-:S03]  /*1a350*/  PRMT R119, R163, 0x7632, R119 ;  /* 0x00007632a3777816 */ /* 0x002fc60000000077 */
[----:B------:R1:W-:Y:S01]  /*1a360*/  STG.E.U16 [R14.64], R189 ;  /* 0x000000bd0e007986 */ /* 0x0003e2000c101504 */
[----:B------:R-:W-:-:S03]  /*1a370*/  PRMT R115, R161, 0x7632, R115 ;  /* 0x00007632a1737816 */ /* 0x000fc60000000073 */
[----:B------:R0:W-:Y:S01]  /*1a380*/  STG.E.U16 [R10.64], R185 ;  /* 0x000000b90a007986 */ /* 0x0001e2000c101504 */
[----:B------:R-:W-:-:S03]  /*1a390*/  PRMT R111, R159, 0x7632, R111 ;  /* 0x000076329f6f7816 */ /* 0x000fc6000000006f */
[----:B------:R-:W-:Y:S01]  /*1a3a0*/  STG.E.U16 [R6.64], R181 ;  /* 0x000000b506007986 */ /* 0x000fe2000c101504 */
[----:B------:R-:W-:-:S03]  /*1a3b0*/  PRMT R107, R157, 0x7632, R107 ;  /* 0x000076329d6b7816 */ /* 0x000fc6000000006b */
[----:B------:R0:W-:Y:S01]  /*1a3c0*/  STG.E.U16 [R4.64], R175 ;  /* 0x000000af04007986 */ /* 0x0001e2000c101504 */
[----:B------:R-:W-:-:S03]  /*1a3d0*/  PRMT R103, R155, 0x7632, R103 ;  /* 0x000076329b677816 */ /* 0x000fc60000000067 */
[----:B------:R0:W-:Y:S01]  /*1a3e0*/  STG.E.U16 [R128.64], R2 ;  /* 0x0000000280007986 */ /* 0x0001e2000c101504 */
[----:B------:R-:W-:-:S03]  /*1a3f0*/  PRMT R99, R153, 0x7632, R99 ;  /* 0x0000763299637816 */ /* 0x000fc60000000063 */
[----:B------:R-:W-:Y:S01]  /*1a400*/  STG.E.U16 [R124.64], R3 ;  /* 0x000000037c007986 */ /* 0x000fe2000c101504 */
        /* <DEDUP_REMOVED lines=34> */
[----:B---3--:R-:W-:-:S03]  /*1a630*/  PRMT R27, R197, 0x7632, R27 ;  /* 0x00007632c51b7816 */ /* 0x008fc6000000001b */
[----:B------:R-:W-:Y:S01]  /*1a640*/  STG.E.U16 [R52.64], R55 ;  /* 0x0000003734007986 */ /* 0x000fe2000c101504 */
[----:B------:R-:W-:-:S03]  /*1a650*/  PRMT R23, R193, 0x7632, R23 ;  /* 0x00007632c1177816 */ /* 0x000fc60000000017 */
[----:B------:R-:W-:Y:S01]  /*1a660*/  STG.E.U16 [R48.64], R51 ;  /* 0x0000003330007986 */ /* 0x000fe2000c101504 */
[----:B0-----:R-:W-:-:S03]  /*1a670*/  PRMT R19, R189, 0x7632, R19 ;  /* 0x00007632bd137816 */ /* 0x001fc60000000013 */
[----:B------:R-:W-:Y:S01]  /*1a680*/  STG.E.U16 [R44.64], R47 ;  /* 0x0000002f2c007986 */ /* 0x000fe2000c101504 */
[----:B-1----:R-:W-:-:S03]  /*1a690*/  PRMT R15, R185, 0x7632, R15 ;  /* 0x00007632b90f7816 */ /* 0x002fc6000000000f */
[----:B------:R-:W-:Y:S01]  /*1a6a0*/  STG.E.U16 [R40.64], R43 ;  /* 0x0000002b28007986 */ /* 0x000fe2000c101504 */
[----:B------:R-:W-:-:S03]  /*1a6b0*/  PRMT R11, R181, 0x7632, R11 ;  /* 0x00007632b50b7816 */ /* 0x000fc6000000000b */
[----:B------:R-:W-:Y:S01]  /*1a6c0*/  STG.E.U16 [R36.64], R39 ;  /* 0x0000002724007986 */ /* 0x000fe2000c101504 */
[----:B------:R-:W-:-:S03]  /*1a6d0*/  PRMT R26, R175, 0x7632, R26 ;  /* 0x00007632af1a7816 */ /* 0x000fc6000000001a */
[----:B------:R-:W-:Y:S04]  /*1a6e0*/  STG.E.U16 [R32.64], R35 ;  /* 0x0000002320007986 */ /* 0x000fe8000c101504 */
[----:B------:R0:W-:Y:S04]  /*1a6f0*/  STG.E.U16 [R28.64], R31 ;  /* 0x0000001f1c007986 */ /* 0x0001e8000c101504 */
[----:B------:R-:W-:Y:S04]  /*1a700*/  STG.E.U16 [R24.64], R27 ;  /* 0x0000001b18007986 */ /* 0x000fe8000c101504 */
[----:B------:R-:W-:Y:S01]  /*1a710*/  STG.E.U16 [R20.64], R23 ;  /* 0x0000001714007986 */ /* 0x000fe2000c101504 */
[----:B------:R-:W-:-:S03]  /*1a720*/  FSEL R246, R246, -INF , P5 ;  /* 0xff800000f6f67808 */ /* 0x000fc60002800000 */
[----:B------:R-:W-:Y:S01]  /*1a730*/  STG.E.U16 [R16.64], R19 ;  /* 0x0000001310007986 */ /* 0x000fe2000c101504 */
[----:B------:R-:W-:-:S03]  /*1a740*/  FSETP.NEU.AND P3, PT, R220, RZ, PT ;  /* 0x000000ffdc00720b */ /* 0x000fc60003f6d000 */
[----:B------:R-:W-:Y:S01]  /*1a750*/  STG.E.U16 [R12.64], R15 ;  /* 0x0000000f0c007986 */ /* 0x000fe2000c101504 */
[----:B------:R-:W-:-:S03]  /*1a760*/  FSETP.NEU.AND P5, PT, R228, RZ, PT ;  /* 0x000000ffe400720b */ /* 0x000fc60003fad000 */
[----:B------:R1:W-:Y:S04]  /*1a770*/  STG.E.U16 [R8.64], R11 ;  /* 0x0000000b08007986 */ /* 0x0003e8000c101504 */
[----:B------:R3:W-:Y:S01]  /*1a780*/  STG.E.U16 [R218.64], R26 ;  /* 0x0000001ada007986 */ /* 0x0007e2000c101504 */
[----:B------:R-:W-:Y:S02]  /*1a790*/  FSEL R245, R245, -INF , P0 ;  /* 0xff800000f5f57808 */ /* 0x000fe40000000000 */
[----:B------:R-:W-:Y:S02]  /*1a7a0*/  FSEL R244, R244, -INF , P1 ;  /* 0xff800000f4f47808 */ /* 0x000fe40000800000 */
[----:B------:R-:W-:Y:S02]  /*1a7b0*/  FSEL R243, R243, -INF , P3 ;  /* 0xff800000f3f37808 */ /* 0x000fe40001800000 */
[----:B------:R-:W-:-:S02]  /*1a7c0*/  FSEL R242, R242, -INF , P4 ;  /* 0xff800000f2f27808 */ /* 0x000fc40002000000 */
[----:B------:R-:W-:Y:S02]  /*1a7d0*/  FSEL R241, R241, -INF , P5 ;  /* 0xff800000f1f17808 */ /* 0x000fe40002800000 */
[----:B------:R-:W-:Y:S02]  /*1a7e0*/  FSETP.NEU.AND P0, PT, R227, RZ, PT ;  /* 0x000000ffe300720b */ /* 0x000fe40003f0d000 */
[----:B------:R-:W-:Y:S02]  /*1a7f0*/  FSETP.NEU.AND P1, PT, R226, RZ, PT ;  /* 0x000000ffe200720b */ /* 0x000fe40003f2d000 */
[----:B------:R-:W-:Y:S02]  /*1a800*/  FSETP.NEU.AND P3, PT, R225, RZ, PT ;  /* 0x000000ffe100720b */ /* 0x000fe40003f6d000 */
[----:B------:R-:W-:Y:S02]  /*1a810*/  FSETP.NEU.AND P4, PT, R224, RZ, PT ;  /* 0x000000ffe000720b */ /* 0x000fe40003f8d000 */
[----:B------:R-:W-:-:S02]  /*1a820*/  FSETP.NEU.AND P5, PT, R223, RZ, PT ;  /* 0x000000ffdf00720b */ /* 0x000fc40003fad000 */
[----:B------:R-:W-:Y:S02]  /*1a830*/  FSEL R240, R240, -INF , P0 ;  /* 0xff800000f0f07808 */ /* 0x000fe40000000000 */
[----:B------:R-:W-:Y:S02]  /*1a840*/  FSEL R239, R239, -INF , P1 ;  /* 0xff800000efef7808 */ /* 0x000fe40000800000 */
[----:B------:R-:W-:Y:S02]  /*1a850*/  FSEL R238, R238, -INF , P3 ;  /* 0xff800000eeee7808 */ /* 0x000fe40001800000 */
[----:B------:R-:W-:Y:S02]  /*1a860*/  FSEL R237, R237, -INF , P4 ;  /* 0xff800000eded7808 */ /* 0x000fe40002000000 */
[----:B------:R-:W-:Y:S02]  /*1a870*/  FSEL R232, R232, -INF , P5 ;  /* 0xff800000e8e87808 */ /* 0x000fe40002800000 */
[----:B------:R-:W-:-:S02]  /*1a880*/  FSETP.NEU.AND P0, PT, R222, RZ, PT ;  /* 0x000000ffde00720b */ /* 0x000fc40003f0d000 */
[----:B------:R-:W-:Y:S02]  /*1a890*/  FSETP.NEU.AND P1, PT, R221, RZ, PT ;  /* 0x000000ffdd00720b */ /* 0x000fe40003f2d000 */
[----:B------:R-:W-:Y:S02]  /*1a8a0*/  FSETP.NEU.AND P3, PT, R231, RZ, PT ;  /* 0x000000ffe700720b */ /* 0x000fe40003f6d000 */
[----:B------:R-:W-:Y:S02]  /*1a8b0*/  FSETP.NEU.AND P4, PT, R230, RZ, PT ;  /* 0x000000ffe600720b */ /* 0x000fe40003f8d000 */
[----:B------:R-:W-:Y:S02]  /*1a8c0*/  FSETP.NEU.AND P5, PT, R229, RZ, PT ;  /* 0x000000ffe500720b */ /* 0x000fe40003fad000 */
[----:B------:R-:W-:Y:S02]  /*1a8d0*/  FSEL R233, R233, -INF , P0 ;  /* 0xff800000e9e97808 */ /* 0x000fe40000000000 */
[----:B------:R-:W-:-:S02]  /*1a8e0*/  FSEL R234, R234, -INF , P1 ;  /* 0xff800000eaea7808 */ /* 0x000fc40000800000 */
[----:B------:R-:W-:Y:S02]  /*1a8f0*/  FSEL R235, R235, -INF , P3 ;  /* 0xff800000ebeb7808 */ /* 0x000fe40001800000 */
[----:B------:R-:W-:Y:S02]  /*1a900*/  FSEL R236, R236, -INF , P4 ;  /* 0xff800000ecec7808 */ /* 0x000fe40002000000 */
[----:B------:R-:W-:Y:S01]  /*1a910*/  FSEL R247, R247, -INF , P5 ;  /* 0xff800000f7f77808 */ /* 0x000fe20002800000 */
[----:B------:R-:W-:Y:S01]  /*1a920*/  FFMA R4, R246, 0.69314718246459960938, R140 ;  /* 0x3f317218f6047823 */ /* 0x000fe2000000008c */
[----:B------:R-:W-:Y:S01]  /*1a930*/  LOP3.LUT R2, R166, 0x70, RZ, 0xc0, !PT ;  /* 0x00000070a6027812 */ /* 0x000fe200078ec0ff */
[----:B--2---:R-:W-:Y:S02]  /*1a940*/  FFMA R5, R245, 0.69314718246459960938, R142 ;  /* 0x3f317218f5057823 */ /* 0x004fe4000000008e */
[----:B------:R-:W-:Y:S02]  /*1a950*/  FFMA R6, R244, 0.69314718246459960938, R144 ;  /* 0x3f317218f4067823 */ /* 0x000fe40000000090 */
[----:B------:R-:W-:Y:S01]  /*1a960*/  FFMA R7, R243, 0.69314718246459960938, R146 ;  /* 0x3f317218f3077823 */ /* 0x000fe20000000092 */
[----:B------:R-:W-:Y:S01]  /*1a970*/  BAR.SYNC.DEFER_BLOCKING 0x0 ;  /* 0x0000000000007b1d */ /* 0x000fe20000010000 */
[----:B0-----:R-:W-:-:S02]  /*1a980*/  FFMA R28, R242, 0.69314718246459960938, R148 ;  /* 0x3f317218f21c7823 */ /* 0x001fc40000000094 */
[----:B----4-:R-:W-:Y:S02]  /*1a990*/  FFMA R29, R241, 0.69314718246459960938, R150 ;  /* 0x3f317218f11d7823 */ /* 0x010fe40000000096 */
[----:B------:R-:W-:Y:S02]  /*1a9a0*/  FFMA R30, R240, 0.69314718246459960938, R152 ;  /* 0x3f317218f01e7823 */ /* 0x000fe40000000098 */
[----:B------:R-:W-:Y:S02]  /*1a9b0*/  FFMA R31, R239, 0.69314718246459960938, R154 ;  /* 0x3f317218ef1f7823 */ /* 0x000fe4000000009a */
[----:B-1----:R-:W-:Y:S02]  /*1a9c0*/  FFMA R8, R238, 0.69314718246459960938, R156 ;  /* 0x3f317218ee087823 */ /* 0x002fe4000000009c */
[----:B------:R-:W-:Y:S02]  /*1a9d0*/  FFMA R9, R237, 0.69314718246459960938, R158 ;  /* 0x3f317218ed097823 */ /* 0x000fe4000000009e */
[----:B------:R-:W-:-:S02]  /*1a9e0*/  FFMA R10, R232, 0.69314718246459960938, R160 ;  /* 0x3f317218e80a7823 */ /* 0x000fc400000000a0 */
[----:B------:R-:W-:Y:S02]  /*1a9f0*/  FFMA R11, R233, 0.69314718246459960938, R162 ;  /* 0x3f317218e90b7823 */ /* 0x000fe400000000a2 */
[----:B------:R-:W-:Y:S02]  /*1aa00*/  FFMA R244, R234, 0.69314718246459960938, R164 ;  /* 0x3f317218eaf47823 */ /* 0x000fe400000000a4 */
[----:B------:R-:W-:Y:S02]  /*1aa10*/  FFMA R245, R235, 0.69314718246459960938, R168 ;  /* 0x3f317218ebf57823 */ /* 0x000fe400000000a8 */
[----:B------:R-:W-:Y:S02]  /*1aa20*/  FFMA R246, R236, 0.69314718246459960938, R250 ;  /* 0x3f317218ecf67823 */ /* 0x000fe400000000fa */
[----:B------:R-:W-:Y:S01]  /*1aa30*/  FFMA R247, R247, 0.69314718246459960938, R251 ;  /* 0x3f317218f7f77823 */ /* 0x000fe200000000fb */
[----:B------:R3:W-:Y:S04]  /*1aa40*/  STS.128 [R2], R4 ;  /* 0x0000000402007388 */ /* 0x0007e80000000c00 */
[----:B------:R3:W-:Y:S04]  /*1aa50*/  STS.128 [R2+0x80], R28 ;  /* 0x0000801c02007388 */ /* 0x0007e80000000c00 */
[----:B------:R3:W-:Y:S04]  /*1aa60*/  STS.128 [R2+0x100], R8 ;  /* 0x0001000802007388 */ /* 0x0007e80000000c00 */
[----:B------:R3:W-:Y:S04]  /*1aa70*/  STS.128 [R2+0x180], R244 ;  /* 0x000180f402007388 */ /* 0x0007e80000000c00 */
[----:B------:R-:W-:Y:S06]  /*1aa80*/  BAR.SYNC.DEFER_BLOCKING 0x0 ;  /* 0x0000000000007b1d */ /* 0x000fec0000010000 */
[----:B------:R-:W-:Y:S05]  /*1aa90*/  @P2 EXIT ;  /* 0x000000000000294d */ /* 0x000fea0003800000 */
[----:B---3--:R-:W0:Y:S01]  /*1aaa0*/  S2R R251, SR_CTAID.Y ;  /* 0x0000000000fb7919 */ /* 0x008e220000002600 */
[C---:B------:R-:W-:Y:S01]  /*1aab0*/  SHF.L.U32 R6, R252.reuse, 0x2, RZ ;  /* 0x00000002fc067819 */ /* 0x040fe200000006ff */
[----:B------:R-:W-:-:S02]  /*1aac0*/  IMAD.HI R5, R252, 0x4, RZ ;  /* 0x00000004fc057827 */ /* 0x000fc400078e02ff */
[----:B------:R-:W1:Y:S02]  /*1aad0*/  LDS R7, [R0] ;  /* 0x0000000000077984 */ /* 0x000e640000000800 */
[----:B0-----:R-:W-:-:S04]  /*1aae0*/  IMAD R2, R251, c[0x0][0x1cc], RZ ;  /* 0x00007300fb027a24 */ /* 0x001fc800078e02ff */
[C---:B------:R-:W-:Y:S01]  /*1aaf0*/  IMAD.HI R4, R2.reuse, 0x4, RZ ;  /* 0x0000000402047827 */ /* 0x040fe200078e02ff */
[----:B------:R-:W-:-:S04]  /*1ab00*/  SHF.L.U32 R3, R2, 0x2, RZ ;  /* 0x0000000202037819 */ /* 0x000fc800000006ff */
[----:B------:R-:W-:-:S04]  /*1ab10*/  IADD3 R2, P0, P1, R6, c[0x0][0x180], R3 ;  /* 0x0000600006027a10 */ /* 0x000fc8000791e003 */
[----:B------:R-:W-:-:S05]  /*1ab20*/  IADD3.X R3, R5, c[0x0][0x184], R4, P0, P1 ;  /* 0x0000610005037a10 */ /* 0x000fca00007e2404 */
[----:B-1----:R-:W-:Y:S01]  /*1ab30*/  STG.E [R2.64], R7 ;  /* 0x0000000702007986 */ /* 0x002fe2000c101904 */
[----:B------:R-:W-:Y:S05]  /*1ab40*/  EXIT ;  /* 0x000000000000794d */ /* 0x000fea0003800000 */
.L_x_2:
[----:B------:R-:W-:-:S00]  /*1ab50*/  BRA `(.L_x_2) ;  /* 0xfffffff000007947 */ /* 0x000fc0000383ffff */
[----:B------:R-:W-:-:S00]  /*1ab60*/  NOP ;  /* 0x0000000000007918 */ /* 0x000fc00000000000 */
        /* <DEDUP_REMOVED lines=9> */
.L_x_3:


//--------------------- .nv.global.init           --------------------------
	.section	.nv.global.init,"aw",@progbits
.nv.global.init:
	.type		_$_str,@object
	.size		_$_str,(.L_0 - _$_str)
_$_str:
        /*0000*/ 	.byte	0x5f, 0x5f, 0x43, 0x55, 0x44, 0x41, 0x5f, 0x46, 0x54, 0x5a, 0x00
.L_0:


//--------------------- .nv.shared.attn_fwd       --------------------------
	.section	.nv.shared.attn_fwd,"aw",@nobits
	.sectionflags	@""
	.align	16
